	.target	sm_80

	.elftype	@"ET_EXEC"


//--------------------- .note.nv.tkinfo           --------------------------
	.section	.note.nv.tkinfo,"",@"SHT_NOTE"
	.sectionflags	@"SHF_NOTE_NV_TKINFO"
	.tkinfo
        /*0018*/ 	.word	0x00000002
        /*0030*/ 	.string	""
        /*0030*/ 	.string	"ptxas"
        /*0030*/ 	.string	"Cuda compilation tools, release 13.0, V13.0.88"
        /*0030*/ 	.string	"Build cuda_13.0.r13.0/compiler.36424714_0"
        /*0030*/ 	.string	"-v  -suppress-debug-info  -lineinfo  -arch sm_80 "



//--------------------- .note.nv.cuinfo           --------------------------
	.section	.note.nv.cuinfo,"",@"SHT_NOTE"
	.sectionflags	@"SHF_NOTE_NV_CUINFO"
        /*0018*/ 	.short	0x0002
        /*001a*/ 	.short	0x0050
        /*001c*/ 	.short	0x0082
	.zero		2


//--------------------- .nv.info                  --------------------------
	.section	.nv.info,"",@"SHT_CUDA_INFO"
	.align	4


	//----- nvinfo : EIATTR_REGCOUNT
	.align		4
        /*0000*/ 	.byte	0x04, 0x2f
        /*0002*/ 	.short	(.L_1 - .L_0)
	.align		4
.L_0:
        /*0004*/ 	.word	index@(matmul_kernel)
        /*0008*/ 	.word	0x00000020


	//----- nvinfo : EIATTR_FRAME_SIZE
	.align		4
.L_1:
        /*000c*/ 	.byte	0x04, 0x11
        /*000e*/ 	.short	(.L_3 - .L_2)
	.align		4
.L_2:
        /*0010*/ 	.word	index@(matmul_kernel)
        /*0014*/ 	.word	0x00006b38


	//----- nvinfo : EIATTR_MIN_STACK_SIZE
	.align		4
.L_3:
        /*0018*/ 	.byte	0x04, 0x12
        /*001a*/ 	.short	(.L_5 - .L_4)
	.align		4
.L_4:
        /*001c*/ 	.word	index@(matmul_kernel)
        /*0020*/ 	.word	0x00006b38
.L_5:


//--------------------- .nv.info.matmul_kernel    --------------------------
	.section	.nv.info.matmul_kernel,"",@"SHT_CUDA_INFO"
	.sectionflags	@""
	.align	4


	//----- nvinfo : EIATTR_CUDA_API_VERSION
	.align		4
        /*0000*/ 	.byte	0x04, 0x37
        /*0002*/ 	.short	(.L_7 - .L_6)
.L_6:
        /*0004*/ 	.word	0x00000082


	//----- nvinfo : EIATTR_SW2861232_WAR
	.align		4
.L_7:
        /*0008*/ 	.byte	0x01, 0x35
	.zero		2


	//----- nvinfo : EIATTR_PARAM_CBANK
	.align		4
        /*000c*/ 	.byte	0x04, 0x0a
        /*000e*/ 	.short	(.L_9 - .L_8)
	.align		4
.L_8:
        /*0010*/ 	.word	index@(.nv.constant0.matmul_kernel)
        /*0014*/ 	.short	0x0160
        /*0016*/ 	.short	0x0050


	//----- nvinfo : EIATTR_CBANK_PARAM_SIZE
	.align		4
.L_9:
        /*0018*/ 	.byte	0x03, 0x19
        /*001a*/ 	.short	0x0050


	//----- nvinfo : EIATTR_KPARAM_INFO
	.align		4
        /*001c*/ 	.byte	0x04, 0x17
        /*001e*/ 	.short	(.L_11 - .L_10)
.L_10:
        /*0020*/ 	.word	0x00000000
        /*0024*/ 	.short	0x000d
        /*0026*/ 	.short	0x0048
        /*0028*/ 	.byte	0x00, 0xf4, 0x21, 0x00


	//----- nvinfo : EIATTR_KPARAM_INFO
	.align		4
.L_11:
        /*002c*/ 	.byte	0x04, 0x17
        /*002e*/ 	.short	(.L_13 - .L_12)
.L_12:
        /*0030*/ 	.word	0x00000000
        /*0034*/ 	.short	0x000c
        /*0036*/ 	.short	0x0040
        /*0038*/ 	.byte	0x00, 0xf4, 0x21, 0x00


	//----- nvinfo : EIATTR_KPARAM_INFO
	.align		4
.L_13:
        /*003c*/ 	.byte	0x04, 0x17
        /*003e*/ 	.short	(.L_15 - .L_14)
.L_14:
        /*0040*/ 	.word	0x00000000
        /*0044*/ 	.short	0x000b
        /*0046*/ 	.short	0x0038
        /*0048*/ 	.byte	0x00, 0xf0, 0x11, 0x00


	//----- nvinfo : EIATTR_KPARAM_INFO
	.align		4
.L_15:
        /*004c*/ 	.byte	0x04, 0x17
        /*004e*/ 	.short	(.L_17 - .L_16)
.L_16:
        /*0050*/ 	.word	0x00000000
        /*0054*/ 	.short	0x000a
        /*0056*/ 	.short	0x0034
        /*0058*/ 	.byte	0x00, 0xf0, 0x11, 0x00


	//----- nvinfo : EIATTR_KPARAM_INFO
	.align		4
.L_17:
        /*005c*/ 	.byte	0x04, 0x17
        /*005e*/ 	.short	(.L_19 - .L_18)
.L_18:
        /*0060*/ 	.word	0x00000000
        /*0064*/ 	.short	0x0009
        /*0066*/ 	.short	0x0030
        /*0068*/ 	.byte	0x00, 0xf0, 0x11, 0x00


	//----- nvinfo : EIATTR_KPARAM_INFO
	.align		4
.L_19:
        /*006c*/ 	.byte	0x04, 0x17
        /*006e*/ 	.short	(.L_21 - .L_20)
.L_20:
        /*0070*/ 	.word	0x00000000
        /*0074*/ 	.short	0x0008
        /*0076*/ 	.short	0x002c
        /*0078*/ 	.byte	0x00, 0xf0, 0x11, 0x00


	//----- nvinfo : EIATTR_KPARAM_INFO
	.align		4
.L_21:
        /*007c*/ 	.byte	0x04, 0x17
        /*007e*/ 	.short	(.L_23 - .L_22)
.L_22:
        /*0080*/ 	.word	0x00000000
        /*0084*/ 	.short	0x0007
        /*0086*/ 	.short	0x0028
        /*0088*/ 	.byte	0x00, 0xf0, 0x11, 0x00


	//----- nvinfo : EIATTR_KPARAM_INFO
	.align		4
.L_23:
        /*008c*/ 	.byte	0x04, 0x17
        /*008e*/ 	.short	(.L_25 - .L_24)
.L_24:
        /*0090*/ 	.word	0x00000000
        /*0094*/ 	.short	0x0006
        /*0096*/ 	.short	0x0024
        /*0098*/ 	.byte	0x00, 0xf0, 0x11, 0x00


	//----- nvinfo : EIATTR_KPARAM_INFO
	.align		4
.L_25:
        /*009c*/ 	.byte	0x04, 0x17
        /*009e*/ 	.short	(.L_27 - .L_26)
.L_26:
        /*00a0*/ 	.word	0x00000000
        /*00a4*/ 	.short	0x0005
        /*00a6*/ 	.short	0x0020
        /*00a8*/ 	.byte	0x00, 0xf0, 0x11, 0x00


	//----- nvinfo : EIATTR_KPARAM_INFO
	.align		4
.L_27:
        /*00ac*/ 	.byte	0x04, 0x17
        /*00ae*/ 	.short	(.L_29 - .L_28)
.L_28:
        /*00b0*/ 	.word	0x00000000
        /*00b4*/ 	.short	0x0004
        /*00b6*/ 	.short	0x001c
        /*00b8*/ 	.byte	0x00, 0xf0, 0x11, 0x00


	//----- nvinfo : EIATTR_KPARAM_INFO
	.align		4
.L_29:
        /*00bc*/ 	.byte	0x04, 0x17
        /*00be*/ 	.short	(.L_31 - .L_30)
.L_30:
        /*00c0*/ 	.word	0x00000000
        /*00c4*/ 	.short	0x0003
        /*00c6*/ 	.short	0x0018
        /*00c8*/ 	.byte	0x00, 0xf0, 0x11, 0x00


	//----- nvinfo : EIATTR_KPARAM_INFO
	.align		4
.L_31:
        /*00cc*/ 	.byte	0x04, 0x17
        /*00ce*/ 	.short	(.L_33 - .L_32)
.L_32:
        /*00d0*/ 	.word	0x00000000
        /*00d4*/ 	.short	0x0002
        /*00d6*/ 	.short	0x0010
        /*00d8*/ 	.byte	0x00, 0xf4, 0x21, 0x00


	//----- nvinfo : EIATTR_KPARAM_INFO
	.align		4
.L_33:
        /*00dc*/ 	.byte	0x04, 0x17
        /*00de*/ 	.short	(.L_35 - .L_34)
.L_34:
        /*00e0*/ 	.word	0x00000000
        /*00e4*/ 	.short	0x0001
        /*00e6*/ 	.short	0x0008
        /*00e8*/ 	.byte	0x00, 0xf4, 0x21, 0x00


	//----- nvinfo : EIATTR_KPARAM_INFO
	.align		4
.L_35:
        /*00ec*/ 	.byte	0x04, 0x17
        /*00ee*/ 	.short	(.L_37 - .L_36)
.L_36:
        /*00f0*/ 	.word	0x00000000
        /*00f4*/ 	.short	0x0000
        /*00f6*/ 	.short	0x0000
        /*00f8*/ 	.byte	0x00, 0xf4, 0x21, 0x00


	//----- nvinfo : EIATTR_MAXREG_COUNT
	.align		4
.L_37:
        /*00fc*/ 	.byte	0x03, 0x1b
        /*00fe*/ 	.short	0x00ff


	//----- nvinfo : EIATTR_NUM_BARRIERS
	.align		4
        /*0100*/ 	.byte	0x02, 0x4c
        /*0102*/ 	.byte	0x01
	.zero		1


	//----- nvinfo : EIATTR_ANNOTATIONS
	.align		4
        /*0104*/ 	.byte	0x04, 0x55
        /*0106*/ 	.short	(.L_39 - .L_38)


	//   ....[0]....
.L_38:
        /*0108*/ 	.word	0x00000001
        /*010c*/ 	.byte	0x70, 0x00, 0x00, 0x00, 0x01, 0x00, 0x00, 0x00, 0xb0, 0x00, 0x00, 0x00, 0x01, 0x00, 0x00, 0x00
        /* <DEDUP_REMOVED lines=1505> */
        /*5f2c*/ 	.byte	0xe0, 0x7e, 0x01, 0x00, 0x01, 0x00, 0x00, 0x00, 0x50, 0x7f, 0x01, 0x00


	//----- nvinfo : EIATTR_MERCURY_ISA_VERSION
	.align		4
.L_39:
        /*5f38*/ 	.byte	0x03, 0x5f
        /*5f3a*/ 	.short	0x0000


	//----- nvinfo : EIATTR_EXIT_INSTR_OFFSETS
	.align		4
        /*5f3c*/ 	.byte	0x04, 0x1c
        /*5f3e*/ 	.short	(.L_41 - .L_40)


	//   ....[0]....
.L_40:
        /*5f40*/ 	.word	0x0007d930


	//   ....[1]....
        /*5f44*/ 	.word	0x0007d960


	//----- nvinfo : EIATTR_REQNTID
	.align		4
.L_41:
        /*5f48*/ 	.byte	0x04, 0x10
        /*5f4a*/ 	.short	(.L_43 - .L_42)
.L_42:
        /*5f4c*/ 	.word	0x00000100
        /*5f50*/ 	.word	0x00000001
        /*5f54*/ 	.word	0x00000001
.L_43:


//--------------------- .nv.callgraph             --------------------------
	.section	.nv.callgraph,"",@"SHT_CUDA_CALLGRAPH"
	.align	4
	.sectionentsize	8
	.align		4
        /*0000*/ 	.word	0x00000000
	.align		4
        /*0004*/ 	.word	0xffffffff
	.align		4
        /*0008*/ 	.word	0x00000000
	.align		4
        /*000c*/ 	.word	0xfffffffe
	.align		4
        /*0010*/ 	.word	0x00000000
	.align		4
        /*0014*/ 	.word	0xfffffffd
	.align		4
        /*0018*/ 	.word	0x00000000
	.align		4
        /*001c*/ 	.word	0xfffffffc


//--------------------- .nv.rel.action            --------------------------
	.section	.nv.rel.action,"",@"SHT_CUDA_RELOCINFO"
	.align	8
	.sectionentsize	8
        /*0000*/ 	.byte	0x73, 0x00, 0x00, 0x00, 0x00, 0x00, 0x00, 0x00, 0x00, 0x00, 0x00, 0x11, 0x25, 0x00, 0x05, 0x36


//--------------------- .nv.constant0.matmul_kernel --------------------------
	.section	.nv.constant0.matmul_kernel,"a",@progbits
	.sectionflags	@""
	.align	4
.nv.constant0.matmul_kernel:
	.zero		432


//--------------------- .text.matmul_kernel       --------------------------
	.section	.text.matmul_kernel,"ax",@progbits
	.sectioninfo	@"SHI_REGISTERS=32"
	.align	128
        .global         matmul_kernel
        .type           matmul_kernel,@function
        .size           matmul_kernel,(.L_x_4 - matmul_kernel)
        .other          matmul_kernel,@"STO_CUDA_ENTRY STV_DEFAULT"
matmul_kernel:
.text.matmul_kernel:
[----:B------:R-:W-:-:S04]  /*0000*/  IMAD.MOV.U32 R1, RZ, RZ, c[0x0][0x28] ;  /* 0x00000a00ff017624 */ /* 0x000fc800078e00ff */
[----:B------:R-:W-:Y:S01]  /*0010*/  IMAD.MOV.U32 R0, RZ, RZ, c[0x0][0x17c] ;  /* 0x00005f00ff007624 */ /* 0x000fe200078e00ff */
[----:B------:R-:W-:Y:S01]  /*0020*/  IADD3 R1, R1, -0x6b38, RZ ;  /* 0xffff94c801017810 */ /* 0x000fe20007ffe0ff */
[----:B------:R-:W0:Y:S01]  /*0030*/  S2R R28, SR_TID.X ;  /* 0x00000000001c7919 */ /* 0x000e220000002100 */
[----:B------:R-:W-:Y:S01]  /*0040*/  ULDC.64 UR6, c[0x0][0x118] ;  /* 0x0000460000067ab9 */ /* 0x000fe20000000a00 */
[----:B------:R-:W-:Y:S01]  /*0050*/  CS2R R12, SRZ ;  /* 0x00000000000c7805 */ /* 0x000fe2000001ff00 */
[----:B------:R-:W-:Y:S01]  /*0060*/  IADD3 R0, R0, 0xff, RZ ;  /* 0x000000ff00007810 */ /* 0x000fe20007ffe0ff */
[----:B------:R1:W-:Y:S01]  /*0070*/  STL [R1+0xb0], RZ ;  /* 0x0000b0ff01007387 */ /* 0x0003e20000100800 */
[----:B------:R-:W-:Y:S01]  /*0080*/  CS2R R14, SRZ ;  /* 0x00000000000e7805 */ /* 0x000fe2000001ff00 */
[----:B------:R-:W-:Y:S01]  /*0090*/  CS2R R16, SRZ ;  /* 0x0000000000107805 */ /* 0x000fe2000001ff00 */
[----:B------:R-:W-:Y:S01]  /*00a0*/  SHF.R.S32.HI R3, RZ, 0x1f, R0 ;  /* 0x0000001fff037819 */ /* 0x000fe20000011400 */
[----:B------:R1:W-:Y:S01]  /*00b0*/  STL [R1+0xb4], RZ ;  /* 0x0000b4ff01007387 */ /* 0x0003e20000100800 */
[----:B------:R-:W-:Y:S01]  /*00c0*/  CS2R R18, SRZ ;  /* 0x0000000000127805 */ /* 0x000fe2000001ff00 */
[----:B------:R-:W-:Y:S01]  /*00d0*/  CS2R R20, SRZ ;  /* 0x0000000000147805 */ /* 0x000fe2000001ff00 */
[----:B------:R-:W-:Y:S01]  /*00e0*/  LEA.HI R3, R3, R0, RZ, 0x8 ;  /* 0x0000000003037211 */ /* 0x000fe200078f40ff */
[----:B------:R1:W-:Y:S01]  /*00f0*/  STL [R1+0xb8], RZ ;  /* 0x0000b8ff01007387 */ /* 0x0003e20000100800 */
[----:B------:R-:W-:Y:S01]  /*0100*/  CS2R R22, SRZ ;  /* 0x0000000000167805 */ /* 0x000fe2000001ff00 */
[----:B------:R-:W-:Y:S01]  /*0110*/  CS2R R24, SRZ ;  /* 0x0000000000187805 */ /* 0x000fe2000001ff00 */
[----:B------:R-:W-:Y:S01]  /*0120*/  SHF.R.S32.HI R0, RZ, 0x8, R3 ;  /* 0x00000008ff007819 */ /* 0x000fe20000011403 */
[----:B------:R1:W-:Y:S01]  /*0130*/  STL [R1+0xbc], RZ ;  /* 0x0000bcff01007387 */ /* 0x0003e20000100800 */
[----:B------:R-:W-:-:S03]  /*0140*/  CS2R R26, SRZ ;  /* 0x00000000001a7805 */ /* 0x000fc6000001ff00 */
[----:B------:R-:W-:Y:S01]  /*0150*/  IMAD.SHL.U32 R0, R0, 0x8, RZ ;  /* 0x0000000800007824 */ /* 0x000fe200078e00ff */
[----:B------:R-:W2:Y:S01]  /*0160*/  S2R R3, SR_CTAID.X ;  /* 0x0000000000037919 */ /* 0x000ea20000002500 */
[----:B0-----:R-:W-:-:S03]  /*0170*/  LOP3.LUT R29, R28, 0xff, RZ, 0xc0, !PT ;  /* 0x000000ff1c1d7812 */ /* 0x001fc600078ec0ff */
[----:B------:R1:W-:Y:S01]  /*0180*/  STL [R1+0xa0], RZ ;  /* 0x0000a0ff01007387 */ /* 0x0003e20000100800 */
[-C--:B------:R-:W-:Y:S02]  /*0190*/  IABS R7, R0.reuse ;  /* 0x0000000000077213 */ /* 0x080fe40000000000 */
[----:B------:R-:W-:Y:S01]  /*01a0*/  IABS R10, R0 ;  /* 0x00000000000a7213 */ /* 0x000fe20000000000 */
[----:B------:R1:W-:Y:S01]  /*01b0*/  STL [R1+0xa4], RZ ;  /* 0x0000a4ff01007387 */ /* 0x0003e20000100800 */
[----:B------:R-:W0:Y:S03]  /*01c0*/  I2F.RP R2, R7 ;  /* 0x0000000700027306 */ /* 0x000e260000209400 */
[----:B------:R1:W-:Y:S04]  /*01d0*/  STL [R1+0xa8], RZ ;  /* 0x0000a8ff01007387 */ /* 0x0003e80000100800 */
[----:B------:R1:W-:Y:S04]  /*01e0*/  STL [R1+0xac], RZ ;  /* 0x0000acff01007387 */ /* 0x0003e80000100800 */
[----:B------:R1:W-:Y:S01]  /*01f0*/  STL [R1+0x90], RZ ;  /* 0x000090ff01007387 */ /* 0x0003e20000100800 */
[----:B--2---:R-:W-:Y:S01]  /*0200*/  IABS R8, R3 ;  /* 0x0000000300087213 */ /* 0x004fe20000000000 */
[----:B0-----:R-:W0:Y:S02]  /*0210*/  MUFU.RCP R2, R2 ;  /* 0x0000000200027308 */ /* 0x001e240000001000 */
[----:B------:R1:W-:Y:S04]  /*0220*/  STL [R1+0x94], RZ ;  /* 0x000094ff01007387 */ /* 0x0003e80000100800 */
[----:B------:R1:W-:Y:S04]  /*0230*/  STL [R1+0x98], RZ ;  /* 0x000098ff01007387 */ /* 0x0003e80000100800 */
[----:B------:R1:W-:Y:S04]  /*0240*/  STL [R1+0x9c], RZ ;  /* 0x00009cff01007387 */ /* 0x0003e80000100800 */
[----:B------:R1:W-:Y:S01]  /*0250*/  STL [R1+0x80], RZ ;  /* 0x000080ff01007387 */ /* 0x0003e20000100800 */
[----:B0-----:R-:W-:Y:S01]  /*0260*/  IADD3 R4, R2, 0xffffffe, RZ ;  /* 0x0ffffffe02047810 */ /* 0x001fe20007ffe0ff */
[----:B------:R-:W-:-:S02]  /*0270*/  IMAD.MOV R2, RZ, RZ, -R10 ;  /* 0x000000ffff027224 */ /* 0x000fc400078e0a0a */
[----:B------:R1:W-:Y:S01]  /*0280*/  STL [R1+0x84], RZ ;  /* 0x000084ff01007387 */ /* 0x0003e20000100800 */
[----:B------:R0:W2:Y:S03]  /*0290*/  F2I.FTZ.U32.TRUNC.NTZ R5, R4 ;  /* 0x0000000400057305 */ /* 0x0000a6000021f000 */
[----:B------:R1:W-:Y:S04]  /*02a0*/  STL [R1+0x88], RZ ;  /* 0x000088ff01007387 */ /* 0x0003e80000100800 */
[----:B------:R1:W-:Y:S01]  /*02b0*/  STL [R1+0x8c], RZ ;  /* 0x00008cff01007387 */ /* 0x0003e20000100800 */
[----:B0-----:R-:W-:-:S03]  /*02c0*/  IMAD.MOV.U32 R4, RZ, RZ, RZ ;  /* 0x000000ffff047224 */ /* 0x001fc600078e00ff */
[----:B------:R1:W-:Y:S04]  /*02d0*/  STL [R1+0x70], RZ ;  /* 0x000070ff01007387 */ /* 0x0003e80000100800 */
[----:B------:R1:W-:Y:S01]  /*02e0*/  STL [R1+0x74], RZ ;  /* 0x000074ff01007387 */ /* 0x0003e20000100800 */
[----:B--2---:R-:W-:-:S03]  /*02f0*/  IMAD.MOV R6, RZ, RZ, -R5 ;  /* 0x000000ffff067224 */ /* 0x004fc600078e0a05 */
[----:B------:R1:W-:Y:S01]  /*0300*/  STL [R1+0x78], RZ ;  /* 0x000078ff01007387 */ /* 0x0003e20000100800 */
[----:B------:R-:W-:Y:S02]  /*0310*/  IMAD R9, R6, R7, RZ ;  /* 0x0000000706097224 */ /* 0x000fe400078e02ff */
[----:B------:R-:W-:Y:S01]  /*0320*/  IMAD.MOV.U32 R6, RZ, RZ, R8 ;  /* 0x000000ffff067224 */ /* 0x000fe200078e0008 */
[----:B------:R1:W-:Y:S01]  /*0330*/  STL [R1+0x7c], RZ ;  /* 0x00007cff01007387 */ /* 0x0003e20000100800 */
[----:B------:R-:W-:-:S03]  /*0340*/  IMAD.HI.U32 R5, R5, R9, R4 ;  /* 0x0000000905057227 */ /* 0x000fc600078e0004 */
[----:B------:R1:W-:Y:S03]  /*0350*/  STL [R1+0x60], RZ ;  /* 0x000060ff01007387 */ /* 0x0003e60000100800 */
[----:B------:R-:W-:Y:S01]  /*0360*/  IMAD.HI.U32 R5, R5, R6, RZ ;  /* 0x0000000605057227 */ /* 0x000fe200078e00ff */
[----:B------:R1:W-:Y:S03]  /*0370*/  STL [R1+0x64], RZ ;  /* 0x000064ff01007387 */ /* 0x0003e60000100800 */
[----:B------:R-:W-:Y:S01]  /*0380*/  IMAD R2, R5, R2, R6 ;  /* 0x0000000205027224 */ /* 0x000fe200078e0206 */
[----:B------:R1:W-:Y:S04]  /*0390*/  STL [R1+0x68], RZ ;  /* 0x000068ff01007387 */ /* 0x0003e80000100800 */
[----:B------:R-:W-:Y:S01]  /*03a0*/  ISETP.GT.U32.AND P1, PT, R7, R2, PT ;  /* 0x000000020700720c */ /* 0x000fe20003f24070 */
[----:B------:R1:W-:Y:S04]  /*03b0*/  STL [R1+0x6c], RZ ;  /* 0x00006cff01007387 */ /* 0x0003e80000100800 */
[----:B------:R1:W-:Y:S04]  /*03c0*/  STL [R1+0x50], RZ ;  /* 0x000050ff01007387 */ /* 0x0003e80000100800 */
[----:B------:R1:W-:Y:S04]  /*03d0*/  STL [R1+0x54], RZ ;  /* 0x000054ff01007387 */ /* 0x0003e80000100800 */
[----:B------:R-:W-:Y:S01]  /*03e0*/  @!P1 IMAD.IADD R2, R2, 0x1, -R7 ;  /* 0x0000000102029824 */ /* 0x000fe200078e0a07 */
[----:B------:R1:W-:Y:S01]  /*03f0*/  STL [R1+0x58], RZ ;  /* 0x000058ff01007387 */ /* 0x0003e20000100800 */
[----:B------:R-:W-:-:S02]  /*0400*/  @!P1 IADD3 R5, R5, 0x1, RZ ;  /* 0x0000000105059810 */ /* 0x000fc40007ffe0ff */
[----:B------:R-:W-:Y:S01]  /*0410*/  ISETP.NE.AND P1, PT, R0, RZ, PT ;  /* 0x000000ff0000720c */ /* 0x000fe20003f25270 */
[----:B------:R1:W-:Y:S01]  /*0420*/  STL [R1+0x5c], RZ ;  /* 0x00005cff01007387 */ /* 0x0003e20000100800 */
[----:B------:R-:W-:Y:S02]  /*0430*/  ISETP.GE.U32.AND P0, PT, R2, R7, PT ;  /* 0x000000070200720c */ /* 0x000fe40003f06070 */
[----:B------:R-:W-:Y:S01]  /*0440*/  LOP3.LUT R2, R3, R0, RZ, 0x3c, !PT ;  /* 0x0000000003027212 */ /* 0x000fe200078e3cff */
[----:B------:R1:W-:Y:S03]  /*0450*/  STL [R1+0x40], RZ ;  /* 0x000040ff01007387 */ /* 0x0003e60000100800 */
[----:B------:R-:W-:Y:S01]  /*0460*/  ISETP.GE.AND P2, PT, R2, RZ, PT ;  /* 0x000000ff0200720c */ /* 0x000fe20003f46270 */
[----:B------:R1:W-:Y:S01]  /*0470*/  STL [R1+0x44], RZ ;  /* 0x000044ff01007387 */ /* 0x0003e20000100800 */
[----:B------:R-:W-:-:S03]  /*0480*/  IMAD.MOV.U32 R2, RZ, RZ, c[0x0][0x178] ;  /* 0x00005e00ff027624 */ /* 0x000fc600078e00ff */
[----:B------:R1:W-:Y:S02]  /*0490*/  STL [R1+0x48], RZ ;  /* 0x000048ff01007387 */ /* 0x0003e40000100800 */
[----:B------:R-:W-:Y:S02]  /*04a0*/  @P0 IADD3 R5, R5, 0x1, RZ ;  /* 0x0000000105050810 */ /* 0x000fe40007ffe0ff */
[----:B------:R1:W-:Y:S01]  /*04b0*/  STL [R1+0x4c], RZ ;  /* 0x00004cff01007387 */ /* 0x0003e20000100800 */
[----:B------:R-:W-:Y:S02]  /*04c0*/  IADD3 R2, R2, 0x1ff, RZ ;  /* 0x000001ff02027810 */ /* 0x000fe40007ffe0ff */
[----:B------:R-:W-:Y:S01]  /*04d0*/  IMAD.MOV.U32 R4, RZ, RZ, R5 ;  /* 0x000000ffff047224 */ /* 0x000fe200078e0005 */
[----:B------:R1:W-:Y:S01]  /*04e0*/  STL [R1+0x30], RZ ;  /* 0x000030ff01007387 */ /* 0x0003e20000100800 */
[----:B------:R-:W-:Y:S02]  /*04f0*/  SHF.R.S32.HI R5, RZ, 0x1f, R2 ;  /* 0x0000001fff057819 */ /* 0x000fe40000011402 */
[----:B------:R-:W-:Y:S01]  /*0500*/  @!P2 IMAD.MOV R4, RZ, RZ, -R4 ;  /* 0x000000ffff04a224 */ /* 0x000fe200078e0a04 */
[----:B------:R1:W-:Y:S01]  /*0510*/  STL [R1+0x34], RZ ;  /* 0x000034ff01007387 */ /* 0x0003e20000100800 */
[----:B------:R-:W-:-:S02]  /*0520*/  @!P1 LOP3.LUT R4, RZ, R0, RZ, 0x33, !PT ;  /* 0x00000000ff049212 */ /* 0x000fc400078e33ff */
[----:B------:R-:W-:Y:S01]  /*0530*/  LEA.HI R5, R5, R2, RZ, 0x9 ;  /* 0x0000000205057211 */ /* 0x000fe200078f48ff */
[----:B------:R1:W-:Y:S02]  /*0540*/  STL [R1+0x38], RZ ;  /* 0x000038ff01007387 */ /* 0x0003e40000100800 */
[----:B------:R-:W-:Y:S02]  /*0550*/  IMAD.SHL.U32 R2, R4, 0x8, RZ ;  /* 0x0000000804027824 */ /* 0x000fe400078e00ff */
[----:B------:R1:W-:Y:S01]  /*0560*/  STL [R1+0x3c], RZ ;  /* 0x00003cff01007387 */ /* 0x0003e20000100800 */
[----:B------:R-:W-:Y:S02]  /*0570*/  IMAD.MOV R4, RZ, RZ, -R4 ;  /* 0x000000ffff047224 */ /* 0x000fe400078e0a04 */
[----:B------:R-:W-:Y:S01]  /*0580*/  LEA.HI.SX32 R5, R5, -R2, 0x17 ;  /* 0x8000000205057211 */ /* 0x000fe200078fbaff */
[----:B------:R1:W-:Y:S01]  /*0590*/  STL [R1+0x20], RZ ;  /* 0x000020ff01007387 */ /* 0x0003e20000100800 */
[----:B------:R-:W-:-:S02]  /*05a0*/  IMAD R9, R0, R4, R3 ;  /* 0x0000000400097224 */ /* 0x000fc400078e0203 */
[----:B------:R-:W-:Y:S01]  /*05b0*/  IMNMX R10, R5, 0x8, PT ;  /* 0x00000008050a7817 */ /* 0x000fe20003800200 */
[----:B------:R1:W-:Y:S01]  /*05c0*/  STL [R1+0x24], RZ ;  /* 0x000024ff01007387 */ /* 0x0003e20000100800 */
[----:B------:R-:W-:Y:S02]  /*05d0*/  IMAD.MOV.U32 R4, RZ, RZ, RZ ;  /* 0x000000ffff047224 */ /* 0x000fe400078e00ff */
[-C--:B------:R-:W-:Y:S01]  /*05e0*/  IABS R8, R10.reuse ;  /* 0x0000000a00087213 */ /* 0x080fe20000000000 */
[----:B------:R1:W-:Y:S01]  /*05f0*/  STL [R1+0x28], RZ ;  /* 0x000028ff01007387 */ /* 0x0003e20000100800 */
[----:B------:R-:W-:Y:S02]  /*0600*/  IABS R0, R10 ;  /* 0x0000000a00007213 */ /* 0x000fe40000000000 */
[----:B------:R-:W0:Y:S01]  /*0610*/  I2F.RP R6, R8 ;  /* 0x0000000800067306 */ /* 0x000e220000209400 */
[----:B------:R1:W-:Y:S04]  /*0620*/  STL [R1+0x2c], RZ ;  /* 0x00002cff01007387 */ /* 0x0003e80000100800 */
[----:B------:R1:W-:Y:S04]  /*0630*/  STL [R1+0x10], RZ ;  /* 0x000010ff01007387 */ /* 0x0003e80000100800 */
[----:B------:R1:W-:Y:S04]  /*0640*/  STL [R1+0x14], RZ ;  /* 0x000014ff01007387 */ /* 0x0003e80000100800 */
[----:B------:R1:W-:Y:S01]  /*0650*/  STL [R1+0x18], RZ ;  /* 0x000018ff01007387 */ /* 0x0003e20000100800 */
[----:B0-----:R-:W0:Y:S03]  /*0660*/  MUFU.RCP R6, R6 ;  /* 0x0000000600067308 */ /* 0x001e260000001000 */
[----:B------:R1:W-:Y:S04]  /*0670*/  STL [R1+0x1c], RZ ;  /* 0x00001cff01007387 */ /* 0x0003e80000100800 */
[----:B------:R1:W-:Y:S04]  /*0680*/  STL [R1], RZ ;  /* 0x000000ff01007387 */ /* 0x0003e80000100800 */
[----:B------:R1:W-:Y:S04]  /*0690*/  STL [R1+0x4], RZ ;  /* 0x000004ff01007387 */ /* 0x0003e80000100800 */
[----:B------:R1:W-:Y:S01]  /*06a0*/  STL [R1+0x8], RZ ;  /* 0x000008ff01007387 */ /* 0x0003e20000100800 */
[----:B0-----:R-:W-:-:S03]  /*06b0*/  IADD3 R5, R6, 0xffffffe, RZ ;  /* 0x0ffffffe06057810 */ /* 0x001fc60007ffe0ff */
[----:B------:R1:W-:Y:S04]  /*06c0*/  STL [R1+0xc], RZ ;  /* 0x00000cff01007387 */ /* 0x0003e80000100800 */
[----:B------:R1:W-:Y:S01]  /*06d0*/  STL [R1+0x140], RZ ;  /* 0x000140ff01007387 */ /* 0x0003e20000100800 */
[----:B------:R-:W0:Y:S03]  /*06e0*/  F2I.FTZ.U32.TRUNC.NTZ R5, R5 ;  /* 0x0000000500057305 */ /* 0x000e26000021f000 */
[----:B------:R1:W-:Y:S04]  /*06f0*/  STL [R1+0x144], RZ ;  /* 0x000144ff01007387 */ /* 0x0003e80000100800 */
[----:B------:R1:W-:Y:S04]  /*0700*/  STL [R1+0x148], RZ ;  /* 0x000148ff01007387 */ /* 0x0003e80000100800 */
[----:B------:R1:W-:Y:S04]  /*0710*/  STL [R1+0x14c], RZ ;  /* 0x00014cff01007387 */ /* 0x0003e80000100800 */
[----:B------:R1:W-:Y:S01]  /*0720*/  STL [R1+0x130], RZ ;  /* 0x000130ff01007387 */ /* 0x0003e20000100800 */
[----:B0-----:R-:W-:-:S03]  /*0730*/  IMAD.MOV R7, RZ, RZ, -R5 ;  /* 0x000000ffff077224 */ /* 0x001fc600078e0a05 */
[----:B------:R1:W-:Y:S01]  /*0740*/  STL [R1+0x134], RZ ;  /* 0x000134ff01007387 */ /* 0x0003e20000100800 */
[----:B------:R-:W-:Y:S01]  /*0750*/  IMAD.MOV.U32 R3, RZ, RZ, R7 ;  /* 0x000000ffff037224 */ /* 0x000fe200078e0007 */
[----:B------:R-:W-:Y:S02]  /*0760*/  IABS R7, R9 ;  /* 0x0000000900077213 */ /* 0x000fe40000000000 */
[----:B------:R1:W-:Y:S01]  /*0770*/  STL [R1+0x138], RZ ;  /* 0x000138ff01007387 */ /* 0x0003e20000100800 */
[----:B------:R-:W-:-:S03]  /*0780*/  IMAD R3, R3, R8, RZ ;  /* 0x0000000803037224 */ /* 0x000fc600078e02ff */
[----:B------:R1:W-:Y:S01]  /*0790*/  STL [R1+0x13c], RZ ;  /* 0x00013cff01007387 */ /* 0x0003e20000100800 */
[----:B------:R-:W-:-:S03]  /*07a0*/  IMAD.HI.U32 R4, R5, R3, R4 ;  /* 0x0000000305047227 */ /* 0x000fc600078e0004 */
[----:B------:R1:W-:Y:S01]  /*07b0*/  STL [R1+0x120], RZ ;  /* 0x000120ff01007387 */ /* 0x0003e20000100800 */
[----:B------:R-:W-:Y:S02]  /*07c0*/  IMAD.MOV R3, RZ, RZ, -R0 ;  /* 0x000000ffff037224 */ /* 0x000fe400078e0a00 */
[----:B------:R-:W-:Y:S01]  /*07d0*/  IMAD.HI.U32 R0, R4, R7, RZ ;  /* 0x0000000704007227 */ /* 0x000fe200078e00ff */
[----:B------:R1:W-:Y:S03]  /*07e0*/  STL [R1+0x124], RZ ;  /* 0x000124ff01007387 */ /* 0x0003e60000100800 */
[----:B------:R-:W-:Y:S01]  /*07f0*/  IMAD R3, R0, R3, R7 ;  /* 0x0000000300037224 */ /* 0x000fe200078e0207 */
[----:B------:R1:W-:Y:S01]  /*0800*/  STL [R1+0x128], RZ ;  /* 0x000128ff01007387 */ /* 0x0003e20000100800 */
[----:B------:R-:W-:-:S03]  /*0810*/  CS2R R6, SRZ ;  /* 0x0000000000067805 */ /* 0x000fc6000001ff00 */
[----:B------:R1:W-:Y:S01]  /*0820*/  STL [R1+0x12c], RZ ;  /* 0x00012cff01007387 */ /* 0x0003e20000100800 */
[----:B------:R-:W-:-:S03]  /*0830*/  ISETP.GT.U32.AND P1, PT, R8, R3, PT ;  /* 0x000000030800720c */ /* 0x000fc60003f24070 */
[----:B------:R1:W-:Y:S04]  /*0840*/  STL [R1+0x110], RZ ;  /* 0x000110ff01007387 */ /* 0x0003e80000100800 */
[----:B------:R1:W-:Y:S04]  /*0850*/  STL [R1+0x114], RZ ;  /* 0x000114ff01007387 */ /* 0x0003e80000100800 */
[----:B------:R1:W-:Y:S02]  /*0860*/  STL [R1+0x118], RZ ;  /* 0x000118ff01007387 */ /* 0x0003e40000100800 */
[----:B------:R-:W-:Y:S01]  /*0870*/  @!P1 IMAD.IADD R3, R3, 0x1, -R8 ;  /* 0x0000000103039824 */ /* 0x000fe200078e0a08 */
[----:B------:R-:W-:Y:S01]  /*0880*/  @!P1 IADD3 R0, R0, 0x1, RZ ;  /* 0x0000000100009810 */ /* 0x000fe20007ffe0ff */
[----:B------:R1:W-:Y:S01]  /*0890*/  STL [R1+0x11c], RZ ;  /* 0x00011cff01007387 */ /* 0x0003e20000100800 */
[----:B------:R-:W-:-:S02]  /*08a0*/  ISETP.NE.AND P1, PT, R10, RZ, PT ;  /* 0x000000ff0a00720c */ /* 0x000fc40003f25270 */
[----:B------:R-:W-:Y:S01]  /*08b0*/  ISETP.GE.U32.AND P0, PT, R3, R8, PT ;  /* 0x000000080300720c */ /* 0x000fe20003f06070 */
[----:B------:R1:W-:Y:S01]  /*08c0*/  STL [R1+0x100], RZ ;  /* 0x000100ff01007387 */ /* 0x0003e20000100800 */
[----:B------:R-:W-:-:S03]  /*08d0*/  LOP3.LUT R3, R9, R10, RZ, 0x3c, !PT ;  /* 0x0000000a09037212 */ /* 0x000fc600078e3cff */
[----:B------:R1:W-:Y:S01]  /*08e0*/  STL [R1+0x104], RZ ;  /* 0x000104ff01007387 */ /* 0x0003e20000100800 */
[----:B------:R-:W-:Y:S01]  /*08f0*/  ISETP.GE.AND P2, PT, R3, RZ, PT ;  /* 0x000000ff0300720c */ /* 0x000fe20003f46270 */
[----:B------:R-:W-:Y:S02]  /*0900*/  IMAD.MOV.U32 R3, RZ, RZ, c[0x0][0x180] ;  /* 0x00006000ff037624 */ /* 0x000fe400078e00ff */
[----:B------:R1:W-:Y:S03]  /*0910*/  STL [R1+0x108], RZ ;  /* 0x000108ff01007387 */ /* 0x0003e60000100800 */
[----:B------:R-:W-:Y:S01]  /*0920*/  IADD3 R3, R3, 0x7f, RZ ;  /* 0x0000007f03037810 */ /* 0x000fe20007ffe0ff */
[----:B------:R1:W-:Y:S01]  /*0930*/  STL [R1+0x10c], RZ ;  /* 0x00010cff01007387 */ /* 0x0003e20000100800 */
[----:B------:R-:W-:Y:S02]  /*0940*/  @P0 IADD3 R0, R0, 0x1, RZ ;  /* 0x0000000100000810 */ /* 0x000fe40007ffe0ff */
[----:B------:R-:W-:Y:S01]  /*0950*/  ISETP.GE.AND P0, PT, R3, 0x80, PT ;  /* 0x000000800300780c */ /* 0x000fe20003f06270 */
[----:B------:R1:W-:Y:S02]  /*0960*/  STL [R1+0xf0], RZ ;  /* 0x0000f0ff01007387 */ /* 0x0003e40000100800 */
[----:B------:R-:W-:Y:S01]  /*0970*/  @!P2 IMAD.MOV R0, RZ, RZ, -R0 ;  /* 0x000000ffff00a224 */ /* 0x000fe200078e0a00 */
[----:B------:R-:W-:Y:S01]  /*0980*/  @!P1 LOP3.LUT R0, RZ, R10, RZ, 0x33, !PT ;  /* 0x0000000aff009212 */ /* 0x000fe200078e33ff */
[----:B------:R1:W-:Y:S04]  /*0990*/  STL [R1+0xf4], RZ ;  /* 0x0000f4ff01007387 */ /* 0x0003e80000100800 */
[----:B------:R1:W-:Y:S01]  /*09a0*/  STL [R1+0xf8], RZ ;  /* 0x0000f8ff01007387 */ /* 0x0003e20000100800 */
[----:B------:R-:W-:-:S02]  /*09b0*/  IMAD.MOV R5, RZ, RZ, -R0 ;  /* 0x000000ffff057224 */ /* 0x000fc400078e0a00 */
[----:B------:R-:W-:Y:S01]  /*09c0*/  IMAD.SHL.U32 R28, R0, 0x100, RZ ;  /* 0x00000100001c7824 */ /* 0x000fe200078e00ff */
[----:B------:R1:W-:Y:S01]  /*09d0*/  STL [R1+0xfc], RZ ;  /* 0x0000fcff01007387 */ /* 0x0003e20000100800 */
[----:B------:R-:W-:Y:S02]  /*09e0*/  IMAD R5, R10, R5, R9 ;  /* 0x000000050a057224 */ /* 0x000fe400078e0209 */
[----:B------:R-:W-:Y:S01]  /*09f0*/  CS2R R8, SRZ ;  /* 0x0000000000087805 */ /* 0x000fe2000001ff00 */
[----:B------:R1:W-:Y:S01]  /*0a00*/  STL [R1+0xe0], RZ ;  /* 0x0000e0ff01007387 */ /* 0x0003e20000100800 */
[----:B------:R-:W-:Y:S01]  /*0a10*/  IMAD.IADD R2, R2, 0x1, R5 ;  /* 0x0000000102027824 */ /* 0x000fe200078e0205 */
[----:B------:R-:W-:Y:S01]  /*0a20*/  CS2R R10, SRZ ;  /* 0x00000000000a7805 */ /* 0x000fe2000001ff00 */
[----:B------:R-:W-:Y:S01]  /*0a30*/  CS2R R4, SRZ ;  /* 0x0000000000047805 */ /* 0x000fe2000001ff00 */
[----:B------:R1:W-:Y:S01]  /*0a40*/  STL [R1+0xe4], RZ ;  /* 0x0000e4ff01007387 */ /* 0x0003e20000100800 */
[----:B------:R-:W-:-:S03]  /*0a50*/  IMAD R2, R2, 0x200, R29 ;  /* 0x0000020002027824 */ /* 0x000fc600078e021d */
[----:B------:R1:W-:Y:S02]  /*0a60*/  STL [R1+0xe8], RZ ;  /* 0x0000e8ff01007387 */ /* 0x0003e40000100800 */
[----:B------:R-:W-:Y:S02]  /*0a70*/  IADD3 R29, R2, 0x100, RZ ;  /* 0x00000100021d7810 */ /* 0x000fe40007ffe0ff */
[----:B------:R1:W-:Y:S04]  /*0a80*/  STL [R1+0xec], RZ ;  /* 0x0000ecff01007387 */ /* 0x0003e80000100800 */
        /* <DEDUP_REMOVED lines=139> */
[----:B------:R1:W-:Y:S04]  /*1340*/  STL [R1+0x1054], R28 ;  /* 0x0010541c01007387 */ /* 0x0003e80000100800 */
[----:B------:R1:W-:Y:S04]  /*1350*/  STL [R1+0x1068], R2 ;  /* 0x0010680201007387 */ /* 0x0003e80000100800 */
        /* <DEDUP_REMOVED lines=17> */
[----:B------:R1:W-:Y:S01]  /*1470*/  STL [R1+0x106c], R29 ;  /* 0x00106c1d01007387 */ /* 0x0003e20000100800 */
[----:B------:R-:W-:Y:S05]  /*1480*/  @!P0 BRA `(.L_x_0) ;  /* 0x0006e8b000008947 */ /* 0x000fea0003800000 */
[----:B------:R-:W-:Y:S01]  /*1490*/  IABS R0, c[0x0][0x178] ;  /* 0x00005e0000007a13 */ /* 0x000fe20000000000 */
[----:B------:R-:W-:Y:S01]  /*14a0*/  IMAD.MOV.U32 R27, RZ, RZ, R2 ;  /* 0x000000ffff1b7224 */ /* 0x000fe200078e0002 */
[----:B------:R-:W-:Y:S01]  /*14b0*/  IABS R12, c[0x0][0x17c] ;  /* 0x00005f00000c7a13 */ /* 0x000fe20000000000 */
[----:B------:R-:W0:Y:S01]  /*14c0*/  S2R R26, SR_TID.X ;  /* 0x00000000001a7919 */ /* 0x000e220000002100 */
[----:B-1----:R-:W1:Y:S01]  /*14d0*/  I2F.RP R2, R0 ;  /* 0x0000000000027306 */ /* 0x002e620000209400 */
[----:B------:R-:W-:-:S02]  /*14e0*/  IABS R10, R29 ;  /* 0x0000001d000a7213 */ /* 0x000fc40000000000 */
[----:B------:R-:W-:-:S05]  /*14f0*/  IABS R11, R27 ;  /* 0x0000001b000b7213 */ /* 0x000fca0000000000 */
[----:B------:R-:W2:Y:S08]  /*1500*/  I2F.RP R8, R12 ;  /* 0x0000000c00087306 */ /* 0x000eb00000209400 */
[----:B-1----:R-:W1:Y:S01]  /*1510*/  MUFU.RCP R2, R2 ;  /* 0x0000000200027308 */ /* 0x002e620000001000 */
[----:B0-----:R-:W-:-:S07]  /*1520*/  SHF.R.U32.HI R14, RZ, 0x7, R26 ;  /* 0x00000007ff0e7819 */ /* 0x001fce000001161a */
[----:B--2---:R-:W0:Y:S01]  /*1530*/  MUFU.RCP R8, R8 ;  /* 0x0000000800087308 */ /* 0x004e220000001000 */
[----:B------:R-:W-:-:S04]  /*1540*/  SGXT.U32 R14, R14, 0x1 ;  /* 0x000000010e0e781a */ /* 0x000fc80000000000 */
[----:B------:R-:W-:Y:S02]  /*1550*/  LOP3.LUT R14, R28, R14, RZ, 0xfc, !PT ;  /* 0x0000000e1c0e7212 */ /* 0x000fe400078efcff */
[----:B-1----:R-:W-:Y:S02]  /*1560*/  IADD3 R6, R2, 0xffffffe, RZ ;  /* 0x0ffffffe02067810 */ /* 0x002fe40007ffe0ff */
[----:B------:R-:W-:Y:S02]  /*1570*/  IABS R25, R14 ;  /* 0x0000000e00197213 */ /* 0x000fe40000000000 */
[----:B------:R1:W2:Y:S01]  /*1580*/  F2I.FTZ.U32.TRUNC.NTZ R7, R6 ;  /* 0x0000000600077305 */ /* 0x0002a2000021f000 */
[----:B------:R-:W-:Y:S02]  /*1590*/  LOP3.LUT R19, R14, 0xf2, RZ, 0xfc, !PT ;  /* 0x000000f20e137812 */ /* 0x000fe400078efcff */
[----:B0-----:R-:W-:Y:S02]  /*15a0*/  IADD3 R4, R8, 0xffffffe, RZ ;  /* 0x0ffffffe08047810 */ /* 0x001fe40007ffe0ff */
[----:B------:R-:W-:-:S02]  /*15b0*/  LOP3.LUT R8, R26, 0x7f, RZ, 0xc0, !PT ;  /* 0x0000007f1a087812 */ /* 0x000fc400078ec0ff */
[----:B------:R-:W-:Y:S01]  /*15c0*/  LOP3.LUT R24, R14, 0x20, RZ, 0xfc, !PT ;  /* 0x000000200e187812 */ /* 0x000fe200078efcff */
[----:B------:R0:W3:Y:S01]  /*15d0*/  F2I.FTZ.U32.TRUNC.NTZ R5, R4 ;  /* 0x0000000400057305 */ /* 0x0000e2000021f000 */
[----:B-1----:R-:W-:Y:S02]  /*15e0*/  IMAD.MOV.U32 R6, RZ, RZ, RZ ;  /* 0x000000ffff067224 */ /* 0x002fe400078e00ff */
[----:B------:R-:W-:Y:S01]  /*15f0*/  IMAD.SHL.U32 R16, R8, 0x2, RZ ;  /* 0x0000000208107824 */ /* 0x000fe200078e00ff */
[----:B------:R-:W-:Y:S01]  /*1600*/  LOP3.LUT R8, R14, 0xfe, RZ, 0xfc, !PT ;  /* 0x000000fe0e087812 */ /* 0x000fe200078efcff */
[----:B--2---:R-:W-:Y:S01]  /*1610*/  IMAD.MOV R9, RZ, RZ, -R7 ;  /* 0x000000ffff097224 */ /* 0x004fe200078e0a07 */
[----:B0-----:R-:W-:Y:S02]  /*1620*/  SHF.R.S32.HI R4, RZ, 0x1f, R3 ;  /* 0x0000001fff047819 */ /* 0x001fe40000011403 */
[----:B------:R-:W-:Y:S01]  /*1630*/  ISETP.GE.AND P4, PT, R8, RZ, PT ;  /* 0x000000ff0800720c */ /* 0x000fe20003f86270 */
[----:B------:R-:W-:Y:S01]  /*1640*/  IMAD R9, R9, R0, RZ ;  /* 0x0000000009097224 */ /* 0x000fe200078e02ff */
[----:B------:R-:W-:Y:S01]  /*1650*/  LEA.HI R3, R4, R3, RZ, 0x7 ;  /* 0x0000000304037211 */ /* 0x000fe200078f38ff */
[----:B------:R-:W-:-:S02]  /*1660*/  IMAD.MOV.U32 R4, RZ, RZ, RZ ;  /* 0x000000ffff047224 */ /* 0x000fc400078e00ff */
[----:B------:R-:W-:Y:S01]  /*1670*/  IMAD.HI.U32 R7, R7, R9, R6 ;  /* 0x0000000907077227 */ /* 0x000fe200078e0006 */
[----:B------:R-:W-:Y:S01]  /*1680*/  SHF.R.S32.HI R6, RZ, 0x7, R26 ;  /* 0x00000007ff067819 */ /* 0x000fe2000001141a */
[----:B------:R0:W-:Y:S02]  /*1690*/  STL [R1+0x204], R3 ;  /* 0x0002040301007387 */ /* 0x0001e40000100800 */
[----:B------:R-:W-:Y:S01]  /*16a0*/  IMAD.MOV.U32 R9, RZ, RZ, R10 ;  /* 0x000000ffff097224 */ /* 0x000fe200078e000a */
[----:B------:R-:W-:Y:S01]  /*16b0*/  LOP3.LUT R10, R14, 0xfc, RZ, 0xfc, !PT ;  /* 0x000000fc0e0a7812 */ /* 0x000fe200078efcff */
[----:B------:R-:W-:-:S04]  /*16c0*/  IMAD.HI.U32 R2, R7, R11, RZ ;  /* 0x0000000b07027227 */ /* 0x000fc800078e00ff */
[----:B------:R-:W-:-:S04]  /*16d0*/  IMAD.HI.U32 R7, R7, R9, RZ ;  /* 0x0000000907077227 */ /* 0x000fc800078e00ff */
[----:B------:R-:W-:Y:S02]  /*16e0*/  IMAD.MOV R7, RZ, RZ, -R7 ;  /* 0x000000ffff077224 */ /* 0x000fe400078e0a07 */
[----:B---3--:R-:W-:Y:S02]  /*16f0*/  IMAD.MOV R13, RZ, RZ, -R5 ;  /* 0x000000ffff0d7224 */ /* 0x008fe400078e0a05 */
[C---:B------:R-:W-:Y:S02]  /*1700*/  IMAD R9, R0.reuse, R7, R9 ;  /* 0x0000000700097224 */ /* 0x040fe400078e0209 */
[----:B0-----:R-:W-:Y:S02]  /*1710*/  IMAD.MOV R3, RZ, RZ, -R2 ;  /* 0x000000ffff037224 */ /* 0x001fe400078e0a02 */
[----:B------:R-:W-:Y:S01]  /*1720*/  IMAD R13, R13, R12, RZ ;  /* 0x0000000c0d0d7224 */ /* 0x000fe200078e02ff */
[C---:B------:R-:W-:Y:S01]  /*1730*/  ISETP.GT.U32.AND P1, PT, R0.reuse, R9, PT ;  /* 0x000000090000720c */ /* 0x040fe20003f24070 */
[----:B------:R-:W-:Y:S01]  /*1740*/  IMAD R11, R0, R3, R11 ;  /* 0x00000003000b7224 */ /* 0x000fe200078e020b */
[----:B------:R-:W-:Y:S01]  /*1750*/  SHF.R.U32.HI R3, RZ, 0x1, R26 ;  /* 0x00000001ff037819 */ /* 0x000fe2000001161a */
[----:B------:R-:W-:Y:S01]  /*1760*/  IMAD.HI.U32 R2, R5, R13, R4 ;  /* 0x0000000d05027227 */ /* 0x000fe200078e0004 */
[----:B------:R-:W-:-:S02]  /*1770*/  LOP3.LUT R5, R26, 0x7, RZ, 0xc0, !PT ;  /* 0x000000071a057812 */ /* 0x000fc400078ec0ff */
[----:B------:R-:W-:Y:S01]  /*1780*/  LOP3.LUT R4, R3, 0x60, RZ, 0xc0, !PT ;  /* 0x0000006003047812 */ /* 0x000fe200078ec0ff */
[----:B------:R-:W-:Y:S01]  /*1790*/  IMAD.SHL.U32 R7, R26, 0x2, RZ ;  /* 0x000000021a077824 */ /* 0x000fe200078e00ff */
[----:B------:R-:W-:Y:S01]  /*17a0*/  SGXT R3, R6, 0x1 ;  /* 0x000000010603781a */ /* 0x000fe20000000200 */
[----:B------:R-:W-:Y:S01]  /*17b0*/  IMAD.HI.U32 R6, R2, R25, RZ ;  /* 0x0000001902067227 */ /* 0x000fe200078e00ff */
[----:B------:R-:W-:Y:S02]  /*17c0*/  ISETP.GT.U32.AND P0, PT, R0, R11, PT ;  /* 0x0000000b0000720c */ /* 0x000fe40003f04070 */
[----:B------:R-:W-:Y:S01]  /*17d0*/  LOP3.LUT R4, R4, 0x10, R7, 0xf8, !PT ;  /* 0x0000001004047812 */ /* 0x000fe200078ef807 */
[----:B------:R-:W-:Y:S01]  /*17e0*/  @!P1 IMAD.IADD R9, R9, 0x1, -R0 ;  /* 0x0000000109099824 */ /* 0x000fe200078e0a00 */
[----:B------:R-:W-:Y:S01]  /*17f0*/  IABS R13, R10 ;  /* 0x0000000a000d7213 */ /* 0x000fe20000000000 */
[----:B------:R-:W-:Y:S01]  /*1800*/  IMAD.MOV R6, RZ, RZ, -R6 ;  /* 0x000000ffff067224 */ /* 0x000fe200078e0a06 */
[----:B------:R-:W-:Y:S01]  /*1810*/  LOP3.LUT R3, R16, 0x110, R3, 0x78, !PT ;  /* 0x0000011010037812 */ /* 0x000fe200078e7803 */
[C---:B------:R-:W-:Y:S01]  /*1820*/  IMAD R28, R5.reuse, 0x110, RZ ;  /* 0x00000110051c7824 */ /* 0x040fe200078e02ff */
[----:B------:R-:W-:Y:S01]  /*1830*/  ISETP.GT.U32.AND P5, PT, R0, R9, PT ;  /* 0x000000090000720c */ /* 0x000fe20003fa4070 */
[----:B------:R-:W-:Y:S01]  /*1840*/  IMAD R25, R12, R6, R25 ;  /* 0x000000060c197224 */ /* 0x000fe200078e0219 */
[----:B------:R-:W-:Y:S01]  /*1850*/  ISETP.GE.AND P1, PT, R10, RZ, PT ;  /* 0x000000ff0a00720c */ /* 0x000fe20003f26270 */
[----:B------:R-:W-:Y:S01]  /*1860*/  IMAD R15, R5, 0x410, RZ ;  /* 0x00000410050f7824 */ /* 0x000fe200078e02ff */
[----:B------:R-:W-:Y:S01]  /*1870*/  LOP3.LUT R28, R28, 0x30, R7, 0x78, !PT ;  /* 0x000000301c1c7812 */ /* 0x000fe200078e7807 */
[----:B------:R-:W-:Y:S01]  /*1880*/  @!P0 IMAD.IADD R11, R11, 0x1, -R0 ;  /* 0x000000010b0b8824 */ /* 0x000fe200078e0a00 */
[----:B------:R-:W-:Y:S01]  /*1890*/  ISETP.GT.U32.AND P2, PT, R12, R25, PT ;  /* 0x000000190c00720c */ /* 0x000fe20003f44070 */
[----:B------:R-:W-:Y:S01]  /*18a0*/  IMAD.HI.U32 R6, R2, R13, RZ ;  /* 0x0000000d02067227 */ /* 0x000fe200078e00ff */
[----:B------:R-:W-:Y:S01]  /*18b0*/  IABS R7, R8 ;  /* 0x0000000800077213 */ /* 0x000fe20000000000 */
[----:B------:R0:W-:Y:S01]  /*18c0*/  STL [R1+0x1c94], R3 ;  /* 0x001c940301007387 */ /* 0x0001e20000100800 */
[----:B------:R-:W-:Y:S01]  /*18d0*/  ISETP.GT.U32.AND P3, PT, R0, R11, PT ;  /* 0x0000000b0000720c */ /* 0x000fe20003f64070 */
[----:B------:R-:W-:Y:S01]  /*18e0*/  IMAD.MOV R6, RZ, RZ, -R6 ;  /* 0x000000ffff067224 */ /* 0x000fe200078e0a06 */
[----:B------:R-:W-:Y:S01]  /*18f0*/  ISETP.GE.AND P0, PT, R27, RZ, PT ;  /* 0x000000ff1b00720c */ /* 0x000fe20003f06270 */
[----:B------:R-:W-:Y:S01]  /*1900*/  @!P5 IMAD.IADD R9, R9, 0x1, -R0 ;  /* 0x000000010909d824 */ /* 0x000fe200078e0a00 */
[----:B------:R-:W-:Y:S01]  /*1910*/  ISETP.GE.AND P5, PT, R29, RZ, PT ;  /* 0x000000ff1d00720c */ /* 0x000fe20003fa6270 */
[----:B------:R-:W-:Y:S01]  /*1920*/  IMAD.HI.U32 R5, R2, R7, RZ ;  /* 0x0000000702057227 */ /* 0x000fe200078e00ff */
[----:B------:R-:W-:-:S02]  /*1930*/  LOP3.LUT R16, R14, 0xf0, RZ, 0xfc, !PT ;  /* 0x000000f00e107812 */ /* 0x000fc400078efcff */
[C---:B------:R-:W-:Y:S01]  /*1940*/  LOP3.LUT R29, R14.reuse, 0x1e, RZ, 0xfc, !PT ;  /* 0x0000001e0e1d7812 */ /* 0x040fe200078efcff */
[----:B------:R-:W-:Y:S01]  /*1950*/  IMAD.MOV R5, RZ, RZ, -R5 ;  /* 0x000000ffff057224 */ /* 0x000fe200078e0a05 */
[----:B0-----:R-:W-:Y:S01]  /*1960*/  LOP3.LUT R3, R15, R4, RZ, 0x3c, !PT ;  /* 0x000000040f037212 */ /* 0x001fe200078e3cff */
[----:B------:R-:W-:Y:S01]  /*1970*/  @!P2 IMAD.IADD R25, R25, 0x1, -R12 ;  /* 0x000000011919a824 */ /* 0x000fe200078e0a0c */
[----:B------:R-:W-:Y:S01]  /*1980*/  LOP3.LUT R4, R14, 0xfa, RZ, 0xfc, !PT ;  /* 0x000000fa0e047812 */ /* 0x000fe200078efcff */
[----:B------:R-:W-:Y:S01]  /*1990*/  IMAD R7, R12, R5, R7 ;  /* 0x000000050c077224 */ /* 0x000fe200078e0207 */
[----:B------:R-:W-:Y:S01]  /*19a0*/  LOP3.LUT R27, R14, 0x1a, RZ, 0xfc, !PT ;  /* 0x0000001a0e1b7812 */ /* 0x000fe200078efcff */
[----:B------:R-:W-:Y:S01]  /*19b0*/  @!P3 IMAD.IADD R11, R11, 0x1, -R0 ;  /* 0x000000010b0bb824 */ /* 0x000fe200078e0a00 */
[C---:B------:R-:W-:Y:S01]  /*19c0*/  ISETP.GT.U32.AND P6, PT, R12.reuse, R25, PT ;  /* 0x000000190c00720c */ /* 0x040fe20003fc4070 */
[----:B------:R-:W-:Y:S01]  /*19d0*/  @!P5 IMAD.MOV R9, RZ, RZ, -R9 ;  /* 0x000000ffff09d224 */ /* 0x000fe200078e0a09 */
[C---:B------:R-:W-:Y:S01]  /*19e0*/  ISETP.GT.U32.AND P5, PT, R12.reuse, R7, PT ;  /* 0x000000070c00720c */ /* 0x040fe20003fa4070 */
[----:B------:R-:W-:Y:S01]  /*19f0*/  IMAD R5, R12, R6, R13 ;  /* 0x000000060c057224 */ /* 0x000fe200078e020d */
[----:B------:R-:W-:Y:S01]  /*1a00*/  ISETP.NE.AND P3, PT, RZ, c[0x0][0x178], PT ;  /* 0x00005e00ff007a0c */ /* 0x000fe20003f65270 */
[----:B------:R-:W-:Y:S01]  /*1a10*/  IMAD.MOV.U32 R0, RZ, RZ, R11 ;  /* 0x000000ffff007224 */ /* 0x000fe200078e000b */
[----:B------:R-:W-:Y:S01]  /*1a20*/  LOP3.LUT R13, RZ, c[0x0][0x178], RZ, 0x33, !PT ;  /* 0x00005e00ff0d7a12 */ /* 0x000fe200078e33ff */
[----:B------:R-:W-:Y:S01]  /*1a30*/  IMAD.SHL.U32 R15, R26, 0x40, RZ ;  /* 0x000000401a0f7824 */ /* 0x000fe200078e00ff */
[----:B------:R-:W-:Y:S01]  /*1a40*/  ISETP.GE.AND P2, PT, R4, RZ, PT ;  /* 0x000000ff0400720c */ /* 0x000fe20003f46270 */
[----:B------:R-:W-:Y:S01]  /*1a50*/  @!P0 IMAD.MOV R0, RZ, RZ, -R0 ;  /* 0x000000ffff008224 */ /* 0x000fe200078e0a00 */
[----:B------:R-:W-:Y:S01]  /*1a60*/  IABS R11, R4 ;  /* 0x00000004000b7213 */ /* 0x000fe20000000000 */
[----:B------:R0:W-:Y:S01]  /*1a70*/  STL [R1+0x1dc], R3 ;  /* 0x0001dc0301007387 */ /* 0x0001e20000100800 */
[----:B------:R-:W-:Y:S01]  /*1a80*/  LOP3.LUT R4, R14, 0xf8, RZ, 0xfc, !PT ;  /* 0x000000f80e047812 */ /* 0x000fe200078efcff */
[--C-:B------:R-:W-:Y:S01]  /*1a90*/  @!P6 IMAD.IADD R25, R25, 0x1, -R12.reuse ;  /* 0x000000011919e824 */ /* 0x100fe200078e0a0c */
[----:B------:R-:W-:Y:S01]  /*1aa0*/  ISETP.GT.U32.AND P6, PT, R12, R5, PT ;  /* 0x000000050c00720c */ /* 0x000fe20003fc4070 */
[----:B------:R-:W-:Y:S01]  /*1ab0*/  @!P5 IMAD.IADD R7, R7, 0x1, -R12 ;  /* 0x000000010707d824 */ /* 0x000fe200078e0a0c */
[----:B------:R-:W-:-:S02]  /*1ac0*/  LOP3.LUT R28, R28, 0x800, R15, 0xf8, !PT ;  /* 0x000008001c1c7812 */ /* 0x000fc400078ef80f */
[----:B------:R-:W-:Y:S02]  /*1ad0*/  LOP3.LUT R6, R14, 0xf6, RZ, 0xfc, !PT ;  /* 0x000000f60e067812 */ /* 0x000fe400078efcff */
[----:B------:R-:W-:Y:S01]  /*1ae0*/  ISETP.GT.U32.AND P5, PT, R12, R7, PT ;  /* 0x000000070c00720c */ /* 0x000fe20003fa4070 */
[----:B------:R-:W-:Y:S01]  /*1af0*/  STL [R1+0x1c98], R28 ;  /* 0x001c981c01007387 */ /* 0x000fe20000100800 */
[C---:B0-----:R-:W-:Y:S02]  /*1b00*/  SEL R3, R13.reuse, R0, !P3 ;  /* 0x000000000d037207 */ /* 0x041fe40005800000 */
[----:B------:R-:W-:Y:S02]  /*1b10*/  SEL R0, R13, R9, !P3 ;  /* 0x000000090d007207 */ /* 0x000fe40005800000 */
[----:B------:R-:W-:Y:S01]  /*1b20*/  ISETP.GE.AND P3, PT, R4, RZ, PT ;  /* 0x000000ff0400720c */ /* 0x000fe20003f66270 */
[----:B------:R-:W-:Y:S01]  /*1b30*/  STL [R1+0x1f4], R3 ;  /* 0x0001f40301007387 */ /* 0x000fe20000100800 */
[----:B------:R-:W-:Y:S01]  /*1b40*/  IABS R13, R4 ;  /* 0x00000004000d7213 */ /* 0x000fe20000000000 */
[----:B------:R-:W-:Y:S01]  /*1b50*/  IMAD.HI.U32 R4, R2, R11, RZ ;  /* 0x0000000b02047227 */ /* 0x000fe200078e00ff */
[----:B------:R-:W-:Y:S01]  /*1b60*/  ISETP.GE.AND P0, PT, R14, RZ, PT ;  /* 0x000000ff0e00720c */ /* 0x000fe20003f06270 */
[----:B------:R0:W-:Y:S01]  /*1b70*/  STL [R1+0x1f8], R0 ;  /* 0x0001f80001007387 */ /* 0x0001e20000100800 */
[----:B------:R-:W-:Y:S01]  /*1b80*/  IABS R15, R6 ;  /* 0x00000006000f7213 */ /* 0x000fe20000000000 */
[----:B------:R-:W-:-:S02]  /*1b90*/  IMAD.MOV R8, RZ, RZ, -R4 ;  /* 0x000000ffff087224 */ /* 0x000fc400078e0a04 */
[----:B------:R-:W-:Y:S02]  /*1ba0*/  @!P6 IMAD.IADD R5, R5, 0x1, -R12 ;  /* 0x000000010505e824 */ /* 0x000fe400078e0a0c */
[----:B------:R-:W-:-:S03]  /*1bb0*/  IMAD.HI.U32 R4, R2, R13, RZ ;  /* 0x0000000d02047227 */ /* 0x000fc600078e00ff */
[C---:B------:R-:W-:Y:S01]  /*1bc0*/  ISETP.GT.U32.AND P6, PT, R12.reuse, R5, PT ;  /* 0x000000050c00720c */ /* 0x040fe20003fc4070 */
[----:B------:R-:W-:Y:S01]  /*1bd0*/  IMAD R11, R12, R8, R11 ;  /* 0x000000080c0b7224 */ /* 0x000fe200078e020b */
[----:B0-----:R-:W-:Y:S01]  /*1be0*/  LOP3.LUT R0, R14, 0xf4, RZ, 0xfc, !PT ;  /* 0x000000f40e007812 */ /* 0x001fe200078efcff */
[----:B------:R-:W-:Y:S02]  /*1bf0*/  IMAD.MOV R4, RZ, RZ, -R4 ;  /* 0x000000ffff047224 */ /* 0x000fe400078e0a04 */
[----:B------:R-:W-:Y:S01]  /*1c00*/  IMAD.HI.U32 R10, R2, R15, RZ ;  /* 0x0000000f020a7227 */ /* 0x000fe200078e00ff */
[----:B------:R-:W-:-:S03]  /*1c10*/  IABS R9, R0 ;  /* 0x0000000000097213 */ /* 0x000fc60000000000 */
[----:B------:R-:W-:Y:S01]  /*1c20*/  @!P5 IMAD.IADD R7, R7, 0x1, -R12 ;  /* 0x000000010707d824 */ /* 0x000fe200078e0a0c */
[C---:B------:R-:W-:Y:S01]  /*1c30*/  ISETP.GT.U32.AND P5, PT, R12.reuse, R11, PT ;  /* 0x0000000b0c00720c */ /* 0x040fe20003fa4070 */
[----:B------:R-:W-:Y:S01]  /*1c40*/  IMAD R8, R12, R4, R13 ;  /* 0x000000040c087224 */ /* 0x000fe200078e020d */
[----:B------:R-:W-:Y:S01]  /*1c50*/  IABS R13, R19 ;  /* 0x00000013000d7213 */ /* 0x000fe20000000000 */
[----:B------:R-:W-:-:S04]  /*1c60*/  IMAD.HI.U32 R4, R2, R9, RZ ;  /* 0x0000000902047227 */ /* 0x000fc800078e00ff */
[----:B------:R-:W-:Y:S02]  /*1c70*/  IMAD.MOV R10, RZ, RZ, -R10 ;  /* 0x000000ffff0a7224 */ /* 0x000fe400078e0a0a */
[----:B------:R-:W-:Y:S01]  /*1c80*/  @!P0 IMAD.MOV R25, RZ, RZ, -R25 ;  /* 0x000000ffff198224 */ /* 0x000fe200078e0a19 */
[----:B------:R-:W-:Y:S01]  /*1c90*/  ISETP.GE.AND P0, PT, R6, RZ, PT ;  /* 0x000000ff0600720c */ /* 0x000fe20003f06270 */
[----:B------:R-:W-:Y:S02]  /*1ca0*/  IMAD.MOV R6, RZ, RZ, -R4 ;  /* 0x000000ffff067224 */ /* 0x000fe400078e0a04 */
[C---:B------:R-:W-:Y:S01]  /*1cb0*/  IMAD R10, R12.reuse, R10, R15 ;  /* 0x0000000a0c0a7224 */ /* 0x040fe200078e020f */
[----:B------:R-:W-:Y:S01]  /*1cc0*/  IABS R15, R16 ;  /* 0x00000010000f7213 */ /* 0x000fe20000000000 */
[----:B------:R-:W-:Y:S01]  /*1cd0*/  IMAD.MOV.U32 R3, RZ, RZ, R7 ;  /* 0x000000ffff037224 */ /* 0x000fe200078e0007 */
[----:B------:R0:W-:Y:S01]  /*1ce0*/  STL [R1+0x1dac], R25 ;  /* 0x001dac1901007387 */ /* 0x0001e20000100800 */
[----:B------:R-:W-:Y:S01]  /*1cf0*/  IMAD R9, R12, R6, R9 ;  /* 0x000000060c097224 */ /* 0x000fe200078e0209 */
[----:B------:R-:W-:Y:S01]  /*1d00*/  LOP3.LUT R7, R14, 0xee, RZ, 0xfc, !PT ;  /* 0x000000ee0e077812 */ /* 0x000fe200078efcff */
[--C-:B------:R-:W-:Y:S01]  /*1d10*/  @!P6 IMAD.IADD R5, R5, 0x1, -R12.reuse ;  /* 0x000000010505e824 */ /* 0x100fe200078e0a0c */
[C---:B------:R-:W-:Y:S01]  /*1d20*/  ISETP.GT.U32.AND P6, PT, R12.reuse, R10, PT ;  /* 0x0000000a0c00720c */ /* 0x040fe20003fc4070 */
[----:B------:R-:W-:Y:S01]  /*1d30*/  @!P4 IMAD.MOV R3, RZ, RZ, -R3 ;  /* 0x000000ffff03c224 */ /* 0x000fe200078e0a03 */
[C---:B------:R-:W-:Y:S01]  /*1d40*/  ISETP.GT.U32.AND P4, PT, R12.reuse, R8, PT ;  /* 0x000000080c00720c */ /* 0x040fe20003f84070 */
[----:B------:R-:W-:Y:S01]  /*1d50*/  @!P5 IMAD.IADD R11, R11, 0x1, -R12 ;  /* 0x000000010b0bd824 */ /* 0x000fe200078e0a0c */
[----:B------:R-:W-:Y:S01]  /*1d60*/  ISETP.GT.U32.AND P5, PT, R12, R9, PT ;  /* 0x000000090c00720c */ /* 0x000fe20003fa4070 */
[----:B------:R-:W-:Y:S01]  /*1d70*/  IMAD.HI.U32 R4, R2, R13, RZ ;  /* 0x0000000d02047227 */ /* 0x000fe200078e00ff */
[----:B------:R1:W-:Y:S01]  /*1d80*/  STL [R1], R3 ;  /* 0x0000000301007387 */ /* 0x0003e20000100800 */
[----:B------:R-:W-:-:S02]  /*1d90*/  IABS R18, R7 ;  /* 0x0000000700127213 */ /* 0x000fc40000000000 */
[----:B------:R-:W-:Y:S01]  /*1da0*/  IMAD.MOV R4, RZ, RZ, -R4 ;  /* 0x000000ffff047224 */ /* 0x000fe200078e0a04 */
[C---:B------:R-:W-:Y:S02]  /*1db0*/  LOP3.LUT R6, R14.reuse, 0xec, RZ, 0xfc, !PT ;  /* 0x000000ec0e067812 */ /* 0x040fe400078efcff */
[----:B0-----:R-:W-:Y:S01]  /*1dc0*/  LOP3.LUT R25, R14, 0x10, RZ, 0xfc, !PT ;  /* 0x000000100e197812 */ /* 0x001fe200078efcff */
[--C-:B------:R-:W-:Y:S01]  /*1dd0*/  @!P6 IMAD.IADD R10, R10, 0x1, -R12.reuse ;  /* 0x000000010a0ae824 */ /* 0x100fe200078e0a0c */
[----:B------:R-:W-:Y:S01]  /*1de0*/  IABS R17, R6 ;  /* 0x0000000600117213 */ /* 0x000fe20000000000 */
[--C-:B------:R-:W-:Y:S01]  /*1df0*/  @!P4 IMAD.IADD R8, R8, 0x1, -R12.reuse ;  /* 0x000000010808c824 */ /* 0x100fe200078e0a0c */
[C---:B------:R-:W-:Y:S01]  /*1e00*/  ISETP.GT.U32.AND P4, PT, R12.reuse, R11, PT ;  /* 0x0000000b0c00720c */ /* 0x040fe20003f84070 */
[----:B------:R-:W-:Y:S01]  /*1e10*/  @!P5 IMAD.IADD R9, R9, 0x1, -R12 ;  /* 0x000000010909d824 */ /* 0x000fe200078e0a0c */
[C---:B------:R-:W-:Y:S01]  /*1e20*/  ISETP.GT.U32.AND P5, PT, R12.reuse, R10, PT ;  /* 0x0000000a0c00720c */ /* 0x040fe20003fa4070 */
[----:B-1----:R-:W-:Y:S01]  /*1e30*/  IMAD.MOV.U32 R3, RZ, RZ, R5 ;  /* 0x000000ffff037224 */ /* 0x002fe200078e0005 */
[----:B------:R-:W-:Y:S01]  /*1e40*/  ISETP.GT.U32.AND P6, PT, R12, R8, PT ;  /* 0x000000080c00720c */ /* 0x000fe20003fc4070 */
[----:B------:R-:W-:-:S04]  /*1e50*/  IMAD.HI.U32 R5, R2, R15, RZ ;  /* 0x0000000f02057227 */ /* 0x000fc800078e00ff */
[----:B------:R-:W-:Y:S02]  /*1e60*/  IMAD.MOV R5, RZ, RZ, -R5 ;  /* 0x000000ffff057224 */ /* 0x000fe400078e0a05 */
[----:B------:R-:W-:Y:S01]  /*1e70*/  @!P1 IMAD.MOV R3, RZ, RZ, -R3 ;  /* 0x000000ffff039224 */ /* 0x000fe200078e0a03 */
[C---:B------:R-:W-:Y:S01]  /*1e80*/  ISETP.GT.U32.AND P1, PT, R12.reuse, R9, PT ;  /* 0x000000090c00720c */ /* 0x040fe20003f24070 */
[C---:B------:R-:W-:Y:S02]  /*1e90*/  IMAD R4, R12.reuse, R4, R13 ;  /* 0x000000040c047224 */ /* 0x040fe400078e020d */
[----:B------:R-:W-:Y:S01]  /*1ea0*/  IMAD R15, R12, R5, R15 ;  /* 0x000000050c0f7224 */ /* 0x000fe200078e020f */
[----:B------:R-:W-:Y:S01]  /*1eb0*/  LOP3.LUT R5, R14, 0xea, RZ, 0xfc, !PT ;  /* 0x000000ea0e057812 */ /* 0x000fe200078efcff */
[--C-:B------:R-:W-:Y:S01]  /*1ec0*/  @!P4 IMAD.IADD R11, R11, 0x1, -R12.reuse ;  /* 0x000000010b0bc824 */ /* 0x100fe200078e0a0c */
[----:B------:R-:W-:Y:S01]  /*1ed0*/  ISETP.GT.U32.AND P4, PT, R12, R4, PT ;  /* 0x000000040c00720c */ /* 0x000fe20003f84070 */
[--C-:B------:R-:W-:Y:S01]  /*1ee0*/  @!P5 IMAD.IADD R10, R10, 0x1, -R12.reuse ;  /* 0x000000010a0ad824 */ /* 0x100fe200078e0a0c */
[----:B------:R-:W-:Y:S01]  /*1ef0*/  ISETP.GT.U32.AND P5, PT, R12, R15, PT ;  /* 0x0000000f0c00720c */ /* 0x000fe20003fa4070 */
[----:B------:R-:W-:Y:S01]  /*1f00*/  @!P6 IMAD.IADD R8, R8, 0x1, -R12 ;  /* 0x000000010808e824 */ /* 0x000fe200078e0a0c */
[----:B------:R0:W-:Y:S01]  /*1f10*/  STL [R1+0x30], R3 ;  /* 0x0000300301007387 */ /* 0x0001e20000100800 */
[----:B------:R-:W-:Y:S01]  /*1f20*/  IMAD.HI.U32 R13, R2, R18, RZ ;  /* 0x00000012020d7227 */ /* 0x000fe200078e00ff */
[----:B------:R-:W-:-:S03]  /*1f30*/  ISETP.GE.AND P6, PT, R0, RZ, PT ;  /* 0x000000ff0000720c */ /* 0x000fc60003fc6270 */
[--C-:B------:R-:W-:Y:S01]  /*1f40*/  @!P1 IMAD.IADD R9, R9, 0x1, -R12.reuse ;  /* 0x0000000109099824 */ /* 0x100fe200078e0a0c */
[----:B------:R-:W-:Y:S01]  /*1f50*/  ISETP.GE.AND P1, PT, R19, RZ, PT ;  /* 0x000000ff1300720c */ /* 0x000fe20003f26270 */
[----:B------:R-:W-:Y:S01]  /*1f60*/  IMAD.MOV.U32 R20, RZ, RZ, R11 ;  /* 0x000000ffff147224 */ /* 0x000fe200078e000b */
[----:B------:R-:W-:Y:S01]  /*1f70*/  IABS R19, R5 ;  /* 0x0000000500137213 */ /* 0x000fe20000000000 */
[--C-:B------:R-:W-:Y:S01]  /*1f80*/  @!P4 IMAD.IADD R4, R4, 0x1, -R12.reuse ;  /* 0x000000010404c824 */ /* 0x100fe200078e0a0c */
[----:B------:R-:W-:Y:S01]  /*1f90*/  ISETP.GE.AND P4, PT, R16, RZ, PT ;  /* 0x000000ff1000720c */ /* 0x000fe20003f86270 */
[----:B------:R-:W-:Y:S02]  /*1fa0*/  @!P5 IMAD.IADD R15, R15, 0x1, -R12 ;  /* 0x000000010f0fd824 */ /* 0x000fe400078e0a0c */
[----:B------:R-:W-:Y:S02]  /*1fb0*/  IMAD.MOV.U32 R16, RZ, RZ, R19 ;  /* 0x000000ffff107224 */ /* 0x000fe400078e0013 */
[----:B------:R-:W-:Y:S01]  /*1fc0*/  IMAD.MOV R13, RZ, RZ, -R13 ;  /* 0x000000ffff0d7224 */ /* 0x000fe200078e0a0d */
[----:B------:R-:W-:Y:S01]  /*1fd0*/  ISETP.GT.U32.AND P5, PT, R12, R15, PT ;  /* 0x0000000f0c00720c */ /* 0x000fe20003fa4070 */
[----:B------:R-:W-:-:S04]  /*1fe0*/  IMAD.HI.U32 R11, R2, R16, RZ ;  /* 0x00000010020b7227 */ /* 0x000fc800078e00ff */
[----:B0-----:R-:W-:Y:S02]  /*1ff0*/  IMAD.MOV.U32 R3, RZ, RZ, R8 ;  /* 0x000000ffff037224 */ /* 0x001fe400078e0008 */
[----:B------:R-:W-:Y:S02]  /*2000*/  IMAD.MOV R8, RZ, RZ, -R11 ;  /* 0x000000ffff087224 */ /* 0x000fe400078e0a0b */
[C---:B------:R-:W-:Y:S02]  /*2010*/  IMAD R18, R12.reuse, R13, R18 ;  /* 0x0000000d0c127224 */ /* 0x040fe400078e0212 */
[----:B------:R-:W-:Y:S01]  /*2020*/  @!P2 IMAD.MOV R20, RZ, RZ, -R20 ;  /* 0x000000ffff14a224 */ /* 0x000fe200078e0a14 */
[C---:B------:R-:W-:Y:S01]  /*2030*/  ISETP.GT.U32.AND P2, PT, R12.reuse, R4, PT ;  /* 0x000000040c00720c */ /* 0x040fe20003f44070 */
[----:B------:R-:W-:Y:S02]  /*2040*/  IMAD R16, R12, R8, R16 ;  /* 0x000000080c107224 */ /* 0x000fe400078e0210 */
[----:B------:R-:W-:Y:S01]  /*2050*/  IMAD.HI.U32 R0, R2, R17, RZ ;  /* 0x0000001102007227 */ /* 0x000fe200078e00ff */
[----:B------:R0:W-:Y:S03]  /*2060*/  STL [R1+0x9c], R20 ;  /* 0x00009c1401007387 */ /* 0x0001e60000100800 */
[----:B------:R-:W-:Y:S01]  /*2070*/  @!P3 IMAD.MOV R3, RZ, RZ, -R3 ;  /* 0x000000ffff03b224 */ /* 0x000fe200078e0a03 */
[C---:B------:R-:W-:Y:S01]  /*2080*/  ISETP.GT.U32.AND P3, PT, R12.reuse, R18, PT ;  /* 0x000000120c00720c */ /* 0x040fe20003f64070 */
[----:B------:R-:W-:Y:S01]  /*2090*/  @!P5 IMAD.IADD R15, R15, 0x1, -R12 ;  /* 0x000000010f0fd824 */ /* 0x000fe200078e0a0c */
[----:B------:R-:W-:Y:S01]  /*20a0*/  ISETP.GT.U32.AND P5, PT, R12, R16, PT ;  /* 0x000000100c00720c */ /* 0x000fe20003fa4070 */
[----:B------:R-:W-:Y:S01]  /*20b0*/  IMAD.MOV R0, RZ, RZ, -R0 ;  /* 0x000000ffff007224 */ /* 0x000fe200078e0a00 */
[----:B------:R1:W-:Y:S01]  /*20c0*/  STL [R1+0xa4], R3 ;  /* 0x0000a40301007387 */ /* 0x0003e20000100800 */
[----:B------:R-:W-:Y:S01]  /*20d0*/  @!P2 IMAD.IADD R4, R4, 0x1, -R12 ;  /* 0x000000010404a824 */ /* 0x000fe200078e0a0c */
[----:B------:R-:W-:Y:S01]  /*20e0*/  ISETP.GE.AND P2, PT, R6, RZ, PT ;  /* 0x000000ff0600720c */ /* 0x000fe20003f46270 */
[----:B------:R-:W-:Y:S01]  /*20f0*/  IMAD R17, R12, R0, R17 ;  /* 0x000000000c117224 */ /* 0x000fe200078e0211 */
[C---:B------:R-:W-:Y:S01]  /*2100*/  LOP3.LUT R6, R14.reuse, 0xe6, RZ, 0xfc, !PT ;  /* 0x000000e60e067812 */ /* 0x040fe200078efcff */
[----:B------:R-:W-:Y:S01]  /*2110*/  @!P0 IMAD.MOV R10, RZ, RZ, -R10 ;  /* 0x000000ffff0a8224 */ /* 0x000fe200078e0a0a */
[----:B------:R-:W-:Y:S01]  /*2120*/  LOP3.LUT R0, R14, 0xe8, RZ, 0xfc, !PT ;  /* 0x000000e80e007812 */ /* 0x000fe200078efcff */
[----:B0-----:R-:W-:Y:S01]  /*2130*/  IMAD.MOV.U32 R20, RZ, RZ, R15 ;  /* 0x000000ffff147224 */ /* 0x001fe200078e000f */
[----:B------:R-:W-:Y:S01]  /*2140*/  ISETP.GE.AND P0, PT, R7, RZ, PT ;  /* 0x000000ff0700720c */ /* 0x000fe20003f06270 */
[--C-:B------:R-:W-:Y:S01]  /*2150*/  @!P3 IMAD.IADD R18, R18, 0x1, -R12.reuse ;  /* 0x000000011212b824 */ /* 0x100fe200078e0a0c */
[----:B------:R-:W-:Y:S01]  /*2160*/  ISETP.GE.AND P3, PT, R5, RZ, PT ;  /* 0x000000ff0500720c */ /* 0x000fe20003f66270 */
[----:B-1----:R-:W-:Y:S01]  /*2170*/  IMAD.MOV.U32 R3, RZ, RZ, R9 ;  /* 0x000000ffff037224 */ /* 0x002fe200078e0009 */
[----:B------:R-:W-:Y:S01]  /*2180*/  IABS R5, R6 ;  /* 0x0000000600057213 */ /* 0x000fe20000000000 */
[----:B------:R-:W-:Y:S01]  /*2190*/  @!P5 IMAD.IADD R16, R16, 0x1, -R12 ;  /* 0x000000011010d824 */ /* 0x000fe200078e0a0c */
[----:B------:R-:W-:Y:S01]  /*21a0*/  IABS R11, R0 ;  /* 0x00000000000b7213 */ /* 0x000fe20000000000 */
[----:B------:R-:W-:Y:S01]  /*21b0*/  @!P6 IMAD.MOV R3, RZ, RZ, -R3 ;  /* 0x000000ffff03e224 */ /* 0x000fe200078e0a03 */
[----:B------:R-:W-:Y:S01]  /*21c0*/  ISETP.GT.U32.AND P6, PT, R12, R17, PT ;  /* 0x000000110c00720c */ /* 0x000fe20003fc4070 */
[----:B------:R-:W-:Y:S01]  /*21d0*/  IMAD.HI.U32 R7, R2, R5, RZ ;  /* 0x0000000502077227 */ /* 0x000fe200078e00ff */
[----:B------:R-:W-:Y:S01]  /*21e0*/  ISETP.GT.U32.AND P5, PT, R12, R16, PT ;  /* 0x000000100c00720c */ /* 0x000fe20003fa4070 */
[----:B------:R0:W-:Y:S01]  /*21f0*/  STL [R1+0xac], R10 ;  /* 0x0000ac0a01007387 */ /* 0x0001e20000100800 */
[----:B------:R-:W-:Y:S01]  /*2200*/  LOP3.LUT R9, R14, 0xe4, RZ, 0xfc, !PT ;  /* 0x000000e40e097812 */ /* 0x000fe200078efcff */
[----:B------:R-:W-:-:S02]  /*2210*/  IMAD.MOV R7, RZ, RZ, -R7 ;  /* 0x000000ffff077224 */ /* 0x000fc400078e0a07 */
[----:B------:R-:W-:Y:S01]  /*2220*/  IMAD.HI.U32 R8, R2, R11, RZ ;  /* 0x0000000b02087227 */ /* 0x000fe200078e00ff */
[----:B------:R1:W-:Y:S01]  /*2230*/  STL [R1+0x1d4], R3 ;  /* 0x0001d40301007387 */ /* 0x0003e20000100800 */
[----:B------:R-:W-:Y:S02]  /*2240*/  IABS R13, R9 ;  /* 0x00000009000d7213 */ /* 0x000fe40000000000 */
[----:B------:R-:W-:Y:S01]  /*2250*/  IMAD R5, R12, R7, R5 ;  /* 0x000000070c057224 */ /* 0x000fe200078e0205 */
[----:B------:R-:W-:Y:S01]  /*2260*/  LOP3.LUT R7, R14, 0xe0, RZ, 0xfc, !PT ;  /* 0x000000e00e077812 */ /* 0x000fe200078efcff */
[----:B------:R-:W-:Y:S01]  /*2270*/  @!P6 IMAD.IADD R17, R17, 0x1, -R12 ;  /* 0x000000011111e824 */ /* 0x000fe200078e0a0c */
[----:B------:R-:W-:Y:S01]  /*2280*/  ISETP.GT.U32.AND P6, PT, R12, R18, PT ;  /* 0x000000120c00720c */ /* 0x000fe20003fc4070 */
[----:B------:R-:W-:Y:S01]  /*2290*/  IMAD.MOV R8, RZ, RZ, -R8 ;  /* 0x000000ffff087224 */ /* 0x000fe200078e0a08 */
[----:B0-----:R-:W-:Y:S01]  /*22a0*/  IABS R10, R7 ;  /* 0x00000007000a7213 */ /* 0x001fe20000000000 */
[----:B------:R-:W-:Y:S01]  /*22b0*/  @!P5 IMAD.IADD R16, R16, 0x1, -R12 ;  /* 0x000000011010d824 */ /* 0x000fe200078e0a0c */
[C---:B------:R-:W-:Y:S01]  /*22c0*/  ISETP.GT.U32.AND P5, PT, R12.reuse, R5, PT ;  /* 0x000000050c00720c */ /* 0x040fe20003fa4070 */
[----:B------:R-:W-:-:S02]  /*22d0*/  IMAD R11, R12, R8, R11 ;  /* 0x000000080c0b7224 */ /* 0x000fc400078e020b */
[----:B-1----:R-:W-:Y:S01]  /*22e0*/  IMAD.MOV.U32 R3, RZ, RZ, R4 ;  /* 0x000000ffff037224 */ /* 0x002fe200078e0004 */
[----:B------:R-:W-:Y:S01]  /*22f0*/  LOP3.LUT R4, R14, 0xe2, RZ, 0xfc, !PT ;  /* 0x000000e20e047812 */ /* 0x000fe200078efcff */
[----:B------:R-:W-:Y:S02]  /*2300*/  @!P4 IMAD.MOV R20, RZ, RZ, -R20 ;  /* 0x000000ffff14c224 */ /* 0x000fe400078e0a14 */
[----:B------:R-:W-:Y:S01]  /*2310*/  @!P1 IMAD.MOV R3, RZ, RZ, -R3 ;  /* 0x000000ffff039224 */ /* 0x000fe200078e0a03 */
[----:B------:R-:W-:Y:S01]  /*2320*/  ISETP.GT.U32.AND P1, PT, R12, R17, PT ;  /* 0x000000110c00720c */ /* 0x000fe20003f24070 */
[----:B------:R-:W-:Y:S01]  /*2330*/  @!P6 IMAD.IADD R18, R18, 0x1, -R12 ;  /* 0x000000011212e824 */ /* 0x000fe200078e0a0c */
[----:B------:R-:W-:Y:S01]  /*2340*/  ISETP.GT.U32.AND P6, PT, R12, R11, PT ;  /* 0x0000000b0c00720c */ /* 0x000fe20003fc4070 */
[----:B------:R-:W-:Y:S01]  /*2350*/  IMAD.HI.U32 R15, R2, R10, RZ ;  /* 0x0000000a020f7227 */ /* 0x000fe200078e00ff */
[----:B------:R0:W-:Y:S01]  /*2360*/  STL [R1+0x1d8], R3 ;  /* 0x0001d80301007387 */ /* 0x0001e20000100800 */
[----:B------:R-:W-:-:S02]  /*2370*/  IABS R8, R4 ;  /* 0x0000000400087213 */ /* 0x000fc40000000000 */
[----:B------:R-:W-:Y:S01]  /*2380*/  @!P5 IMAD.IADD R5, R5, 0x1, -R12 ;  /* 0x000000010505d824 */ /* 0x000fe200078e0a0c */
[----:B------:R-:W-:Y:S01]  /*2390*/  STL [R1+0xb4], R20 ;  /* 0x0000b41401007387 */ /* 0x000fe20000100800 */
[----:B------:R-:W-:-:S03]  /*23a0*/  IMAD.HI.U32 R19, R2, R13, RZ ;  /* 0x0000000d02137227 */ /* 0x000fc600078e00ff */
[----:B------:R-:W-:Y:S01]  /*23b0*/  ISETP.GT.U32.AND P4, PT, R12, R5, PT ;  /* 0x000000050c00720c */ /* 0x000fe20003f84070 */
[--C-:B------:R-:W-:Y:S01]  /*23c0*/  @!P1 IMAD.IADD R17, R17, 0x1, -R12.reuse ;  /* 0x0000000111119824 */ /* 0x100fe200078e0a0c */
[----:B------:R-:W-:Y:S01]  /*23d0*/  ISETP.GE.AND P1, PT, R0, RZ, PT ;  /* 0x000000ff0000720c */ /* 0x000fe20003f26270 */
[----:B------:R-:W-:Y:S01]  /*23e0*/  @!P6 IMAD.IADD R11, R11, 0x1, -R12 ;  /* 0x000000010b0be824 */ /* 0x000fe200078e0a0c */
[----:B------:R-:W-:Y:S01]  /*23f0*/  ISETP.GE.AND P6, PT, R6, RZ, PT ;  /* 0x000000ff0600720c */ /* 0x000fe20003fc6270 */
[----:B0-----:R-:W-:Y:S01]  /*2400*/  IMAD.MOV.U32 R3, RZ, RZ, R18 ;  /* 0x000000ffff037224 */ /* 0x001fe200078e0012 */
[----:B------:R-:W-:Y:S01]  /*2410*/  LOP3.LUT R6, R14, 0xde, RZ, 0xfc, !PT ;  /* 0x000000de0e067812 */ /* 0x000fe200078efcff */
[----:B------:R-:W-:Y:S01]  /*2420*/  IMAD.MOV R15, RZ, RZ, -R15 ;  /* 0x000000ffff0f7224 */ /* 0x000fe200078e0a0f */
[----:B------:R-:W-:Y:S01]  /*2430*/  ISETP.GT.U32.AND P5, PT, R12, R11, PT ;  /* 0x0000000b0c00720c */ /* 0x000fe20003fa4070 */
[----:B------:R-:W-:Y:S02]  /*2440*/  @!P0 IMAD.MOV R3, RZ, RZ, -R3 ;  /* 0x000000ffff038224 */ /* 0x000fe400078e0a03 */
[----:B------:R-:W-:-:S03]  /*2450*/  IMAD.HI.U32 R0, R2, R8, RZ ;  /* 0x0000000802007227 */ /* 0x000fc600078e00ff */
[----:B------:R0:W-:Y:S01]  /*2460*/  STL [R1+0xbc], R3 ;  /* 0x0000bc0301007387 */ /* 0x0001e20000100800 */
[----:B------:R-:W-:Y:S02]  /*2470*/  IMAD.MOV R19, RZ, RZ, -R19 ;  /* 0x000000ffff137224 */ /* 0x000fe400078e0a13 */
[----:B------:R-:W-:Y:S01]  /*2480*/  @!P2 IMAD.MOV R17, RZ, RZ, -R17 ;  /* 0x000000ffff11a224 */ /* 0x000fe200078e0a11 */
[----:B------:R-:W-:Y:S01]  /*2490*/  ISETP.GE.AND P2, PT, R9, RZ, PT ;  /* 0x000000ff0900720c */ /* 0x000fe20003f46270 */
[C---:B------:R-:W-:Y:S02]  /*24a0*/  IMAD R9, R12.reuse, R15, R10 ;  /* 0x0000000f0c097224 */ /* 0x040fe400078e020a */
[----:B------:R-:W-:Y:S01]  /*24b0*/  IMAD.MOV R0, RZ, RZ, -R0 ;  /* 0x000000ffff007224 */ /* 0x000fe200078e0a00 */
[----:B------:R-:W-:Y:S01]  /*24c0*/  STL [R1+0xc4], R17 ;  /* 0x0000c41101007387 */ /* 0x000fe20000100800 */
[----:B------:R-:W-:Y:S01]  /*24d0*/  IMAD R13, R12, R19, R13 ;  /* 0x000000130c0d7224 */ /* 0x000fe200078e020d */
[----:B------:R-:W-:Y:S01]  /*24e0*/  LOP3.LUT R19, R14, 0xb4, RZ, 0xfc, !PT ;  /* 0x000000b40e137812 */ /* 0x000fe200078efcff */
[----:B0-----:R-:W-:-:S02]  /*24f0*/  IMAD.MOV.U32 R3, RZ, RZ, R16 ;  /* 0x000000ffff037224 */ /* 0x001fc400078e0010 */
[----:B------:R-:W-:Y:S01]  /*2500*/  @!P4 IMAD.IADD R5, R5, 0x1, -R12 ;  /* 0x000000010505c824 */ /* 0x000fe200078e0a0c */
[C---:B------:R-:W-:Y:S01]  /*2510*/  ISETP.GT.U32.AND P4, PT, R12.reuse, R9, PT ;  /* 0x000000090c00720c */ /* 0x040fe20003f84070 */
[C---:B------:R-:W-:Y:S01]  /*2520*/  IMAD R8, R12.reuse, R0, R8 ;  /* 0x000000000c087224 */ /* 0x040fe200078e0208 */
[C---:B------:R-:W-:Y:S01]  /*2530*/  ISETP.GT.U32.AND P0, PT, R12.reuse, R13, PT ;  /* 0x0000000d0c00720c */ /* 0x040fe20003f04070 */
[----:B------:R-:W-:Y:S01]  /*2540*/  @!P3 IMAD.MOV R3, RZ, RZ, -R3 ;  /* 0x000000ffff03b224 */ /* 0x000fe200078e0a03 */
[----:B------:R-:W-:Y:S01]  /*2550*/  IABS R0, R6 ;  /* 0x0000000600007213 */ /* 0x000fe20000000000 */
[----:B------:R-:W-:Y:S01]  /*2560*/  @!P5 IMAD.IADD R11, R11, 0x1, -R12 ;  /* 0x000000010b0bd824 */ /* 0x000fe200078e0a0c */
[----:B------:R-:W-:Y:S02]  /*2570*/  ISETP.GT.U32.AND P3, PT, R12, R8, PT ;  /* 0x000000080c00720c */ /* 0x000fe40003f64070 */
[----:B------:R0:W-:Y:S01]  /*2580*/  STL [R1+0x1c4], R3 ;  /* 0x0001c40301007387 */ /* 0x0001e20000100800 */
[----:B------:R-:W-:Y:S01]  /*2590*/  ISETP.GE.AND P5, PT, R4, RZ, PT ;  /* 0x000000ff0400720c */ /* 0x000fe20003fa6270 */
[----:B------:R-:W-:Y:S01]  /*25a0*/  IMAD.HI.U32 R10, R2, R0, RZ ;  /* 0x00000000020a7227 */ /* 0x000fe200078e00ff */
[----:B------:R-:W-:-:S02]  /*25b0*/  LOP3.LUT R4, R14, 0xdc, RZ, 0xfc, !PT ;  /* 0x000000dc0e047812 */ /* 0x000fc400078efcff */
[----:B------:R-:W-:Y:S01]  /*25c0*/  IABS R20, R19 ;  /* 0x0000001300147213 */ /* 0x000fe20000000000 */
[--C-:B------:R-:W-:Y:S02]  /*25d0*/  @!P4 IMAD.IADD R9, R9, 0x1, -R12.reuse ;  /* 0x000000010909c824 */ /* 0x100fe400078e0a0c */
[--C-:B------:R-:W-:Y:S01]  /*25e0*/  @!P0 IMAD.IADD R13, R13, 0x1, -R12.reuse ;  /* 0x000000010d0d8824 */ /* 0x100fe200078e0a0c */
[----:B------:R-:W-:Y:S01]  /*25f0*/  ISETP.GE.AND P0, PT, R7, RZ, PT ;  /* 0x000000ff0700720c */ /* 0x000fe20003f06270 */
[----:B0-----:R-:W-:Y:S01]  /*2600*/  IMAD.MOV.U32 R3, RZ, RZ, R11 ;  /* 0x000000ffff037224 */ /* 0x001fe200078e000b */
[----:B------:R-:W-:Y:S01]  /*2610*/  IABS R11, R4 ;  /* 0x00000004000b7213 */ /* 0x000fe20000000000 */
[----:B------:R-:W-:Y:S01]  /*2620*/  @!P3 IMAD.IADD R8, R8, 0x1, -R12 ;  /* 0x000000010808b824 */ /* 0x000fe200078e0a0c */
[C---:B------:R-:W-:Y:S01]  /*2630*/  ISETP.GT.U32.AND P4, PT, R12.reuse, R9, PT ;  /* 0x000000090c00720c */ /* 0x040fe20003f84070 */
[----:B------:R-:W-:Y:S01]  /*2640*/  @!P1 IMAD.MOV R3, RZ, RZ, -R3 ;  /* 0x000000ffff039224 */ /* 0x000fe200078e0a03 */
[C---:B------:R-:W-:Y:S01]  /*2650*/  ISETP.GT.U32.AND P3, PT, R12.reuse, R13, PT ;  /* 0x0000000d0c00720c */ /* 0x040fe20003f64070 */
[----:B------:R-:W-:Y:S01]  /*2660*/  IMAD.MOV R10, RZ, RZ, -R10 ;  /* 0x000000ffff0a7224 */ /* 0x000fe200078e0a0a */
[----:B------:R-:W-:Y:S01]  /*2670*/  ISETP.GT.U32.AND P1, PT, R12, R8, PT ;  /* 0x000000080c00720c */ /* 0x000fe20003f24070 */
[----:B------:R-:W-:Y:S01]  /*2680*/  IMAD.HI.U32 R23, R2, R20, RZ ;  /* 0x0000001402177227 */ /* 0x000fe200078e00ff */
[----:B------:R0:W-:Y:S01]  /*2690*/  STL [R1+0x1c8], R3 ;  /* 0x0001c80301007387 */ /* 0x0001e20000100800 */
[----:B------:R-:W-:-:S02]  /*26a0*/  LOP3.LUT R7, R14, 0xda, RZ, 0xfc, !PT ;  /* 0x000000da0e077812 */ /* 0x000fc400078efcff */
[----:B------:R-:W-:Y:S02]  /*26b0*/  IMAD R0, R12, R10, R0 ;  /* 0x0000000a0c007224 */ /* 0x000fe400078e0200 */
[----:B------:R-:W-:Y:S01]  /*26c0*/  IABS R10, R7 ;  /* 0x00000007000a7213 */ /* 0x000fe20000000000 */
[----:B------:R-:W-:Y:S02]  /*26d0*/  IMAD.MOV R23, RZ, RZ, -R23 ;  /* 0x000000ffff177224 */ /* 0x000fe400078e0a17 */
[----:B------:R-:W-:Y:S02]  /*26e0*/  @!P4 IMAD.IADD R9, R9, 0x1, -R12 ;  /* 0x000000010909c824 */ /* 0x000fe400078e0a0c */
[----:B0-----:R-:W-:Y:S02]  /*26f0*/  IMAD.MOV.U32 R3, RZ, RZ, R5 ;  /* 0x000000ffff037224 */ /* 0x001fe400078e0005 */
[----:B------:R-:W-:-:S04]  /*2700*/  IMAD.HI.U32 R5, R2, R11, RZ ;  /* 0x0000000b02057227 */ /* 0x000fc800078e00ff */
[----:B------:R-:W-:Y:S02]  /*2710*/  IMAD.MOV R5, RZ, RZ, -R5 ;  /* 0x000000ffff057224 */ /* 0x000fe400078e0a05 */
[--C-:B------:R-:W-:Y:S01]  /*2720*/  @!P3 IMAD.IADD R13, R13, 0x1, -R12.reuse ;  /* 0x000000010d0db824 */ /* 0x100fe200078e0a0c */
[C---:B------:R-:W-:Y:S01]  /*2730*/  ISETP.GT.U32.AND P3, PT, R12.reuse, R0, PT ;  /* 0x000000000c00720c */ /* 0x040fe20003f64070 */
[----:B------:R-:W-:Y:S01]  /*2740*/  IMAD R11, R12, R5, R11 ;  /* 0x000000050c0b7224 */ /* 0x000fe200078e020b */
[----:B------:R-:W-:Y:S01]  /*2750*/  LOP3.LUT R5, R14, 0xd6, RZ, 0xfc, !PT ;  /* 0x000000d60e057812 */ /* 0x000fe200078efcff */
[----:B------:R-:W-:Y:S01]  /*2760*/  @!P1 IMAD.IADD R8, R8, 0x1, -R12 ;  /* 0x0000000108089824 */ /* 0x000fe200078e0a0c */
[----:B------:R-:W-:Y:S01]  /*2770*/  ISETP.GE.AND P1, PT, R4, RZ, PT ;  /* 0x000000ff0400720c */ /* 0x000fe20003f26270 */
[----:B------:R-:W-:Y:S01]  /*2780*/  @!P6 IMAD.MOV R3, RZ, RZ, -R3 ;  /* 0x000000ffff03e224 */ /* 0x000fe200078e0a03 */
[----:B------:R-:W-:Y:S01]  /*2790*/  ISETP.GT.U32.AND P4, PT, R12, R11, PT ;  /* 0x0000000b0c00720c */ /* 0x000fe20003f84070 */
[----:B------:R-:W-:Y:S01]  /*27a0*/  IMAD.HI.U32 R16, R2, R10, RZ ;  /* 0x0000000a02107227 */ /* 0x000fe200078e00ff */
[----:B------:R-:W-:-:S02]  /*27b0*/  LOP3.LUT R4, R14, 0xd8, RZ, 0xfc, !PT ;  /* 0x000000d80e047812 */ /* 0x000fc400078efcff */
[----:B------:R-:W-:Y:S01]  /*27c0*/  ISETP.GE.AND P6, PT, R6, RZ, PT ;  /* 0x000000ff0600720c */ /* 0x000fe20003fc6270 */
[----:B------:R-:W-:Y:S01]  /*27d0*/  IMAD.MOV R16, RZ, RZ, -R16 ;  /* 0x000000ffff107224 */ /* 0x000fe200078e0a10 */
[----:B------:R0:W-:Y:S01]  /*27e0*/  STL [R1+0x1d0], R3 ;  /* 0x0001d00301007387 */ /* 0x0001e20000100800 */
[----:B------:R-:W-:Y:S01]  /*27f0*/  IABS R6, R4 ;  /* 0x0000000400067213 */ /* 0x000fe20000000000 */
[----:B------:R-:W-:Y:S01]  /*2800*/  @!P3 IMAD.IADD R0, R0, 0x1, -R12 ;  /* 0x000000010000b824 */ /* 0x000fe200078e0a0c */
[----:B------:R-:W-:Y:S01]  /*2810*/  ISETP.GE.AND P3, PT, R7, RZ, PT ;  /* 0x000000ff0700720c */ /* 0x000fe20003f66270 */
[----:B------:R-:W-:Y:S01]  /*2820*/  IMAD R10, R12, R16, R10 ;  /* 0x000000100c0a7224 */ /* 0x000fe200078e020a */
[----:B------:R-:W-:Y:S01]  /*2830*/  IABS R15, R5 ;  /* 0x00000005000f7213 */ /* 0x000fe20000000000 */
[----:B------:R-:W-:-:S04]  /*2840*/  IMAD.HI.U32 R7, R2, R6, RZ ;  /* 0x0000000602077227 */ /* 0x000fc800078e00ff */
[----:B------:R-:W-:Y:S02]  /*2850*/  @!P4 IMAD.IADD R11, R11, 0x1, -R12 ;  /* 0x000000010b0bc824 */ /* 0x000fe400078e0a0c */
[----:B0-----:R-:W-:Y:S02]  /*2860*/  IMAD.MOV.U32 R3, RZ, RZ, R13 ;  /* 0x000000ffff037224 */ /* 0x001fe400078e000d */
[----:B------:R-:W-:Y:S01]  /*2870*/  IMAD.MOV.U32 R13, RZ, RZ, R8 ;  /* 0x000000ffff0d7224 */ /* 0x000fe200078e0008 */
[C---:B------:R-:W-:Y:S01]  /*2880*/  ISETP.GT.U32.AND P4, PT, R12.reuse, R11, PT ;  /* 0x0000000b0c00720c */ /* 0x040fe20003f84070 */
[----:B------:R-:W-:Y:S01]  /*2890*/  @!P2 IMAD.MOV R3, RZ, RZ, -R3 ;  /* 0x000000ffff03a224 */ /* 0x000fe200078e0a03 */
[C---:B------:R-:W-:Y:S01]  /*28a0*/  ISETP.GT.U32.AND P2, PT, R12.reuse, R0, PT ;  /* 0x000000000c00720c */ /* 0x040fe20003f44070 */
[----:B------:R-:W-:Y:S01]  /*28b0*/  @!P5 IMAD.MOV R13, RZ, RZ, -R13 ;  /* 0x000000ffff0dd224 */ /* 0x000fe200078e0a0d */
[----:B------:R-:W-:Y:S01]  /*28c0*/  ISETP.GT.U32.AND P5, PT, R12, R10, PT ;  /* 0x0000000a0c00720c */ /* 0x000fe20003fa4070 */
[----:B------:R-:W-:Y:S01]  /*28d0*/  IMAD.MOV R7, RZ, RZ, -R7 ;  /* 0x000000ffff077224 */ /* 0x000fe200078e0a07 */
[----:B------:R0:W-:Y:S01]  /*28e0*/  STL [R1+0x1cc], R3 ;  /* 0x0001cc0301007387 */ /* 0x0001e20000100800 */
[----:B------:R-:W-:-:S03]  /*28f0*/  IMAD.HI.U32 R8, R2, R15, RZ ;  /* 0x0000000f02087227 */ /* 0x000fc600078e00ff */
[----:B------:R1:W-:Y:S01]  /*2900*/  STL [R1+0x1a8], R13 ;  /* 0x0001a80d01007387 */ /* 0x0003e20000100800 */
[C---:B------:R-:W-:Y:S02]  /*2910*/  IMAD R6, R12.reuse, R7, R6 ;  /* 0x000000070c067224 */ /* 0x040fe400078e0206 */
[----:B------:R-:W-:Y:S02]  /*2920*/  @!P4 IMAD.IADD R11, R11, 0x1, -R12 ;  /* 0x000000010b0bc824 */ /* 0x000fe400078e0a0c */
[----:B------:R-:W-:Y:S01]  /*2930*/  IMAD.MOV R8, RZ, RZ, -R8 ;  /* 0x000000ffff087224 */ /* 0x000fe200078e0a08 */
[----:B------:R-:W-:Y:S01]  /*2940*/  ISETP.GT.U32.AND P4, PT, R12, R6, PT ;  /* 0x000000060c00720c */ /* 0x000fe20003f84070 */
[--C-:B------:R-:W-:Y:S01]  /*2950*/  @!P2 IMAD.IADD R0, R0, 0x1, -R12.reuse ;  /* 0x000000010000a824 */ /* 0x100fe200078e0a0c */
[----:B------:R-:W-:Y:S01]  /*2960*/  ISETP.GE.AND P2, PT, R5, RZ, PT ;  /* 0x000000ff0500720c */ /* 0x000fe20003f46270 */
[----:B------:R-:W-:Y:S02]  /*2970*/  @!P5 IMAD.IADD R10, R10, 0x1, -R12 ;  /* 0x000000010a0ad824 */ /* 0x000fe400078e0a0c */
[----:B0-----:R-:W-:Y:S01]  /*2980*/  IMAD.MOV.U32 R3, RZ, RZ, R9 ;  /* 0x000000ffff037224 */ /* 0x001fe200078e0009 */
[----:B------:R-:W-:Y:S01]  /*2990*/  LOP3.LUT R9, R14, 0xd4, RZ, 0xfc, !PT ;  /* 0x000000d40e097812 */ /* 0x000fe200078efcff */
[C---:B------:R-:W-:Y:S01]  /*29a0*/  IMAD R15, R12.reuse, R8, R15 ;  /* 0x000000080c0f7224 */ /* 0x040fe200078e020f */
[----:B------:R-:W-:Y:S01]  /*29b0*/  ISETP.GT.U32.AND P5, PT, R12, R10, PT ;  /* 0x0000000a0c00720c */ /* 0x000fe20003fa4070 */
[----:B-1----:R-:W-:Y:S01]  /*29c0*/  IMAD.MOV.U32 R13, RZ, RZ, R0 ;  /* 0x000000ffff0d7224 */ /* 0x002fe200078e0000 */
[----:B------:R-:W-:Y:S01]  /*29d0*/  IABS R5, R9 ;  /* 0x0000000900057213 */ /* 0x000fe20000000000 */
[----:B------:R-:W-:Y:S01]  /*29e0*/  @!P0 IMAD.MOV R3, RZ, RZ, -R3 ;  /* 0x000000ffff038224 */ /* 0x000fe200078e0a03 */
[----:B------:R-:W-:Y:S01]  /*29f0*/  LOP3.LUT R8, R14, 0xd2, RZ, 0xfc, !PT ;  /* 0x000000d20e087812 */ /* 0x000fe200078efcff */
[----:B------:R-:W-:Y:S01]  /*2a00*/  @!P6 IMAD.MOV R13, RZ, RZ, -R13 ;  /* 0x000000ffff0de224 */ /* 0x000fe200078e0a0d */
[----:B------:R-:W-:Y:S01]  /*2a10*/  ISETP.GT.U32.AND P6, PT, R12, R15, PT ;  /* 0x0000000f0c00720c */ /* 0x000fe20003fc4070 */
[----:B------:R-:W-:Y:S01]  /*2a20*/  @!P4 IMAD.IADD R6, R6, 0x1, -R12 ;  /* 0x000000010606c824 */ /* 0x000fe200078e0a0c */
[----:B------:R0:W-:Y:S01]  /*2a30*/  STL [R1+0x1ac], R3 ;  /* 0x0001ac0301007387 */ /* 0x0001e20000100800 */
[----:B------:R-:W-:Y:S01]  /*2a40*/  IABS R7, R8 ;  /* 0x0000000800077213 */ /* 0x000fe20000000000 */
[----:B------:R-:W-:Y:S01]  /*2a50*/  IMAD R20, R12, R23, R20 ;  /* 0x000000170c147224 */ /* 0x000fe200078e0214 */
[----:B------:R-:W-:Y:S01]  /*2a60*/  ISETP.GE.AND P0, PT, R4, RZ, PT ;  /* 0x000000ff0400720c */ /* 0x000fe20003f06270 */
[----:B------:R-:W-:Y:S01]  /*2a70*/  STL [R1+0x1c0], R13 ;  /* 0x0001c00d01007387 */ /* 0x000fe20000100800 */
[----:B------:R-:W-:Y:S01]  /*2a80*/  ISETP.GT.U32.AND P4, PT, R12, R6, PT ;  /* 0x000000060c00720c */ /* 0x000fe20003f84070 */
[----:B------:R-:W-:Y:S01]  /*2a90*/  @!P5 IMAD.IADD R10, R10, 0x1, -R12 ;  /* 0x000000010a0ad824 */ /* 0x000fe200078e0a0c */
[----:B------:R-:W-:Y:S01]  /*2aa0*/  ISETP.GE.AND P5, PT, R8, RZ, PT ;  /* 0x000000ff0800720c */ /* 0x000fe20003fa6270 */
[----:B------:R-:W-:Y:S01]  /*2ab0*/  IMAD.HI.U32 R8, R2, R7, RZ ;  /* 0x0000000702087227 */ /* 0x000fe200078e00ff */
[----:B------:R-:W-:-:S02]  /*2ac0*/  LOP3.LUT R4, R14, 0xd0, RZ, 0xfc, !PT ;  /* 0x000000d00e047812 */ /* 0x000fc400078efcff */
[----:B------:R-:W-:Y:S01]  /*2ad0*/  LOP3.LUT R23, R14, 0x16, RZ, 0xfc, !PT ;  /* 0x000000160e177812 */ /* 0x000fe200078efcff */
[----:B0-----:R-:W-:Y:S01]  /*2ae0*/  IMAD.MOV.U32 R3, RZ, RZ, R11 ;  /* 0x000000ffff037224 */ /* 0x001fe200078e000b */
[----:B------:R-:W-:Y:S01]  /*2af0*/  IABS R0, R4 ;  /* 0x0000000400007213 */ /* 0x000fe20000000000 */
[----:B------:R-:W-:-:S04]  /*2b00*/  IMAD.HI.U32 R11, R2, R5, RZ ;  /* 0x00000005020b7227 */ /* 0x000fc800078e00ff */
[----:B------:R-:W-:Y:S01]  /*2b10*/  @!P1 IMAD.MOV R3, RZ, RZ, -R3 ;  /* 0x000000ffff039224 */ /* 0x000fe200078e0a03 */
[----:B------:R-:W-:Y:S01]  /*2b20*/  ISETP.GE.AND P1, PT, R9, RZ, PT ;  /* 0x000000ff0900720c */ /* 0x000fe20003f26270 */
[----:B------:R-:W-:Y:S02]  /*2b30*/  @!P6 IMAD.IADD R15, R15, 0x1, -R12 ;  /* 0x000000010f0fe824 */ /* 0x000fe400078e0a0c */
[----:B------:R-:W-:Y:S01]  /*2b40*/  IMAD.MOV R11, RZ, RZ, -R11 ;  /* 0x000000ffff0b7224 */ /* 0x000fe200078e0a0b */
[----:B------:R0:W-:Y:S01]  /*2b50*/  STL [R1+0x1bc], R3 ;  /* 0x0001bc0301007387 */ /* 0x0001e20000100800 */
[----:B------:R-:W-:Y:S01]  /*2b60*/  IMAD.MOV R8, RZ, RZ, -R8 ;  /* 0x000000ffff087224 */ /* 0x000fe200078e0a08 */
[C---:B------:R-:W-:Y:S01]  /*2b70*/  ISETP.GT.U32.AND P6, PT, R12.reuse, R15, PT ;  /* 0x0000000f0c00720c */ /* 0x040fe20003fc4070 */
[----:B------:R-:W-:Y:S02]  /*2b80*/  IMAD R5, R12, R11, R5 ;  /* 0x0000000b0c057224 */ /* 0x000fe400078e0205 */
[----:B------:R-:W-:-:S02]  /*2b90*/  @!P4 IMAD.IADD R6, R6, 0x1, -R12 ;  /* 0x000000010606c824 */ /* 0x000fc400078e0a0c */
[----:B------:R-:W-:Y:S01]  /*2ba0*/  IMAD.HI.U32 R9, R2, R0, RZ ;  /* 0x0000000002097227 */ /* 0x000fe200078e00ff */
[----:B------:R-:W-:-:S03]  /*2bb0*/  ISETP.GT.U32.AND P4, PT, R12, R5, PT ;  /* 0x000000050c00720c */ /* 0x000fc60003f84070 */
[----:B0-----:R-:W-:Y:S02]  /*2bc0*/  IMAD.MOV.U32 R3, RZ, RZ, R10 ;  /* 0x000000ffff037224 */ /* 0x001fe400078e000a */
[----:B------:R-:W-:Y:S02]  /*2bd0*/  IMAD.MOV R9, RZ, RZ, -R9 ;  /* 0x000000ffff097224 */ /* 0x000fe400078e0a09 */
[----:B------:R-:W-:Y:S01]  /*2be0*/  @!P3 IMAD.MOV R3, RZ, RZ, -R3 ;  /* 0x000000ffff03b224 */ /* 0x000fe200078e0a03 */
[----:B------:R-:W-:Y:S01]  /*2bf0*/  ISETP.GE.AND P3, PT, R4, RZ, PT ;  /* 0x000000ff0400720c */ /* 0x000fe20003f66270 */
[----:B------:R-:W-:Y:S01]  /*2c00*/  IMAD R4, R12, R8, R7 ;  /* 0x000000080c047224 */ /* 0x000fe200078e0207 */
[----:B------:R-:W-:Y:S01]  /*2c10*/  LOP3.LUT R8, R14, 0xc8, RZ, 0xfc, !PT ;  /* 0x000000c80e087812 */ /* 0x000fe200078efcff */
[----:B------:R-:W-:Y:S01]  /*2c20*/  @!P6 IMAD.IADD R15, R15, 0x1, -R12 ;  /* 0x000000010f0fe824 */ /* 0x000fe200078e0a0c */
[----:B------:R0:W-:Y:S01]  /*2c30*/  STL [R1+0x1b4], R3 ;  /* 0x0001b40301007387 */ /* 0x0001e20000100800 */
[----:B------:R-:W-:Y:S01]  /*2c40*/  IMAD R0, R12, R9, R0 ;  /* 0x000000090c007224 */ /* 0x000fe200078e0200 */
[----:B------:R-:W-:Y:S01]  /*2c50*/  LOP3.LUT R9, R14, 0xce, RZ, 0xfc, !PT ;  /* 0x000000ce0e097812 */ /* 0x000fe200078efcff */
[----:B------:R-:W-:Y:S01]  /*2c60*/  @!P4 IMAD.IADD R5, R5, 0x1, -R12 ;  /* 0x000000010505c824 */ /* 0x000fe200078e0a0c */
[----:B------:R-:W-:-:S02]  /*2c70*/  IABS R13, R8 ;  /* 0x00000008000d7213 */ /* 0x000fc40000000000 */
[----:B------:R-:W-:Y:S02]  /*2c80*/  ISETP.GE.AND P6, PT, R9, RZ, PT ;  /* 0x000000ff0900720c */ /* 0x000fe40003fc6270 */
[----:B------:R-:W-:Y:S01]  /*2c90*/  ISETP.GT.U32.AND P4, PT, R12, R5, PT ;  /* 0x000000050c00720c */ /* 0x000fe20003f84070 */
[----:B0-----:R-:W-:Y:S01]  /*2ca0*/  IMAD.MOV.U32 R3, RZ, RZ, R6 ;  /* 0x000000ffff037224 */ /* 0x001fe200078e0006 */
[----:B------:R-:W-:Y:S02]  /*2cb0*/  LOP3.LUT R6, R14, 0xcc, RZ, 0xfc, !PT ;  /* 0x000000cc0e067812 */ /* 0x000fe400078efcff */
[----:B------:R-:W-:Y:S01]  /*2cc0*/  IABS R9, R9 ;  /* 0x0000000900097213 */ /* 0x000fe20000000000 */
[----:B------:R-:W-:Y:S01]  /*2cd0*/  @!P0 IMAD.MOV R3, RZ, RZ, -R3 ;  /* 0x000000ffff038224 */ /* 0x000fe200078e0a03 */
[----:B------:R-:W-:Y:S02]  /*2ce0*/  ISETP.GT.U32.AND P0, PT, R12, R4, PT ;  /* 0x000000040c00720c */ /* 0x000fe40003f04070 */
[----:B------:R-:W-:-:S02]  /*2cf0*/  IABS R10, R6 ;  /* 0x00000006000a7213 */ /* 0x000fc40000000000 */
[----:B------:R0:W-:Y:S01]  /*2d00*/  STL [R1+0x1b8], R3 ;  /* 0x0001b80301007387 */ /* 0x0001e20000100800 */
[----:B------:R-:W-:Y:S02]  /*2d10*/  LOP3.LUT R7, R14, 0xca, RZ, 0xfc, !PT ;  /* 0x000000ca0e077812 */ /* 0x000fe400078efcff */
[----:B------:R-:W-:Y:S01]  /*2d20*/  @!P4 IMAD.IADD R5, R5, 0x1, -R12 ;  /* 0x000000010505c824 */ /* 0x000fe200078e0a0c */
[----:B------:R-:W-:Y:S01]  /*2d30*/  ISETP.GE.AND P4, PT, R6, RZ, PT ;  /* 0x000000ff0600720c */ /* 0x000fe20003f86270 */
[----:B------:R-:W-:Y:S01]  /*2d40*/  IMAD.HI.U32 R16, R2, R10, RZ ;  /* 0x0000000a02107227 */ /* 0x000fe200078e00ff */
[----:B------:R-:W-:-:S03]  /*2d50*/  IABS R11, R7 ;  /* 0x00000007000b7213 */ /* 0x000fc60000000000 */
[----:B------:R-:W-:Y:S02]  /*2d60*/  IMAD.MOV R16, RZ, RZ, -R16 ;  /* 0x000000ffff107224 */ /* 0x000fe400078e0a10 */
[----:B0-----:R-:W-:Y:S02]  /*2d70*/  IMAD.MOV.U32 R3, RZ, RZ, R15 ;  /* 0x000000ffff037224 */ /* 0x001fe400078e000f */
[----:B------:R-:W-:Y:S02]  /*2d80*/  @!P0 IMAD.IADD R4, R4, 0x1, -R12 ;  /* 0x0000000104048824 */ /* 0x000fe400078e0a0c */
[----:B------:R-:W-:Y:S01]  /*2d90*/  @!P2 IMAD.MOV R3, RZ, RZ, -R3 ;  /* 0x000000ffff03a224 */ /* 0x000fe200078e0a03 */
[----:B------:R-:W-:Y:S01]  /*2da0*/  ISETP.GT.U32.AND P2, PT, R12, R0, PT ;  /* 0x000000000c00720c */ /* 0x000fe20003f44070 */
[----:B------:R-:W-:Y:S01]  /*2db0*/  IMAD.HI.U32 R15, R2, R9, RZ ;  /* 0x00000009020f7227 */ /* 0x000fe200078e00ff */
[----:B------:R-:W-:Y:S02]  /*2dc0*/  ISETP.GT.U32.AND P0, PT, R12, R4, PT ;  /* 0x000000040c00720c */ /* 0x000fe40003f04070 */
[----:B------:R0:W-:Y:S01]  /*2dd0*/  STL [R1+0x1b0], R3 ;  /* 0x0001b00301007387 */ /* 0x0001e20000100800 */
[----:B------:R-:W-:-:S02]  /*2de0*/  IMAD.MOV R15, RZ, RZ, -R15 ;  /* 0x000000ffff0f7224 */ /* 0x000fc400078e0a0f */
[C---:B------:R-:W-:Y:S02]  /*2df0*/  IMAD R10, R12.reuse, R16, R10 ;  /* 0x000000100c0a7224 */ /* 0x040fe400078e020a */
[----:B------:R-:W-:Y:S02]  /*2e00*/  IMAD.MOV.U32 R18, RZ, RZ, R5 ;  /* 0x000000ffff127224 */ /* 0x000fe400078e0005 */
[----:B------:R-:W-:Y:S02]  /*2e10*/  IMAD R9, R12, R15, R9 ;  /* 0x0000000f0c097224 */ /* 0x000fe400078e0209 */
[--C-:B------:R-:W-:Y:S02]  /*2e20*/  @!P2 IMAD.IADD R0, R0, 0x1, -R12.reuse ;  /* 0x000000010000a824 */ /* 0x100fe400078e0a0c */
[----:B------:R-:W-:Y:S01]  /*2e30*/  @!P0 IMAD.IADD R4, R4, 0x1, -R12 ;  /* 0x0000000104048824 */ /* 0x000fe200078e0a0c */
[C---:B------:R-:W-:Y:S01]  /*2e40*/  ISETP.GT.U32.AND P0, PT, R12.reuse, R9, PT ;  /* 0x000000090c00720c */ /* 0x040fe20003f04070 */
[----:B------:R-:W-:Y:S01]  /*2e50*/  @!P1 IMAD.MOV R18, RZ, RZ, -R18 ;  /* 0x000000ffff129224 */ /* 0x000fe200078e0a12 */
[C---:B------:R-:W-:Y:S01]  /*2e60*/  ISETP.GT.U32.AND P2, PT, R12.reuse, R0, PT ;  /* 0x000000000c00720c */ /* 0x040fe20003f44070 */
[----:B0-----:R-:W-:Y:S01]  /*2e70*/  IMAD.MOV.U32 R3, RZ, RZ, R4 ;  /* 0x000000ffff037224 */ /* 0x001fe200078e0004 */
[----:B------:R-:W-:Y:S01]  /*2e80*/  ISETP.GT.U32.AND P1, PT, R12, R10, PT ;  /* 0x0000000a0c00720c */ /* 0x000fe20003f24070 */
[----:B------:R-:W-:Y:S01]  /*2e90*/  IMAD.HI.U32 R6, R2, R13, RZ ;  /* 0x0000000d02067227 */ /* 0x000fe200078e00ff */
[----:B------:R-:W-:Y:S01]  /*2ea0*/  STL [R1+0x1a4], R18 ;  /* 0x0001a41201007387 */ /* 0x000fe20000100800 */
[----:B------:R-:W-:-:S02]  /*2eb0*/  LOP3.LUT R4, R14, 0xc6, RZ, 0xfc, !PT ;  /* 0x000000c60e047812 */ /* 0x000fc400078efcff */
[----:B------:R-:W-:Y:S01]  /*2ec0*/  @!P5 IMAD.MOV R3, RZ, RZ, -R3 ;  /* 0x000000ffff03d224 */ /* 0x000fe200078e0a03 */
[----:B------:R-:W-:Y:S01]  /*2ed0*/  ISETP.GE.AND P5, PT, R7, RZ, PT ;  /* 0x000000ff0700720c */ /* 0x000fe20003fa6270 */
[----:B------:R-:W-:Y:S01]  /*2ee0*/  IMAD.MOV R5, RZ, RZ, -R6 ;  /* 0x000000ffff057224 */ /* 0x000fe200078e0a06 */
[----:B------:R-:W-:Y:S01]  /*2ef0*/  LOP3.LUT R6, R14, 0xc2, RZ, 0xfc, !PT ;  /* 0x000000c20e067812 */ /* 0x000fe200078efcff */
[--C-:B------:R-:W-:Y:S01]  /*2f00*/  @!P0 IMAD.IADD R9, R9, 0x1, -R12.reuse ;  /* 0x0000000109098824 */ /* 0x100fe200078e0a0c */
[----:B------:R0:W-:Y:S01]  /*2f10*/  STL [R1+0xd0], R3 ;  /* 0x0000d00301007387 */ /* 0x0001e20000100800 */
[--C-:B------:R-:W-:Y:S01]  /*2f20*/  @!P2 IMAD.IADD R0, R0, 0x1, -R12.reuse ;  /* 0x000000010000a824 */ /* 0x100fe200078e0a0c */
[----:B------:R-:W-:Y:S01]  /*2f30*/  IABS R15, R4 ;  /* 0x00000004000f7213 */ /* 0x000fe20000000000 */
[C---:B------:R-:W-:Y:S01]  /*2f40*/  IMAD R13, R12.reuse, R5, R13 ;  /* 0x000000050c0d7224 */ /* 0x040fe200078e020d */
[----:B------:R-:W-:Y:S01]  /*2f50*/  ISETP.GT.U32.AND P0, PT, R12, R9, PT ;  /* 0x000000090c00720c */ /* 0x000fe20003f04070 */
[----:B------:R-:W-:Y:S01]  /*2f60*/  @!P1 IMAD.IADD R10, R10, 0x1, -R12 ;  /* 0x000000010a0a9824 */ /* 0x000fe200078e0a0c */
[----:B------:R-:W-:Y:S01]  /*2f70*/  LOP3.LUT R5, R14, 0xc4, RZ, 0xfc, !PT ;  /* 0x000000c40e057812 */ /* 0x000fe200078efcff */
[----:B------:R-:W-:-:S03]  /*2f80*/  IMAD.HI.U32 R17, R2, R11, RZ ;  /* 0x0000000b02117227 */ /* 0x000fc600078e00ff */
[C---:B------:R-:W-:Y:S01]  /*2f90*/  ISETP.GT.U32.AND P1, PT, R12.reuse, R10, PT ;  /* 0x0000000a0c00720c */ /* 0x040fe20003f24070 */
[----:B0-----:R-:W-:Y:S01]  /*2fa0*/  IMAD.MOV.U32 R3, RZ, RZ, R0 ;  /* 0x000000ffff037224 */ /* 0x001fe200078e0000 */
[----:B------:R-:W-:Y:S01]  /*2fb0*/  IABS R7, R5 ;  /* 0x0000000500077213 */ /* 0x000fe20000000000 */
[----:B------:R-:W-:Y:S01]  /*2fc0*/  IMAD.MOV R17, RZ, RZ, -R17 ;  /* 0x000000ffff117224 */ /* 0x000fe200078e0a11 */
[----:B------:R-:W-:Y:S01]  /*2fd0*/  IABS R0, R6 ;  /* 0x0000000600007213 */ /* 0x000fe20000000000 */
[----:B------:R-:W-:Y:S01]  /*2fe0*/  @!P3 IMAD.MOV R3, RZ, RZ, -R3 ;  /* 0x000000ffff03b224 */ /* 0x000fe200078e0a03 */
[C---:B------:R-:W-:Y:S01]  /*2ff0*/  ISETP.GT.U32.AND P3, PT, R12.reuse, R13, PT ;  /* 0x0000000d0c00720c */ /* 0x040fe20003f64070 */
[----:B------:R-:W-:Y:S02]  /*3000*/  IMAD R11, R12, R17, R11 ;  /* 0x000000110c0b7224 */ /* 0x000fe400078e020b */
[----:B------:R-:W-:Y:S01]  /*3010*/  @!P0 IMAD.IADD R9, R9, 0x1, -R12 ;  /* 0x0000000109098824 */ /* 0x000fe200078e0a0c */
[----:B------:R-:W-:Y:S01]  /*3020*/  ISETP.GE.AND P0, PT, R8, RZ, PT ;  /* 0x000000ff0800720c */ /* 0x000fe20003f06270 */
[----:B------:R0:W-:Y:S01]  /*3030*/  STL [R1+0xd8], R3 ;  /* 0x0000d80301007387 */ /* 0x0001e20000100800 */
[----:B------:R-:W-:Y:S01]  /*3040*/  IMAD.HI.U32 R8, R2, R7, RZ ;  /* 0x0000000702087227 */ /* 0x000fe200078e00ff */
[----:B------:R-:W-:-:S03]  /*3050*/  ISETP.GT.U32.AND P2, PT, R12, R11, PT ;  /* 0x0000000b0c00720c */ /* 0x000fc60003f44070 */
[--C-:B------:R-:W-:Y:S02]  /*3060*/  @!P1 IMAD.IADD R10, R10, 0x1, -R12.reuse ;  /* 0x000000010a0a9824 */ /* 0x100fe400078e0a0c */
[----:B------:R-:W-:Y:S02]  /*3070*/  IMAD.MOV.U32 R17, RZ, RZ, R9 ;  /* 0x000000ffff117224 */ /* 0x000fe400078e0009 */
[----:B------:R-:W-:Y:S02]  /*3080*/  @!P3 IMAD.IADD R13, R13, 0x1, -R12 ;  /* 0x000000010d0db824 */ /* 0x000fe400078e0a0c */
[----:B0-----:R-:W-:Y:S02]  /*3090*/  IMAD.MOV.U32 R3, RZ, RZ, R10 ;  /* 0x000000ffff037224 */ /* 0x001fe400078e000a */
[----:B------:R-:W-:Y:S01]  /*30a0*/  IMAD.HI.U32 R9, R2, R0, RZ ;  /* 0x0000000002097227 */ /* 0x000fe200078e00ff */
[----:B------:R-:W-:-:S03]  /*30b0*/  ISETP.GT.U32.AND P3, PT, R12, R13, PT ;  /* 0x0000000d0c00720c */ /* 0x000fc60003f64070 */
[----:B------:R-:W-:-:S04]  /*30c0*/  IMAD.HI.U32 R16, R2, R15, RZ ;  /* 0x0000000f02107227 */ /* 0x000fc800078e00ff */
[----:B------:R-:W-:Y:S02]  /*30d0*/  IMAD.MOV R8, RZ, RZ, -R8 ;  /* 0x000000ffff087224 */ /* 0x000fe400078e0a08 */
[----:B------:R-:W-:Y:S01]  /*30e0*/  @!P4 IMAD.MOV R3, RZ, RZ, -R3 ;  /* 0x000000ffff03c224 */ /* 0x000fe200078e0a03 */
[----:B------:R-:W-:Y:S01]  /*30f0*/  ISETP.GE.AND P4, PT, R5, RZ, PT ;  /* 0x000000ff0500720c */ /* 0x000fe20003f86270 */
[----:B------:R-:W-:Y:S02]  /*3100*/  IMAD.MOV R5, RZ, RZ, -R9 ;  /* 0x000000ffff057224 */ /* 0x000fe400078e0a09 */
[----:B------:R-:W-:Y:S02]  /*3110*/  IMAD.MOV R16, RZ, RZ, -R16 ;  /* 0x000000ffff107224 */ /* 0x000fe400078e0a10 */
[----:B------:R-:W-:Y:S01]  /*3120*/  IMAD R9, R12, R8, R7 ;  /* 0x000000080c097224 */ /* 0x000fe200078e0207 */
[----:B------:R-:W-:Y:S01]  /*3130*/  LOP3.LUT R7, R14, 0xba, RZ, 0xfc, !PT ;  /* 0x000000ba0e077812 */ /* 0x000fe200078efcff */
[----:B------:R-:W-:-:S02]  /*3140*/  IMAD R15, R12, R16, R15 ;  /* 0x000000100c0f7224 */ /* 0x000fc400078e020f */
[--C-:B------:R-:W-:Y:S01]  /*3150*/  @!P3 IMAD.IADD R13, R13, 0x1, -R12.reuse ;  /* 0x000000010d0db824 */ /* 0x100fe200078e0a0c */
[C---:B------:R-:W-:Y:S01]  /*3160*/  ISETP.GT.U32.AND P3, PT, R12.reuse, R9, PT ;  /* 0x000000090c00720c */ /* 0x040fe20003f64070 */
[----:B------:R-:W-:Y:S01]  /*3170*/  @!P2 IMAD.IADD R11, R11, 0x1, -R12 ;  /* 0x000000010b0ba824 */ /* 0x000fe200078e0a0c */
[----:B------:R-:W-:Y:S01]  /*3180*/  ISETP.GT.U32.AND P1, PT, R12, R15, PT ;  /* 0x0000000f0c00720c */ /* 0x000fe20003f24070 */
[----:B------:R-:W-:Y:S01]  /*3190*/  @!P6 IMAD.MOV R17, RZ, RZ, -R17 ;  /* 0x000000ffff11e224 */ /* 0x000fe200078e0a11 */
[----:B------:R-:W-:Y:S01]  /*31a0*/  ISETP.GE.AND P6, PT, R4, RZ, PT ;  /* 0x000000ff0400720c */ /* 0x000fe20003fc6270 */
[C---:B------:R-:W-:Y:S01]  /*31b0*/  IMAD R5, R12.reuse, R5, R0 ;  /* 0x000000050c057224 */ /* 0x040fe200078e0200 */
[----:B------:R-:W-:Y:S02]  /*31c0*/  ISETP.GT.U32.AND P2, PT, R12, R11, PT ;  /* 0x0000000b0c00720c */ /* 0x000fe40003f44070 */
[C---:B------:R-:W-:Y:S01]  /*31d0*/  LOP3.LUT R0, R14.reuse, 0xc0, RZ, 0xfc, !PT ;  /* 0x000000c00e007812 */ /* 0x040fe200078efcff */
[----:B------:R-:W-:Y:S01]  /*31e0*/  STL [R1+0xf8], R17 ;  /* 0x0000f81101007387 */ /* 0x000fe20000100800 */
[----:B------:R-:W-:-:S03]  /*31f0*/  LOP3.LUT R4, R14, 0xbe, RZ, 0xfc, !PT ;  /* 0x000000be0e047812 */ /* 0x000fc600078efcff */
[----:B------:R0:W-:Y:S01]  /*3200*/  STL [R1+0x100], R3 ;  /* 0x0001000301007387 */ /* 0x0001e20000100800 */
[--C-:B------:R-:W-:Y:S02]  /*3210*/  @!P3 IMAD.IADD R9, R9, 0x1, -R12.reuse ;  /* 0x000000010909b824 */ /* 0x100fe400078e0a0c */
[----:B------:R-:W-:-:S03]  /*3220*/  @!P1 IMAD.IADD R15, R15, 0x1, -R12 ;  /* 0x000000010f0f9824 */ /* 0x000fc600078e0a0c */
[C---:B------:R-:W-:Y:S01]  /*3230*/  ISETP.GT.U32.AND P3, PT, R12.reuse, R9, PT ;  /* 0x000000090c00720c */ /* 0x040fe20003f64070 */
[----:B------:R-:W-:Y:S01]  /*3240*/  @!P2 IMAD.IADD R11, R11, 0x1, -R12 ;  /* 0x000000010b0ba824 */ /* 0x000fe200078e0a0c */
[----:B------:R-:W-:Y:S01]  /*3250*/  ISETP.GT.U32.AND P1, PT, R12, R15, PT ;  /* 0x0000000f0c00720c */ /* 0x000fe20003f24070 */
[----:B0-----:R-:W-:Y:S01]  /*3260*/  IMAD.MOV.U32 R3, RZ, RZ, R13 ;  /* 0x000000ffff037224 */ /* 0x001fe200078e000d */
[----:B------:R-:W-:Y:S01]  /*3270*/  IABS R13, R0 ;  /* 0x00000000000d7213 */ /* 0x000fe20000000000 */
[----:B------:R-:W-:Y:S01]  /*3280*/  IMAD.MOV.U32 R10, RZ, RZ, R11 ;  /* 0x000000ffff0a7224 */ /* 0x000fe200078e000b */
[----:B------:R-:W-:Y:S01]  /*3290*/  IABS R11, R4 ;  /* 0x00000004000b7213 */ /* 0x000fe20000000000 */
[----:B------:R-:W-:Y:S01]  /*32a0*/  @!P0 IMAD.MOV R3, RZ, RZ, -R3 ;  /* 0x000000ffff038224 */ /* 0x000fe200078e0a03 */
[----:B------:R-:W-:Y:S01]  /*32b0*/  ISETP.GE.AND P0, PT, R4, RZ, PT ;  /* 0x000000ff0400720c */ /* 0x000fe20003f06270 */
[----:B------:R-:W-:Y:S01]  /*32c0*/  IMAD.HI.U32 R8, R2, R13, RZ ;  /* 0x0000000d02087227 */ /* 0x000fe200078e00ff */
[----:B------:R-:W-:-:S02]  /*32d0*/  ISETP.GE.AND P2, PT, R6, RZ, PT ;  /* 0x000000ff0600720c */ /* 0x000fc40003f46270 */
[----:B------:R-:W-:Y:S01]  /*32e0*/  LOP3.LUT R17, R14, 0xb8, RZ, 0xfc, !PT ;  /* 0x000000b80e117812 */ /* 0x000fe200078efcff */
[----:B------:R-:W-:Y:S02]  /*32f0*/  IMAD.MOV R8, RZ, RZ, -R8 ;  /* 0x000000ffff087224 */ /* 0x000fe400078e0a08 */
[----:B------:R-:W-:-:S04]  /*3300*/  IMAD.HI.U32 R4, R2, R11, RZ ;  /* 0x0000000b02047227 */ /* 0x000fc800078e00ff */
[C---:B------:R-:W-:Y:S02]  /*3310*/  IMAD R13, R12.reuse, R8, R13 ;  /* 0x000000080c0d7224 */ /* 0x040fe400078e020d */
[--C-:B------:R-:W-:Y:S02]  /*3320*/  @!P3 IMAD.IADD R9, R9, 0x1, -R12.reuse ;  /* 0x000000010909b824 */ /* 0x100fe400078e0a0c */
[----:B------:R-:W-:Y:S01]  /*3330*/  @!P1 IMAD.IADD R15, R15, 0x1, -R12 ;  /* 0x000000010f0f9824 */ /* 0x000fe200078e0a0c */
[C---:B------:R-:W-:Y:S01]  /*3340*/  ISETP.GT.U32.AND P3, PT, R12.reuse, R13, PT ;  /* 0x0000000d0c00720c */ /* 0x040fe20003f64070 */
[----:B------:R-:W-:Y:S01]  /*3350*/  IMAD.MOV R4, RZ, RZ, -R4 ;  /* 0x000000ffff047224 */ /* 0x000fe200078e0a04 */
[C---:B------:R-:W-:Y:S01]  /*3360*/  ISETP.GT.U32.AND P1, PT, R12.reuse, R5, PT ;  /* 0x000000050c00720c */ /* 0x040fe20003f24070 */
[----:B------:R-:W-:Y:S02]  /*3370*/  IMAD.MOV.U32 R16, RZ, RZ, R15 ;  /* 0x000000ffff107224 */ /* 0x000fe400078e000f */
[----:B------:R-:W-:-:S02]  /*3380*/  IMAD R11, R12, R4, R11 ;  /* 0x000000040c0b7224 */ /* 0x000fc400078e020b */
[----:B------:R-:W-:Y:S01]  /*3390*/  @!P5 IMAD.MOV R10, RZ, RZ, -R10 ;  /* 0x000000ffff0ad224 */ /* 0x000fe200078e0a0a */
[----:B------:R-:W-:Y:S01]  /*33a0*/  ISETP.GE.AND P5, PT, R0, RZ, PT ;  /* 0x000000ff0000720c */ /* 0x000fe20003fa6270 */
[----:B------:R-:W-:Y:S01]  /*33b0*/  @!P6 IMAD.MOV R16, RZ, RZ, -R16 ;  /* 0x000000ffff10e224 */ /* 0x000fe200078e0a10 */
[----:B------:R-:W-:Y:S02]  /*33c0*/  LOP3.LUT R0, R14, 0xbc, RZ, 0xfc, !PT ;  /* 0x000000bc0e007812 */ /* 0x000fe400078efcff */
[C---:B------:R-:W-:Y:S01]  /*33d0*/  ISETP.GT.U32.AND P6, PT, R12.reuse, R11, PT ;  /* 0x0000000b0c00720c */ /* 0x040fe20003fc4070 */
[----:B------:R0:W-:Y:S01]  /*33e0*/  STL [R1+0x12c], R10 ;  /* 0x00012c0a01007387 */ /* 0x0001e20000100800 */
[--C-:B------:R-:W-:Y:S01]  /*33f0*/  @!P3 IMAD.IADD R13, R13, 0x1, -R12.reuse ;  /* 0x000000010d0db824 */ /* 0x100fe200078e0a0c */
[----:B------:R-:W-:Y:S01]  /*3400*/  IABS R6, R0 ;  /* 0x0000000000067213 */ /* 0x000fe20000000000 */
[----:B------:R-:W-:Y:S01]  /*3410*/  @!P1 IMAD.IADD R5, R5, 0x1, -R12 ;  /* 0x0000000105059824 */ /* 0x000fe200078e0a0c */
[----:B------:R1:W-:Y:S02]  /*3420*/  STL [R1+0x134], R3 ;  /* 0x0001340301007387 */ /* 0x0003e40000100800 */
[----:B------:R-:W-:Y:S01]  /*3430*/  ISETP.GT.U32.AND P3, PT, R12, R13, PT ;  /* 0x0000000d0c00720c */ /* 0x000fe20003f64070 */
[----:B------:R-:W-:Y:S01]  /*3440*/  IMAD.HI.U32 R8, R2, R6, RZ ;  /* 0x0000000602087227 */ /* 0x000fe200078e00ff */
[----:B------:R-:W-:Y:S01]  /*3450*/  ISETP.GT.U32.AND P1, PT, R12, R5, PT ;  /* 0x000000050c00720c */ /* 0x000fe20003f24070 */
[----:B------:R2:W-:Y:S01]  /*3460*/  STL [R1+0x19c], R16 ;  /* 0x00019c1001007387 */ /* 0x0005e20000100800 */
[----:B0-----:R-:W-:Y:S01]  /*3470*/  IABS R10, R7 ;  /* 0x00000007000a7213 */ /* 0x001fe20000000000 */
[----:B------:R-:W-:-:S02]  /*3480*/  IMAD.MOV R8, RZ, RZ, -R8 ;  /* 0x000000ffff087224 */ /* 0x000fc400078e0a08 */
[----:B------:R-:W-:Y:S02]  /*3490*/  @!P6 IMAD.IADD R11, R11, 0x1, -R12 ;  /* 0x000000010b0be824 */ /* 0x000fe400078e0a0c */
[----:B------:R-:W-:-:S03]  /*34a0*/  IMAD.HI.U32 R4, R2, R10, RZ ;  /* 0x0000000a02047227 */ /* 0x000fc600078e00ff */
[----:B------:R-:W-:Y:S01]  /*34b0*/  ISETP.GT.U32.AND P6, PT, R12, R11, PT ;  /* 0x0000000b0c00720c */ /* 0x000fe20003fc4070 */
[----:B-1----:R-:W-:Y:S01]  /*34c0*/  IMAD.MOV.U32 R3, RZ, RZ, R9 ;  /* 0x000000ffff037224 */ /* 0x002fe200078e0009 */
[----:B------:R-:W-:Y:S01]  /*34d0*/  LOP3.LUT R9, R14, 0xb6, RZ, 0xfc, !PT ;  /* 0x000000b60e097812 */ /* 0x000fe200078efcff */
[----:B------:R-:W-:Y:S02]  /*34e0*/  IMAD.MOV R4, RZ, RZ, -R4 ;  /* 0x000000ffff047224 */ /* 0x000fe400078e0a04 */
[----:B------:R-:W-:Y:S01]  /*34f0*/  @!P4 IMAD.MOV R3, RZ, RZ, -R3 ;  /* 0x000000ffff03c224 */ /* 0x000fe200078e0a03 */
[----:B------:R-:W-:Y:S01]  /*3500*/  ISETP.GE.AND P4, PT, R0, RZ, PT ;  /* 0x000000ff0000720c */ /* 0x000fe20003f86270 */
[C---:B------:R-:W-:Y:S01]  /*3510*/  IMAD R0, R12.reuse, R8, R6 ;  /* 0x000000080c007224 */ /* 0x040fe200078e0206 */
[----:B------:R-:W-:Y:S01]  /*3520*/  IABS R22, R9 ;  /* 0x0000000900167213 */ /* 0x000fe20000000000 */
[C---:B------:R-:W-:Y:S01]  /*3530*/  IMAD R10, R12.reuse, R4, R10 ;  /* 0x000000040c0a7224 */ /* 0x040fe200078e020a */
[----:B------:R-:W-:Y:S01]  /*3540*/  IABS R4, R17 ;  /* 0x0000001100047213 */ /* 0x000fe20000000000 */
[--C-:B------:R-:W-:Y:S01]  /*3550*/  @!P3 IMAD.IADD R13, R13, 0x1, -R12.reuse ;  /* 0x000000010d0db824 */ /* 0x100fe200078e0a0c */
[----:B------:R-:W-:Y:S01]  /*3560*/  ISETP.GT.U32.AND P3, PT, R12, R0, PT ;  /* 0x000000000c00720c */ /* 0x000fe20003f64070 */
[----:B------:R-:W-:Y:S01]  /*3570*/  @!P1 IMAD.IADD R5, R5, 0x1, -R12 ;  /* 0x0000000105059824 */ /* 0x000fe200078e0a0c */
[----:B------:R0:W-:Y:S01]  /*3580*/  STL [R1+0x1a0], R3 ;  /* 0x0001a00301007387 */ /* 0x0001e20000100800 */
[----:B--2---:R-:W-:Y:S01]  /*3590*/  IMAD.HI.U32 R16, R2, R4, RZ ;  /* 0x0000000402107227 */ /* 0x004fe200078e00ff */
[----:B------:R-:W-:-:S02]  /*35a0*/  LOP3.LUT R8, R14, 0xb2, RZ, 0xfc, !PT ;  /* 0x000000b20e087812 */ /* 0x000fc400078efcff */
[----:B------:R-:W-:Y:S01]  /*35b0*/  LOP3.LUT R6, R14, 0xb0, RZ, 0xfc, !PT ;  /* 0x000000b00e067812 */ /* 0x000fe200078efcff */
[----:B------:R-:W-:Y:S01]  /*35c0*/  IMAD.MOV R16, RZ, RZ, -R16 ;  /* 0x000000ffff107224 */ /* 0x000fe200078e0a10 */
[----:B------:R-:W-:Y:S01]  /*35d0*/  IABS R15, R8 ;  /* 0x00000008000f7213 */ /* 0x000fe20000000000 */
[----:B------:R-:W-:Y:S01]  /*35e0*/  @!P6 IMAD.IADD R11, R11, 0x1, -R12 ;  /* 0x000000010b0be824 */ /* 0x000fe200078e0a0c */
[C---:B------:R-:W-:Y:S01]  /*35f0*/  ISETP.GT.U32.AND P6, PT, R12.reuse, R10, PT ;  /* 0x0000000a0c00720c */ /* 0x040fe20003fc4070 */
[----:B------:R-:W-:Y:S01]  /*3600*/  IMAD R4, R12, R16, R4 ;  /* 0x000000100c047224 */ /* 0x000fe200078e0204 */
[----:B------:R-:W-:Y:S01]  /*3610*/  ISETP.GE.AND P1, PT, R7, RZ, PT ;  /* 0x000000ff0700720c */ /* 0x000fe20003f26270 */
[----:B------:R-:W-:Y:S01]  /*3620*/  IMAD.HI.U32 R21, R2, R22, RZ ;  /* 0x0000001602157227 */ /* 0x000fe200078e00ff */
[----:B------:R-:W-:-:S03]  /*3630*/  IABS R7, R6 ;  /* 0x0000000600077213 */ /* 0x000fc60000000000 */
[----:B------:R-:W-:Y:S01]  /*3640*/  @!P3 IMAD.IADD R0, R0, 0x1, -R12 ;  /* 0x000000010000b824 */ /* 0x000fe200078e0a0c */
[C---:B------:R-:W-:Y:S01]  /*3650*/  ISETP.GT.U32.AND P3, PT, R12.reuse, R4, PT ;  /* 0x000000040c00720c */ /* 0x040fe20003f64070 */
[----:B0-----:R-:W-:Y:S02]  /*3660*/  IMAD.MOV.U32 R3, RZ, RZ, R5 ;  /* 0x000000ffff037224 */ /* 0x001fe400078e0005 */
[----:B------:R-:W-:Y:S02]  /*3670*/  IMAD.MOV R21, RZ, RZ, -R21 ;  /* 0x000000ffff157224 */ /* 0x000fe400078e0a15 */
[----:B------:R-:W-:Y:S02]  /*3680*/  @!P2 IMAD.MOV R3, RZ, RZ, -R3 ;  /* 0x000000ffff03a224 */ /* 0x000fe400078e0a03 */
[----:B------:R-:W-:Y:S02]  /*3690*/  IMAD R21, R12, R21, R22 ;  /* 0x000000150c157224 */ /* 0x000fe400078e0216 */
[----:B------:R-:W-:Y:S01]  /*36a0*/  @!P6 IMAD.IADD R10, R10, 0x1, -R12 ;  /* 0x000000010a0ae824 */ /* 0x000fe200078e0a0c */
[----:B------:R0:W-:Y:S01]  /*36b0*/  STL [R1+0x198], R3 ;  /* 0x0001980301007387 */ /* 0x0001e20000100800 */
[----:B------:R-:W-:Y:S01]  /*36c0*/  IMAD.HI.U32 R18, R2, R15, RZ ;  /* 0x0000000f02127227 */ /* 0x000fe200078e00ff */
[----:B------:R-:W-:-:S02]  /*36d0*/  ISETP.GT.U32.AND P6, PT, R12, R21, PT ;  /* 0x000000150c00720c */ /* 0x000fc40003fc4070 */
[----:B------:R-:W-:Y:S01]  /*36e0*/  ISETP.GT.U32.AND P2, PT, R12, R10, PT ;  /* 0x0000000a0c00720c */ /* 0x000fe20003f44070 */
[----:B------:R-:W-:Y:S01]  /*36f0*/  @!P3 IMAD.IADD R4, R4, 0x1, -R12 ;  /* 0x000000010404b824 */ /* 0x000fe200078e0a0c */
[----:B------:R-:W-:Y:S01]  /*3700*/  ISETP.GT.U32.AND P3, PT, R12, R0, PT ;  /* 0x000000000c00720c */ /* 0x000fe20003f64070 */
[----:B------:R-:W-:Y:S02]  /*3710*/  IMAD.MOV R18, RZ, RZ, -R18 ;  /* 0x000000ffff127224 */ /* 0x000fe400078e0a12 */
[----:B------:R-:W-:-:S04]  /*3720*/  IMAD.HI.U32 R16, R2, R7, RZ ;  /* 0x0000000702107227 */ /* 0x000fc800078e00ff */
[----:B0-----:R-:W-:Y:S02]  /*3730*/  IMAD.MOV.U32 R3, RZ, RZ, R13 ;  /* 0x000000ffff037224 */ /* 0x001fe400078e000d */
[----:B------:R-:W-:Y:S01]  /*3740*/  IMAD R15, R12, R18, R15 ;  /* 0x000000120c0f7224 */ /* 0x000fe200078e020f */
[----:B------:R-:W-:Y:S01]  /*3750*/  LOP3.LUT R18, R14, 0xae, RZ, 0xfc, !PT ;  /* 0x000000ae0e127812 */ /* 0x000fe200078efcff */
[----:B------:R-:W-:Y:S01]  /*3760*/  @!P5 IMAD.MOV R3, RZ, RZ, -R3 ;  /* 0x000000ffff03d224 */ /* 0x000fe200078e0a03 */
[----:B------:R-:W-:Y:S01]  /*3770*/  ISETP.GT.U32.AND P5, PT, R12, R4, PT ;  /* 0x000000040c00720c */ /* 0x000fe20003fa4070 */
[--C-:B------:R-:W-:Y:S01]  /*3780*/  @!P6 IMAD.IADD R21, R21, 0x1, -R12.reuse ;  /* 0x000000011515e824 */ /* 0x100fe200078e0a0c */
[----:B------:R-:W-:Y:S01]  /*3790*/  IABS R5, R18 ;  /* 0x0000001200057213 */ /* 0x000fe20000000000 */
[----:B------:R-:W-:Y:S01]  /*37a0*/  @!P3 IMAD.IADD R0, R0, 0x1, -R12 ;  /* 0x000000010000b824 */ /* 0x000fe200078e0a0c */
[----:B------:R0:W-:Y:S01]  /*37b0*/  STL [R1+0x194], R3 ;  /* 0x0001940301007387 */ /* 0x0001e20000100800 */
[C---:B------:R-:W-:Y:S01]  /*37c0*/  ISETP.GT.U32.AND P3, PT, R12.reuse, R15, PT ;  /* 0x0000000f0c00720c */ /* 0x040fe20003f64070 */
[----:B------:R-:W-:Y:S01]  /*37d0*/  IMAD.MOV R16, RZ, RZ, -R16 ;  /* 0x000000ffff107224 */ /* 0x000fe200078e0a10 */
[----:B------:R-:W-:Y:S01]  /*37e0*/  ISETP.GT.U32.AND P6, PT, R12, R21, PT ;  /* 0x000000150c00720c */ /* 0x000fe20003fc4070 */
[----:B------:R-:W-:Y:S01]  /*37f0*/  @!P2 IMAD.IADD R10, R10, 0x1, -R12 ;  /* 0x000000010a0aa824 */ /* 0x000fe200078e0a0c */
[----:B------:R-:W-:Y:S01]  /*3800*/  ISETP.GE.AND P2, PT, R17, RZ, PT ;  /* 0x000000ff1100720c */ /* 0x000fe20003f46270 */
[----:B------:R-:W-:Y:S01]  /*3810*/  IMAD R7, R12, R16, R7 ;  /* 0x000000100c077224 */ /* 0x000fe200078e0207 */
[C---:B------:R-:W-:Y:S01]  /*3820*/  LOP3.LUT R16, R14.reuse, 0xac, RZ, 0xfc, !PT ;  /* 0x000000ac0e107812 */ /* 0x040fe200078efcff */
[----:B------:R-:W-:Y:S01]  /*3830*/  IMAD.MOV.U32 R22, RZ, RZ, R0 ;  /* 0x000000ffff167224 */ /* 0x000fe200078e0000 */
[----:B------:R-:W-:Y:S01]  /*3840*/  LOP3.LUT R0, R14, 0xaa, RZ, 0xfc, !PT ;  /* 0x000000aa0e007812 */ /* 0x000fe200078efcff */
[----:B0-----:R-:W-:Y:S01]  /*3850*/  IMAD.MOV.U32 R3, RZ, RZ, R11 ;  /* 0x000000ffff037224 */ /* 0x001fe200078e000b */
[----:B------:R-:W-:Y:S01]  /*3860*/  IABS R13, R16 ;  /* 0x00000010000d7213 */ /* 0x000fe20000000000 */
[--C-:B------:R-:W-:Y:S01]  /*3870*/  @!P5 IMAD.IADD R4, R4, 0x1, -R12.reuse ;  /* 0x000000010404d824 */ /* 0x100fe200078e0a0c */
[C---:B------:R-:W-:Y:S01]  /*3880*/  ISETP.GT.U32.AND P5, PT, R12.reuse, R7, PT ;  /* 0x000000070c00720c */ /* 0x040fe20003fa4070 */
[----:B------:R-:W-:Y:S01]  /*3890*/  @!P0 IMAD.MOV R3, RZ, RZ, -R3 ;  /* 0x000000ffff038224 */ /* 0x000fe200078e0a03 */
[----:B------:R-:W-:Y:S01]  /*38a0*/  ISETP.GT.U32.AND P0, PT, R12, R20, PT ;  /* 0x000000140c00720c */ /* 0x000fe20003f04070 */
[--C-:B------:R-:W-:Y:S01]  /*38b0*/  @!P3 IMAD.IADD R15, R15, 0x1, -R12.reuse ;  /* 0x000000010f0fb824 */ /* 0x100fe200078e0a0c */
[----:B------:R-:W-:Y:S01]  /*38c0*/  ISETP.GE.AND P3, PT, R8, RZ, PT ;  /* 0x000000ff0800720c */ /* 0x000fe20003f66270 */
[----:B------:R-:W-:Y:S01]  /*38d0*/  @!P6 IMAD.IADD R21, R21, 0x1, -R12 ;  /* 0x000000011515e824 */ /* 0x000fe200078e0a0c */
[----:B------:R0:W-:Y:S01]  /*38e0*/  STL [R1+0x190], R3 ;  /* 0x0001900301007387 */ /* 0x0001e20000100800 */
[----:B------:R-:W-:Y:S01]  /*38f0*/  @!P4 IMAD.MOV R22, RZ, RZ, -R22 ;  /* 0x000000ffff16c224 */ /* 0x000fe200078e0a16 */
[----:B------:R-:W-:Y:S01]  /*3900*/  ISETP.GE.AND P6, PT, R9, RZ, PT ;  /* 0x000000ff0900720c */ /* 0x000fe20003fc6270 */
[----:B------:R-:W-:-:S03]  /*3910*/  IMAD.HI.U32 R17, R2, R5, RZ ;  /* 0x0000000502117227 */ /* 0x000fc600078e00ff */
[----:B------:R1:W-:Y:S01]  /*3920*/  STL [R1+0x18c], R22 ;  /* 0x00018c1601007387 */ /* 0x0003e20000100800 */
[----:B------:R-:W-:-:S04]  /*3930*/  IMAD.HI.U32 R11, R2, R13, RZ ;  /* 0x0000000d020b7227 */ /* 0x000fc800078e00ff */
[----:B------:R-:W-:Y:S01]  /*3940*/  @!P0 IMAD.IADD R20, R20, 0x1, -R12 ;  /* 0x0000000114148824 */ /* 0x000fe200078e0a0c */
[----:B------:R-:W-:Y:S01]  /*3950*/  ISETP.GE.AND P0, PT, R19, RZ, PT ;  /* 0x000000ff1300720c */ /* 0x000fe20003f06270 */
[----:B0-----:R-:W-:Y:S01]  /*3960*/  IMAD.MOV.U32 R3, RZ, RZ, R10 ;  /* 0x000000ffff037224 */ /* 0x001fe200078e000a */
[----:B------:R-:W-:Y:S01]  /*3970*/  LOP3.LUT R10, R14, 0x9e, RZ, 0xfc, !PT ;  /* 0x0000009e0e0a7812 */ /* 0x000fe200078efcff */
[----:B------:R-:W-:Y:S01]  /*3980*/  IMAD.MOV R17, RZ, RZ, -R17 ;  /* 0x000000ffff117224 */ /* 0x000fe200078e0a11 */
[C---:B------:R-:W-:Y:S01]  /*3990*/  ISETP.GT.U32.AND P4, PT, R12.reuse, R20, PT ;  /* 0x000000140c00720c */ /* 0x040fe20003f84070 */
[----:B------:R-:W-:Y:S01]  /*39a0*/  @!P1 IMAD.MOV R3, RZ, RZ, -R3 ;  /* 0x000000ffff039224 */ /* 0x000fe200078e0a03 */
[----:B------:R-:W-:Y:S01]  /*39b0*/  ISETP.GT.U32.AND P1, PT, R12, R15, PT ;  /* 0x0000000f0c00720c */ /* 0x000fe20003f24070 */
[----:B------:R-:W-:Y:S01]  /*39c0*/  IMAD.MOV R11, RZ, RZ, -R11 ;  /* 0x000000ffff0b7224 */ /* 0x000fe200078e0a0b */
[----:B-1----:R-:W-:Y:S01]  /*39d0*/  LOP3.LUT R22, R14, 0x18, RZ, 0xfc, !PT ;  /* 0x000000180e167812 */ /* 0x002fe200078efcff */
[----:B------:R-:W-:Y:S01]  /*39e0*/  @!P5 IMAD.IADD R7, R7, 0x1, -R12 ;  /* 0x000000010707d824 */ /* 0x000fe200078e0a0c */
[----:B------:R0:W-:Y:S01]  /*39f0*/  STL [R1+0x188], R3 ;  /* 0x0001880301007387 */ /* 0x0001e20000100800 */
[----:B------:R-:W-:-:S02]  /*3a00*/  IMAD R8, R12, R17, R5 ;  /* 0x000000110c087224 */ /* 0x000fc400078e0205 */
[----:B------:R-:W-:Y:S01]  /*3a10*/  IMAD.MOV.U32 R9, RZ, RZ, R4 ;  /* 0x000000ffff097224 */ /* 0x000fe200078e0004 */
[C---:B------:R-:W-:Y:S01]  /*3a20*/  ISETP.GT.U32.AND P5, PT, R12.reuse, R7, PT ;  /* 0x000000070c00720c */ /* 0x040fe20003fa4070 */
[C---:B------:R-:W-:Y:S01]  /*3a30*/  IMAD R5, R12.reuse, R11, R13 ;  /* 0x0000000b0c057224 */ /* 0x040fe200078e020d */
[----:B------:R-:W-:Y:S01]  /*3a40*/  IABS R13, R0 ;  /* 0x00000000000d7213 */ /* 0x000fe20000000000 */
[----:B------:R-:W-:Y:S01]  /*3a50*/  @!P2 IMAD.MOV R9, RZ, RZ, -R9 ;  /* 0x000000ffff09a224 */ /* 0x000fe200078e0a09 */
[----:B------:R-:W-:Y:S01]  /*3a60*/  ISETP.GT.U32.AND P2, PT, R12, R8, PT ;  /* 0x000000080c00720c */ /* 0x000fe20003f44070 */
[--C-:B------:R-:W-:Y:S01]  /*3a70*/  @!P4 IMAD.IADD R20, R20, 0x1, -R12.reuse ;  /* 0x000000011414c824 */ /* 0x100fe200078e0a0c */
[----:B------:R-:W-:Y:S01]  /*3a80*/  ISETP.GT.U32.AND P4, PT, R12, R5, PT ;  /* 0x000000050c00720c */ /* 0x000fe20003f84070 */
[----:B0-----:R-:W-:Y:S01]  /*3a90*/  IMAD.MOV.U32 R3, RZ, RZ, R21 ;  /* 0x000000ffff037224 */ /* 0x001fe200078e0015 */
[----:B------:R0:W-:Y:S01]  /*3aa0*/  STL [R1+0x184], R9 ;  /* 0x0001840901007387 */ /* 0x0001e20000100800 */
[----:B------:R-:W-:Y:S01]  /*3ab0*/  @!P1 IMAD.IADD R15, R15, 0x1, -R12 ;  /* 0x000000010f0f9824 */ /* 0x000fe200078e0a0c */
[----:B------:R-:W-:Y:S01]  /*3ac0*/  LOP3.LUT R4, R14, 0xa8, RZ, 0xfc, !PT ;  /* 0x000000a80e047812 */ /* 0x000fe200078efcff */
[----:B------:R-:W-:Y:S01]  /*3ad0*/  @!P6 IMAD.MOV R3, RZ, RZ, -R3 ;  /* 0x000000ffff03e224 */ /* 0x000fe200078e0a03 */
[----:B------:R-:W-:Y:S01]  /*3ae0*/  ISETP.GE.AND P6, PT, R6, RZ, PT ;  /* 0x000000ff0600720c */ /* 0x000fe20003fc6270 */
[----:B------:R-:W-:Y:S01]  /*3af0*/  IMAD.HI.U32 R6, R2, R13, RZ ;  /* 0x0000000d02067227 */ /* 0x000fe200078e00ff */
[----:B------:R-:W-:-:S02]  /*3b00*/  IABS R17, R4 ;  /* 0x0000000400117213 */ /* 0x000fc40000000000 */
[----:B------:R1:W-:Y:S01]  /*3b10*/  STL [R1+0x180], R3 ;  /* 0x0001800301007387 */ /* 0x0003e20000100800 */
[----:B------:R-:W-:Y:S01]  /*3b20*/  @!P5 IMAD.IADD R7, R7, 0x1, -R12 ;  /* 0x000000010707d824 */ /* 0x000fe200078e0a0c */
[----:B------:R-:W-:Y:S01]  /*3b30*/  ISETP.GE.AND P1, PT, R18, RZ, PT ;  /* 0x000000ff1200720c */ /* 0x000fe20003f26270 */
[----:B0-----:R-:W-:Y:S01]  /*3b40*/  IMAD.MOV.U32 R9, RZ, RZ, R20 ;  /* 0x000000ffff097224 */ /* 0x001fe200078e0014 */
[----:B------:R-:W-:Y:S01]  /*3b50*/  ISETP.GE.AND P5, PT, R16, RZ, PT ;  /* 0x000000ff1000720c */ /* 0x000fe20003fa6270 */
[----:B------:R-:W-:Y:S01]  /*3b60*/  IMAD.MOV R6, RZ, RZ, -R6 ;  /* 0x000000ffff067224 */ /* 0x000fe200078e0a06 */
[----:B------:R-:W-:Y:S01]  /*3b70*/  IABS R16, R10 ;  /* 0x0000000a00107213 */ /* 0x000fe20000000000 */
[----:B------:R-:W-:Y:S02]  /*3b80*/  @!P0 IMAD.MOV R9, RZ, RZ, -R9 ;  /* 0x000000ffff098224 */ /* 0x000fe400078e0a09 */
[--C-:B------:R-:W-:Y:S02]  /*3b90*/  @!P4 IMAD.IADD R5, R5, 0x1, -R12.reuse ;  /* 0x000000010505c824 */ /* 0x100fe400078e0a0c */
[----:B-1----:R-:W-:Y:S01]  /*3ba0*/  IMAD.MOV.U32 R3, RZ, RZ, R15 ;  /* 0x000000ffff037224 */ /* 0x002fe200078e000f */
[----:B------:R-:W-:Y:S01]  /*3bb0*/  STL [R1+0x124], R9 ;  /* 0x0001240901007387 */ /* 0x000fe20000100800 */
[----:B------:R-:W-:Y:S01]  /*3bc0*/  @!P2 IMAD.IADD R8, R8, 0x1, -R12 ;  /* 0x000000010808a824 */ /* 0x000fe200078e0a0c */
[----:B------:R-:W-:Y:S01]  /*3bd0*/  ISETP.GE.AND P2, PT, R0, RZ, PT ;  /* 0x000000ff0000720c */ /* 0x000fe20003f46270 */
[----:B------:R-:W-:Y:S01]  /*3be0*/  @!P3 IMAD.MOV R3, RZ, RZ, -R3 ;  /* 0x000000ffff03b224 */ /* 0x000fe200078e0a03 */
[C---:B------:R-:W-:Y:S01]  /*3bf0*/  ISETP.GT.U32.AND P4, PT, R12.reuse, R5, PT ;  /* 0x000000050c00720c */ /* 0x040fe20003f84070 */
[C---:B------:R-:W-:Y:S01]  /*3c00*/  IMAD R13, R12.reuse, R6, R13 ;  /* 0x000000060c0d7224 */ /* 0x040fe200078e020d */
[----:B------:R-:W-:Y:S01]  /*3c10*/  ISETP.GT.U32.AND P0, PT, R12, R8, PT ;  /* 0x000000080c00720c */ /* 0x000fe20003f04070 */
[----:B------:R-:W-:Y:S01]  /*3c20*/  IMAD.HI.U32 R0, R2, R17, RZ ;  /* 0x0000001102007227 */ /* 0x000fe200078e00ff */
[----:B------:R0:W-:Y:S01]  /*3c30*/  STL [R1+0xa8], R3 ;  /* 0x0000a80301007387 */ /* 0x0001e20000100800 */
[----:B------:R-:W-:-:S02]  /*3c40*/  LOP3.LUT R15, R14, 0xa6, RZ, 0xfc, !PT ;  /* 0x000000a60e0f7812 */ /* 0x000fc400078efcff */
[----:B------:R-:W-:Y:S01]  /*3c50*/  IMAD.MOV R0, RZ, RZ, -R0 ;  /* 0x000000ffff007224 */ /* 0x000fe200078e0a00 */
[----:B------:R-:W-:Y:S02]  /*3c60*/  ISETP.GE.AND P3, PT, R4, RZ, PT ;  /* 0x000000ff0400720c */ /* 0x000fe40003f66270 */
[----:B------:R-:W-:Y:S01]  /*3c70*/  LOP3.LUT R4, R14, 0xa4, RZ, 0xfc, !PT ;  /* 0x000000a40e047812 */ /* 0x000fe200078efcff */
[----:B------:R-:W-:Y:S01]  /*3c80*/  IMAD R17, R12, R0, R17 ;  /* 0x000000000c117224 */ /* 0x000fe200078e0211 */
[----:B------:R-:W-:Y:S01]  /*3c90*/  LOP3.LUT R0, R14, 0xa2, RZ, 0xfc, !PT ;  /* 0x000000a20e007812 */ /* 0x000fe200078efcff */
[--C-:B------:R-:W-:Y:S02]  /*3ca0*/  @!P4 IMAD.IADD R5, R5, 0x1, -R12.reuse ;  /* 0x000000010505c824 */ /* 0x100fe400078e0a0c */
[----:B0-----:R-:W-:Y:S01]  /*3cb0*/  IMAD.MOV.U32 R3, RZ, RZ, R7 ;  /* 0x000000ffff037224 */ /* 0x001fe200078e0007 */
[----:B------:R-:W-:Y:S01]  /*3cc0*/  ISETP.GT.U32.AND P4, PT, R12, R17, PT ;  /* 0x000000110c00720c */ /* 0x000fe20003f84070 */
[----:B------:R-:W-:Y:S01]  /*3cd0*/  @!P0 IMAD.IADD R8, R8, 0x1, -R12 ;  /* 0x0000000108088824 */ /* 0x000fe200078e0a0c */
[----:B------:R-:W-:Y:S01]  /*3ce0*/  ISETP.GE.AND P0, PT, R15, RZ, PT ;  /* 0x000000ff0f00720c */ /* 0x000fe20003f06270 */
[----:B------:R-:W-:Y:S01]  /*3cf0*/  @!P6 IMAD.MOV R3, RZ, RZ, -R3 ;  /* 0x000000ffff03e224 */ /* 0x000fe200078e0a03 */
[----:B------:R-:W-:-:S02]  /*3d00*/  ISETP.GT.U32.AND P6, PT, R12, R13, PT ;  /* 0x0000000d0c00720c */ /* 0x000fc40003fc4070 */
[----:B------:R-:W-:Y:S02]  /*3d10*/  IABS R15, R15 ;  /* 0x0000000f000f7213 */ /* 0x000fe40000000000 */
[----:B------:R0:W-:Y:S01]  /*3d20*/  STL [R1+0xa0], R3 ;  /* 0x0000a00301007387 */ /* 0x0001e20000100800 */
[----:B------:R-:W-:Y:S02]  /*3d30*/  IABS R9, R0 ;  /* 0x0000000000097213 */ /* 0x000fe40000000000 */
[----:B------:R-:W-:Y:S02]  /*3d40*/  IABS R7, R4 ;  /* 0x0000000400077213 */ /* 0x000fe40000000000 */
[----:B------:R-:W-:-:S03]  /*3d50*/  @!P4 IMAD.IADD R17, R17, 0x1, -R12 ;  /* 0x000000011111c824 */ /* 0x000fc600078e0a0c */
[----:B------:R-:W-:Y:S02]  /*3d60*/  IMAD.HI.U32 R6, R2, R7, RZ ;  /* 0x0000000702067227 */ /* 0x000fe400078e00ff */
[----:B------:R-:W-:Y:S02]  /*3d70*/  ISETP.GT.U32.AND P4, PT, R12, R17, PT ;  /* 0x000000110c00720c */ /* 0x000fe40003f84070 */
[----:B------:R-:W-:Y:S02]  /*3d80*/  @!P6 IMAD.IADD R13, R13, 0x1, -R12 ;  /* 0x000000010d0de824 */ /* 0x000fe400078e0a0c */
[----:B0-----:R-:W-:Y:S02]  /*3d90*/  IMAD.MOV.U32 R3, RZ, RZ, R8 ;  /* 0x000000ffff037224 */ /* 0x001fe400078e0008 */
[----:B------:R-:W-:Y:S01]  /*3da0*/  IMAD.HI.U32 R8, R2, R15, RZ ;  /* 0x0000000f02087227 */ /* 0x000fe200078e00ff */
[----:B------:R-:W-:-:S03]  /*3db0*/  ISETP.GT.U32.AND P6, PT, R12, R13, PT ;  /* 0x0000000d0c00720c */ /* 0x000fc60003fc4070 */
[----:B------:R-:W-:Y:S01]  /*3dc0*/  @!P1 IMAD.MOV R3, RZ, RZ, -R3 ;  /* 0x000000ffff039224 */ /* 0x000fe200078e0a03 */
[----:B------:R-:W-:Y:S01]  /*3dd0*/  ISETP.GE.AND P1, PT, R4, RZ, PT ;  /* 0x000000ff0400720c */ /* 0x000fe20003f26270 */
[----:B------:R-:W-:Y:S02]  /*3de0*/  IMAD.MOV R8, RZ, RZ, -R8 ;  /* 0x000000ffff087224 */ /* 0x000fe400078e0a08 */
[----:B------:R-:W-:Y:S01]  /*3df0*/  IMAD.HI.U32 R4, R2, R9, RZ ;  /* 0x0000000902047227 */ /* 0x000fe200078e00ff */
[----:B------:R0:W-:Y:S03]  /*3e00*/  STL [R1+0x140], R3 ;  /* 0x0001400301007387 */ /* 0x0001e60000100800 */
[----:B------:R-:W-:Y:S02]  /*3e10*/  IMAD R15, R12, R8, R15 ;  /* 0x000000080c0f7224 */ /* 0x000fe400078e020f */
[----:B------:R-:W-:-:S02]  /*3e20*/  @!P6 IMAD.IADD R13, R13, 0x1, -R12 ;  /* 0x000000010d0de824 */ /* 0x000fc400078e0a0c */
[----:B------:R-:W-:Y:S01]  /*3e30*/  IMAD.MOV R4, RZ, RZ, -R4 ;  /* 0x000000ffff047224 */ /* 0x000fe200078e0a04 */
[----:B------:R-:W-:Y:S01]  /*3e40*/  ISETP.GT.U32.AND P6, PT, R12, R15, PT ;  /* 0x0000000f0c00720c */ /* 0x000fe20003fc4070 */
[----:B------:R-:W-:Y:S02]  /*3e50*/  IMAD.MOV R6, RZ, RZ, -R6 ;  /* 0x000000ffff067224 */ /* 0x000fe400078e0a06 */
[----:B0-----:R-:W-:Y:S01]  /*3e60*/  IMAD.MOV.U32 R3, RZ, RZ, R5 ;  /* 0x000000ffff037224 */ /* 0x001fe200078e0005 */
[----:B------:R-:W-:Y:S01]  /*3e70*/  LOP3.LUT R5, R14, 0x9c, RZ, 0xfc, !PT ;  /* 0x0000009c0e057812 */ /* 0x000fe200078efcff */
[----:B------:R-:W-:Y:S01]  /*3e80*/  IMAD R9, R12, R4, R9 ;  /* 0x000000040c097224 */ /* 0x000fe200078e0209 */
[----:B------:R-:W-:Y:S01]  /*3e90*/  LOP3.LUT R4, R14, 0x9a, RZ, 0xfc, !PT ;  /* 0x0000009a0e047812 */ /* 0x000fe200078efcff */
[----:B------:R-:W-:Y:S01]  /*3ea0*/  @!P5 IMAD.MOV R3, RZ, RZ, -R3 ;  /* 0x000000ffff03d224 */ /* 0x000fe200078e0a03 */
[----:B------:R-:W-:Y:S01]  /*3eb0*/  ISETP.GE.AND P5, PT, R0, RZ, PT ;  /* 0x000000ff0000720c */ /* 0x000fe20003fa6270 */
[----:B------:R-:W-:Y:S01]  /*3ec0*/  IMAD R7, R12, R6, R7 ;  /* 0x000000060c077224 */ /* 0x000fe200078e0207 */
[----:B------:R-:W-:Y:S01]  /*3ed0*/  LOP3.LUT R0, R14, 0xa0, RZ, 0xfc, !PT ;  /* 0x000000a00e007812 */ /* 0x000fe200078efcff */
[--C-:B------:R-:W-:Y:S01]  /*3ee0*/  @!P4 IMAD.IADD R17, R17, 0x1, -R12.reuse ;  /* 0x000000011111c824 */ /* 0x100fe200078e0a0c */
[----:B------:R0:W-:Y:S01]  /*3ef0*/  STL [R1+0x17c], R3 ;  /* 0x00017c0301007387 */ /* 0x0001e20000100800 */
[----:B------:R-:W-:Y:S01]  /*3f00*/  @!P6 IMAD.IADD R15, R15, 0x1, -R12 ;  /* 0x000000010f0fe824 */ /* 0x000fe200078e0a0c */
[----:B------:R-:W-:-:S02]  /*3f10*/  ISETP.GT.U32.AND P4, PT, R12, R7, PT ;  /* 0x000000070c00720c */ /* 0x000fc40003f84070 */
[----:B------:R-:W-:Y:S02]  /*3f20*/  IABS R8, R0 ;  /* 0x0000000000087213 */ /* 0x000fe40000000000 */
[----:B------:R-:W-:Y:S02]  /*3f30*/  ISETP.GT.U32.AND P6, PT, R12, R15, PT ;  /* 0x0000000f0c00720c */ /* 0x000fe40003fc4070 */
[----:B------:R-:W-:Y:S01]  /*3f40*/  IABS R11, R5 ;  /* 0x00000005000b7213 */ /* 0x000fe20000000000 */
[----:B0-----:R-:W-:Y:S01]  /*3f50*/  IMAD.MOV.U32 R3, RZ, RZ, R13 ;  /* 0x000000ffff037224 */ /* 0x001fe200078e000d */
[----:B------:R-:W-:Y:S01]  /*3f60*/  IABS R6, R4 ;  /* 0x0000000400067213 */ /* 0x000fe20000000000 */
[----:B------:R-:W-:-:S04]  /*3f70*/  IMAD.HI.U32 R13, R2, R8, RZ ;  /* 0x00000008020d7227 */ /* 0x000fc800078e00ff */
[----:B------:R-:W-:Y:S01]  /*3f80*/  @!P2 IMAD.MOV R3, RZ, RZ, -R3 ;  /* 0x000000ffff03a224 */ /* 0x000fe200078e0a03 */
[----:B------:R-:W-:Y:S01]  /*3f90*/  ISETP.GT.U32.AND P2, PT, R12, R9, PT ;  /* 0x000000090c00720c */ /* 0x000fe20003f44070 */
[----:B------:R-:W-:Y:S02]  /*3fa0*/  IMAD.MOV R13, RZ, RZ, -R13 ;  /* 0x000000ffff0d7224 */ /* 0x000fe400078e0a0d */
[--C-:B------:R-:W-:Y:S01]  /*3fb0*/  @!P4 IMAD.IADD R7, R7, 0x1, -R12.reuse ;  /* 0x000000010707c824 */ /* 0x100fe200078e0a0c */
[----:B------:R0:W-:Y:S01]  /*3fc0*/  STL [R1+0x178], R3 ;  /* 0x0001780301007387 */ /* 0x0001e20000100800 */
[----:B------:R-:W-:-:S03]  /*3fd0*/  @!P6 IMAD.IADD R15, R15, 0x1, -R12 ;  /* 0x000000010f0fe824 */ /* 0x000fc600078e0a0c */
[----:B------:R-:W-:-:S05]  /*3fe0*/  ISETP.GT.U32.AND P4, PT, R12, R7, PT ;  /* 0x000000070c00720c */ /* 0x000fca0003f84070 */
[----:B------:R-:W-:Y:S02]  /*3ff0*/  @!P2 IMAD.IADD R9, R9, 0x1, -R12 ;  /* 0x000000010909a824 */ /* 0x000fe400078e0a0c */
[----:B0-----:R-:W-:Y:S02]  /*4000*/  IMAD.MOV.U32 R3, RZ, RZ, R17 ;  /* 0x000000ffff037224 */ /* 0x001fe400078e0011 */
[----:B------:R-:W-:Y:S01]  /*4010*/  IMAD.HI.U32 R17, R2, R16, RZ ;  /* 0x0000001002117227 */ /* 0x000fe200078e00ff */
[----:B------:R-:W-:-:S03]  /*4020*/  ISETP.GT.U32.AND P2, PT, R12, R9, PT ;  /* 0x000000090c00720c */ /* 0x000fc60003f44070 */
[----:B------:R-:W-:Y:S01]  /*4030*/  @!P3 IMAD.MOV R3, RZ, RZ, -R3 ;  /* 0x000000ffff03b224 */ /* 0x000fe200078e0a03 */
[----:B------:R-:W-:Y:S01]  /*4040*/  ISETP.GE.AND P3, PT, R0, RZ, PT ;  /* 0x000000ff0000720c */ /* 0x000fe20003f66270 */
[----:B------:R-:W-:Y:S02]  /*4050*/  IMAD R0, R12, R13, R8 ;  /* 0x0000000d0c007224 */ /* 0x000fe400078e0208 */
[----:B------:R-:W-:Y:S01]  /*4060*/  IMAD.HI.U32 R8, R2, R11, RZ ;  /* 0x0000000b02087227 */ /* 0x000fe200078e00ff */
[----:B------:R0:W-:Y:S02]  /*4070*/  STL [R1+0x174], R3 ;  /* 0x0001740301007387 */ /* 0x0001e40000100800 */
[----:B------:R-:W-:Y:S01]  /*4080*/  ISETP.GT.U32.AND P6, PT, R12, R0, PT ;  /* 0x000000000c00720c */ /* 0x000fe20003fc4070 */
[----:B------:R-:W-:-:S04]  /*4090*/  IMAD.HI.U32 R13, R2, R6, RZ ;  /* 0x00000006020d7227 */ /* 0x000fc800078e00ff */
[----:B------:R-:W-:Y:S02]  /*40a0*/  IMAD.MOV R8, RZ, RZ, -R8 ;  /* 0x000000ffff087224 */ /* 0x000fe400078e0a08 */
[----:B------:R-:W-:Y:S02]  /*40b0*/  IMAD.MOV R17, RZ, RZ, -R17 ;  /* 0x000000ffff117224 */ /* 0x000fe400078e0a11 */
[----:B0-----:R-:W-:Y:S02]  /*40c0*/  IMAD.MOV.U32 R3, RZ, RZ, R15 ;  /* 0x000000ffff037224 */ /* 0x001fe400078e000f */
[----:B------:R-:W-:Y:S02]  /*40d0*/  IMAD.MOV R13, RZ, RZ, -R13 ;  /* 0x000000ffff0d7224 */ /* 0x000fe400078e0a0d */
[----:B------:R-:W-:Y:S02]  /*40e0*/  @!P0 IMAD.MOV R3, RZ, RZ, -R3 ;  /* 0x000000ffff038224 */ /* 0x000fe400078e0a03 */
[----:B------:R-:W-:Y:S01]  /*40f0*/  IMAD R11, R12, R8, R11 ;  /* 0x000000080c0b7224 */ /* 0x000fe200078e020b */
[----:B------:R-:W-:Y:S01]  /*4100*/  LOP3.LUT R8, R14, 0x98, RZ, 0xfc, !PT ;  /* 0x000000980e087812 */ /* 0x000fe200078efcff */
[--C-:B------:R-:W-:Y:S01]  /*4110*/  @!P2 IMAD.IADD R9, R9, 0x1, -R12.reuse ;  /* 0x000000010909a824 */ /* 0x100fe200078e0a0c */
[----:B------:R0:W-:Y:S01]  /*4120*/  STL [R1+0x160], R3 ;  /* 0x0001600301007387 */ /* 0x0001e20000100800 */
[----:B------:R-:W-:Y:S01]  /*4130*/  @!P4 IMAD.IADD R7, R7, 0x1, -R12 ;  /* 0x000000010707c824 */ /* 0x000fe200078e0a0c */
[----:B------:R-:W-:Y:S01]  /*4140*/  ISETP.GE.AND P4, PT, R10, RZ, PT ;  /* 0x000000ff0a00720c */ /* 0x000fe20003f86270 */
[C---:B------:R-:W-:Y:S01]  /*4150*/  IMAD R10, R12.reuse, R17, R16 ;  /* 0x000000110c0a7224 */ /* 0x040fe200078e0210 */
[C---:B------:R-:W-:Y:S01]  /*4160*/  ISETP.GT.U32.AND P2, PT, R12.reuse, R11, PT ;  /* 0x0000000b0c00720c */ /* 0x040fe20003f44070 */
[----:B------:R-:W-:Y:S01]  /*4170*/  IMAD R6, R12, R13, R6 ;  /* 0x0000000d0c067224 */ /* 0x000fe200078e0206 */
[----:B------:R-:W-:Y:S01]  /*4180*/  IABS R13, R8 ;  /* 0x00000008000d7213 */ /* 0x000fe20000000000 */
[----:B------:R-:W-:Y:S01]  /*4190*/  @!P6 IMAD.IADD R0, R0, 0x1, -R12 ;  /* 0x000000010000e824 */ /* 0x000fe200078e0a0c */
[----:B------:R-:W-:Y:S01]  /*41a0*/  ISETP.GT.U32.AND P0, PT, R12, R10, PT ;  /* 0x0000000a0c00720c */ /* 0x000fe20003f04070 */
[----:B------:R-:W-:-:S02]  /*41b0*/  IMAD.MOV.U32 R15, RZ, RZ, R7 ;  /* 0x000000ffff0f7224 */ /* 0x000fc400078e0007 */
[----:B0-----:R-:W-:Y:S01]  /*41c0*/  IMAD.MOV.U32 R3, RZ, RZ, R9 ;  /* 0x000000ffff037224 */ /* 0x001fe200078e0009 */
[C---:B------:R-:W-:Y:S01]  /*41d0*/  ISETP.GT.U32.AND P6, PT, R12.reuse, R0, PT ;  /* 0x000000000c00720c */ /* 0x040fe20003fc4070 */
[----:B------:R-:W-:Y:S01]  /*41e0*/  @!P1 IMAD.MOV R15, RZ, RZ, -R15 ;  /* 0x000000ffff0f9224 */ /* 0x000fe200078e0a0f */
[----:B------:R-:W-:Y:S01]  /*41f0*/  ISETP.GE.AND P1, PT, R5, RZ, PT ;  /* 0x000000ff0500720c */ /* 0x000fe20003f26270 */
[----:B------:R-:W-:Y:S01]  /*4200*/  @!P5 IMAD.MOV R3, RZ, RZ, -R3 ;  /* 0x000000ffff03d224 */ /* 0x000fe200078e0a03 */
[----:B------:R-:W-:Y:S01]  /*4210*/  ISETP.GT.U32.AND P5, PT, R12, R6, PT ;  /* 0x000000060c00720c */ /* 0x000fe20003fa4070 */
[----:B------:R-:W-:Y:S01]  /*4220*/  IMAD.MOV.U32 R7, RZ, RZ, R13 ;  /* 0x000000ffff077224 */ /* 0x000fe200078e000d */
[----:B------:R-:W-:Y:S01]  /*4230*/  LOP3.LUT R5, R14, 0x96, RZ, 0xfc, !PT ;  /* 0x000000960e057812 */ /* 0x000fe200078efcff */
[--C-:B------:R-:W-:Y:S01]  /*4240*/  @!P2 IMAD.IADD R11, R11, 0x1, -R12.reuse ;  /* 0x000000010b0ba824 */ /* 0x100fe200078e0a0c */
[----:B------:R-:W-:Y:S01]  /*4250*/  STL [R1+0x168], R15 ;  /* 0x0001680f01007387 */ /* 0x000fe20000100800 */
[--C-:B------:R-:W-:Y:S01]  /*4260*/  @!P0 IMAD.IADD R10, R10, 0x1, -R12.reuse ;  /* 0x000000010a0a8824 */ /* 0x100fe200078e0a0c */
[----:B------:R-:W-:Y:S01]  /*4270*/  IABS R13, R5 ;  /* 0x00000005000d7213 */ /* 0x000fe20000000000 */
[----:B------:R-:W-:Y:S01]  /*4280*/  IMAD.HI.U32 R9, R2, R7, RZ ;  /* 0x0000000702097227 */ /* 0x000fe200078e00ff */
[----:B------:R-:W-:Y:S01]  /*4290*/  ISETP.GE.AND P0, PT, R8, RZ, PT ;  /* 0x000000ff0800720c */ /* 0x000fe20003f06270 */
[----:B------:R0:W-:Y:S01]  /*42a0*/  STL [R1+0x16c], R3 ;  /* 0x00016c0301007387 */ /* 0x0001e20000100800 */
[----:B------:R-:W-:Y:S01]  /*42b0*/  ISETP.GT.U32.AND P2, PT, R12, R10, PT ;  /* 0x0000000a0c00720c */ /* 0x000fe20003f44070 */
[--C-:B------:R-:W-:Y:S01]  /*42c0*/  @!P6 IMAD.IADD R0, R0, 0x1, -R12.reuse ;  /* 0x000000010000e824 */ /* 0x100fe200078e0a0c */
[----:B------:R-:W-:Y:S01]  /*42d0*/  ISETP.GE.AND P6, PT, R4, RZ, PT ;  /* 0x000000ff0400720c */ /* 0x000fe20003fc6270 */
[----:B------:R-:W-:Y:S01]  /*42e0*/  @!P5 IMAD.IADD R6, R6, 0x1, -R12 ;  /* 0x000000010606d824 */ /* 0x000fe200078e0a0c */
[----:B------:R-:W-:Y:S01]  /*42f0*/  ISETP.GT.U32.AND P5, PT, R12, R11, PT ;  /* 0x0000000b0c00720c */ /* 0x000fe20003fa4070 */
[----:B------:R-:W-:Y:S01]  /*4300*/  IMAD.HI.U32 R8, R2, R13, RZ ;  /* 0x0000000d02087227 */ /* 0x000fe200078e00ff */
[----:B------:R-:W-:-:S03]  /*4310*/  LOP3.LUT R4, R14, 0x94, RZ, 0xfc, !PT ;  /* 0x000000940e047812 */ /* 0x000fc600078efcff */
[----:B0-----:R-:W-:Y:S01]  /*4320*/  IMAD.MOV.U32 R3, RZ, RZ, R0 ;  /* 0x000000ffff037224 */ /* 0x001fe200078e0000 */
[----:B------:R-:W-:Y:S01]  /*4330*/  LOP3.LUT R0, R14, 0x92, RZ, 0xfc, !PT ;  /* 0x000000920e007812 */ /* 0x000fe200078efcff */
[----:B------:R-:W-:Y:S01]  /*4340*/  IMAD.MOV R8, RZ, RZ, -R8 ;  /* 0x000000ffff087224 */ /* 0x000fe200078e0a08 */
[----:B------:R-:W-:Y:S01]  /*4350*/  IABS R15, R4 ;  /* 0x00000004000f7213 */ /* 0x000fe20000000000 */
[----:B------:R-:W-:Y:S01]  /*4360*/  @!P3 IMAD.MOV R3, RZ, RZ, -R3 ;  /* 0x000000ffff03b224 */ /* 0x000fe200078e0a03 */
[C---:B------:R-:W-:Y:S01]  /*4370*/  ISETP.GT.U32.AND P3, PT, R12.reuse, R6, PT ;  /* 0x000000060c00720c */ /* 0x040fe20003f64070 */
[----:B------:R-:W-:Y:S02]  /*4380*/  IMAD.MOV R9, RZ, RZ, -R9 ;  /* 0x000000ffff097224 */ /* 0x000fe400078e0a09 */
[C---:B------:R-:W-:Y:S01]  /*4390*/  IMAD R13, R12.reuse, R8, R13 ;  /* 0x000000080c0d7224 */ /* 0x040fe200078e020d */
[----:B------:R-:W-:Y:S01]  /*43a0*/  IABS R8, R0 ;  /* 0x0000000000087213 */ /* 0x000fe20000000000 */
[----:B------:R-:W-:Y:S01]  /*43b0*/  IMAD R7, R12, R9, R7 ;  /* 0x000000090c077224 */ /* 0x000fe200078e0207 */
[----:B------:R-:W-:Y:S01]  /*43c0*/  LOP3.LUT R9, R14, 0x90, RZ, 0xfc, !PT ;  /* 0x000000900e097812 */ /* 0x000fe200078efcff */
[--C-:B------:R-:W-:Y:S01]  /*43d0*/  @!P5 IMAD.IADD R11, R11, 0x1, -R12.reuse ;  /* 0x000000010b0bd824 */ /* 0x100fe200078e0a0c */
[----:B------:R-:W-:Y:S01]  /*43e0*/  ISETP.GT.U32.AND P5, PT, R12, R13, PT ;  /* 0x0000000d0c00720c */ /* 0x000fe20003fa4070 */
[--C-:B------:R-:W-:Y:S01]  /*43f0*/  @!P2 IMAD.IADD R10, R10, 0x1, -R12.reuse ;  /* 0x000000010a0aa824 */ /* 0x100fe200078e0a0c */
[----:B------:R-:W-:Y:S01]  /*4400*/  ISETP.GT.U32.AND P2, PT, R12, R7, PT ;  /* 0x000000070c00720c */ /* 0x000fe20003f44070 */
[----:B------:R0:W-:Y:S01]  /*4410*/  STL [R1+0x170], R3 ;  /* 0x0001700301007387 */ /* 0x0001e20000100800 */
[----:B------:R-:W-:Y:S01]  /*4420*/  IABS R16, R9 ;  /* 0x0000000900107213 */ /* 0x000fe20000000000 */
[----:B------:R-:W-:Y:S01]  /*4430*/  @!P3 IMAD.IADD R6, R6, 0x1, -R12 ;  /* 0x000000010606b824 */ /* 0x000fe200078e0a0c */
[----:B------:R-:W-:Y:S01]  /*4440*/  ISETP.GE.AND P3, PT, R5, RZ, PT ;  /* 0x000000ff0500720c */ /* 0x000fe20003f66270 */
[----:B------:R-:W-:-:S04]  /*4450*/  IMAD.HI.U32 R17, R2, R8, RZ ;  /* 0x0000000802117227 */ /* 0x000fc800078e00ff */
[----:B------:R-:W-:Y:S02]  /*4460*/  IMAD.MOV.U32 R5, RZ, RZ, R16 ;  /* 0x000000ffff057224 */ /* 0x000fe400078e0010 */
[----:B------:R-:W-:-:S04]  /*4470*/  IMAD.HI.U32 R16, R2, R15, RZ ;  /* 0x0000000f02107227 */ /* 0x000fc800078e00ff */
[----:B0-----:R-:W-:Y:S02]  /*4480*/  IMAD.MOV.U32 R3, RZ, RZ, R10 ;  /* 0x000000ffff037224 */ /* 0x001fe400078e000a */
[----:B------:R-:W-:Y:S02]  /*4490*/  @!P5 IMAD.IADD R13, R13, 0x1, -R12 ;  /* 0x000000010d0dd824 */ /* 0x000fe400078e0a0c */
[----:B------:R-:W-:Y:S02]  /*44a0*/  IMAD.MOV R16, RZ, RZ, -R16 ;  /* 0x000000ffff107224 */ /* 0x000fe400078e0a10 */
[----:B------:R-:W-:Y:S01]  /*44b0*/  @!P2 IMAD.IADD R7, R7, 0x1, -R12 ;  /* 0x000000010707a824 */ /* 0x000fe200078e0a0c */
[----:B------:R-:W-:Y:S01]  /*44c0*/  ISETP.GE.AND P2, PT, R4, RZ, PT ;  /* 0x000000ff0400720c */ /* 0x000fe20003f46270 */
[----:B------:R-:W-:Y:S01]  /*44d0*/  @!P4 IMAD.MOV R3, RZ, RZ, -R3 ;  /* 0x000000ffff03c224 */ /* 0x000fe200078e0a03 */
[----:B------:R-:W-:Y:S01]  /*44e0*/  ISETP.GT.U32.AND P5, PT, R12, R13, PT ;  /* 0x0000000d0c00720c */ /* 0x000fe20003fa4070 */
[----:B------:R-:W-:Y:S01]  /*44f0*/  IMAD.HI.U32 R4, R2, R5, RZ ;  /* 0x0000000502047227 */ /* 0x000fe200078e00ff */
[----:B------:R-:W-:-:S02]  /*4500*/  ISETP.GT.U32.AND P4, PT, R12, R7, PT ;  /* 0x000000070c00720c */ /* 0x000fc40003f84070 */
[----:B------:R0:W-:Y:S01]  /*4510*/  STL [R1+0x164], R3 ;  /* 0x0001640301007387 */ /* 0x0001e20000100800 */
[----:B------:R-:W-:Y:S02]  /*4520*/  IMAD.MOV R10, RZ, RZ, -R17 ;  /* 0x000000ffff0a7224 */ /* 0x000fe400078e0a11 */
[----:B------:R-:W-:Y:S01]  /*4530*/  IMAD R15, R12, R16, R15 ;  /* 0x000000100c0f7224 */ /* 0x000fe200078e020f */
[----:B------:R-:W-:Y:S01]  /*4540*/  LOP3.LUT R16, R14, 0x8e, RZ, 0xfc, !PT ;  /* 0x0000008e0e107812 */ /* 0x000fe200078efcff */
[----:B------:R-:W-:Y:S02]  /*4550*/  IMAD.MOV R4, RZ, RZ, -R4 ;  /* 0x000000ffff047224 */ /* 0x000fe400078e0a04 */
[----:B------:R-:W-:Y:S01]  /*4560*/  IMAD R8, R12, R10, R8 ;  /* 0x0000000a0c087224 */ /* 0x000fe200078e0208 */
[----:B------:R-:W-:Y:S01]  /*4570*/  LOP3.LUT R10, R14, 0x8a, RZ, 0xfc, !PT ;  /* 0x0000008a0e0a7812 */ /* 0x000fe200078efcff */
[----:B------:R-:W-:Y:S01]  /*4580*/  @!P1 IMAD.MOV R11, RZ, RZ, -R11 ;  /* 0x000000ffff0b9224 */ /* 0x000fe200078e0a0b */
[C---:B------:R-:W-:Y:S01]  /*4590*/  ISETP.GT.U32.AND P1, PT, R12.reuse, R15, PT ;  /* 0x0000000f0c00720c */ /* 0x040fe20003f24070 */
[----:B0-----:R-:W-:Y:S01]  /*45a0*/  IMAD.MOV.U32 R3, RZ, RZ, R6 ;  /* 0x000000ffff037224 */ /* 0x001fe200078e0006 */
[----:B------:R-:W-:Y:S01]  /*45b0*/  IABS R18, R10 ;  /* 0x0000000a00127213 */ /* 0x000fe20000000000 */
[C---:B------:R-:W-:Y:S01]  /*45c0*/  IMAD R5, R12.reuse, R4, R5 ;  /* 0x000000040c057224 */ /* 0x040fe200078e0205 */
[----:B------:R-:W-:Y:S01]  /*45d0*/  IABS R4, R16 ;  /* 0x0000001000047213 */ /* 0x000fe20000000000 */
[----:B------:R-:W-:Y:S01]  /*45e0*/  @!P6 IMAD.MOV R3, RZ, RZ, -R3 ;  /* 0x000000ffff03e224 */ /* 0x000fe200078e0a03 */
[C---:B------:R-:W-:Y:S01]  /*45f0*/  ISETP.GT.U32.AND P6, PT, R12.reuse, R8, PT ;  /* 0x000000080c00720c */ /* 0x040fe20003fc4070 */
[--C-:B------:R-:W-:Y:S01]  /*4600*/  @!P5 IMAD.IADD R13, R13, 0x1, -R12.reuse ;  /* 0x000000010d0dd824 */ /* 0x100fe200078e0a0c */
[----:B------:R-:W-:Y:S01]  /*4610*/  ISETP.GT.U32.AND P5, PT, R12, R5, PT ;  /* 0x000000050c00720c */ /* 0x000fe20003fa4070 */
[--C-:B------:R-:W-:Y:S01]  /*4620*/  @!P4 IMAD.IADD R7, R7, 0x1, -R12.reuse ;  /* 0x000000010707c824 */ /* 0x100fe200078e0a0c */
[----:B------:R-:W-:Y:S01]  /*4630*/  ISETP.GE.AND P4, PT, R0, RZ, PT ;  /* 0x000000ff0000720c */ /* 0x000fe20003f86270 */
[----:B------:R0:W-:Y:S01]  /*4640*/  STL [R1+0x154], R11 ;  /* 0x0001540b01007387 */ /* 0x0001e20000100800 */
[----:B------:R-:W-:Y:S01]  /*4650*/  LOP3.LUT R0, R14, 0x8c, RZ, 0xfc, !PT ;  /* 0x0000008c0e007812 */ /* 0x000fe200078efcff */
[--C-:B------:R-:W-:Y:S01]  /*4660*/  @!P1 IMAD.IADD R15, R15, 0x1, -R12.reuse ;  /* 0x000000010f0f9824 */ /* 0x100fe200078e0a0c */
[----:B------:R-:W-:Y:S01]  /*4670*/  ISETP.GE.AND P1, PT, R9, RZ, PT ;  /* 0x000000ff0900720c */ /* 0x000fe20003f26270 */
[----:B------:R-:W-:Y:S01]  /*4680*/  IMAD.HI.U32 R9, R2, R4, RZ ;  /* 0x0000000402097227 */ /* 0x000fe200078e00ff */
[----:B------:R-:W-:Y:S01]  /*4690*/  IABS R6, R0 ;  /* 0x0000000000067213 */ /* 0x000fe20000000000 */
[----:B------:R1:W-:Y:S02]  /*46a0*/  STL [R1+0x158], R3 ;  /* 0x0001580301007387 */ /* 0x0003e40000100800 */
[--C-:B------:R-:W-:Y:S01]  /*46b0*/  @!P6 IMAD.IADD R8, R8, 0x1, -R12.reuse ;  /* 0x000000010808e824 */ /* 0x100fe200078e0a0c */
[----:B------:R-:W-:Y:S01]  /*46c0*/  ISETP.GT.U32.AND P6, PT, R12, R15, PT ;  /* 0x0000000f0c00720c */ /* 0x000fe20003fc4070 */
[----:B------:R-:W-:Y:S01]  /*46d0*/  @!P5 IMAD.IADD R5, R5, 0x1, -R12 ;  /* 0x000000010505d824 */ /* 0x000fe200078e0a0c */
[----:B0-----:R-:W-:Y:S01]  /*46e0*/  LOP3.LUT R11, R14, 0x86, RZ, 0xfc, !PT ;  /* 0x000000860e0b7812 */ /* 0x001fe200078efcff */
[----:B------:R-:W-:Y:S01]  /*46f0*/  IMAD.MOV R9, RZ, RZ, -R9 ;  /* 0x000000ffff097224 */ /* 0x000fe200078e0a09 */
[----:B------:R-:W-:Y:S01]  /*4700*/  ISETP.GT.U32.AND P5, PT, R12, R8, PT ;  /* 0x000000080c00720c */ /* 0x000fe20003fa4070 */
[----:B------:R-:W-:-:S04]  /*4710*/  IMAD.HI.U32 R19, R2, R18, RZ ;  /* 0x0000001202137227 */ /* 0x000fc800078e00ff */
[----:B-1----:R-:W-:Y:S02]  /*4720*/  IMAD.MOV.U32 R3, RZ, RZ, R7 ;  /* 0x000000ffff037224 */ /* 0x002fe400078e0007 */
[----:B------:R-:W-:-:S04]  /*4730*/  IMAD.HI.U32 R7, R2, R6, RZ ;  /* 0x0000000602077227 */ /* 0x000fc800078e00ff */
[----:B------:R-:W-:Y:S01]  /*4740*/  IMAD R4, R12, R9, R4 ;  /* 0x000000090c047224 */ /* 0x000fe200078e0204 */
[----:B------:R-:W-:Y:S01]  /*4750*/  LOP3.LUT R9, R14, 0x88, RZ, 0xfc, !PT ;  /* 0x000000880e097812 */ /* 0x000fe200078efcff */
[----:B------:R-:W-:Y:S02]  /*4760*/  IMAD.MOV R7, RZ, RZ, -R7 ;  /* 0x000000ffff077224 */ /* 0x000fe400078e0a07 */
[----:B------:R-:W-:Y:S01]  /*4770*/  @!P6 IMAD.IADD R15, R15, 0x1, -R12 ;  /* 0x000000010f0fe824 */ /* 0x000fe200078e0a0c */
[C---:B------:R-:W-:Y:S01]  /*4780*/  ISETP.GT.U32.AND P6, PT, R12.reuse, R4, PT ;  /* 0x000000040c00720c */ /* 0x040fe20003fc4070 */
[----:B------:R-:W-:Y:S01]  /*4790*/  IMAD R6, R12, R7, R6 ;  /* 0x000000070c067224 */ /* 0x000fe200078e0206 */
[----:B------:R-:W-:Y:S01]  /*47a0*/  IABS R7, R9 ;  /* 0x0000000900077213 */ /* 0x000fe20000000000 */
[--C-:B------:R-:W-:Y:S02]  /*47b0*/  @!P5 IMAD.IADD R8, R8, 0x1, -R12.reuse ;  /* 0x000000010808d824 */ /* 0x100fe400078e0a0c */
[----:B------:R-:W-:Y:S01]  /*47c0*/  @!P0 IMAD.MOV R3, RZ, RZ, -R3 ;  /* 0x000000ffff038224 */ /* 0x000fe200078e0a03 */
[C---:B------:R-:W-:Y:S01]  /*47d0*/  ISETP.GT.U32.AND P5, PT, R12.reuse, R6, PT ;  /* 0x000000060c00720c */ /* 0x040fe20003fa4070 */
[----:B------:R-:W-:Y:S01]  /*47e0*/  IMAD.MOV R19, RZ, RZ, -R19 ;  /* 0x000000ffff137224 */ /* 0x000fe200078e0a13 */
[----:B------:R-:W-:Y:S01]  /*47f0*/  ISETP.GT.U32.AND P0, PT, R12, R5, PT ;  /* 0x000000050c00720c */ /* 0x000fe20003f04070 */
[----:B------:R-:W-:Y:S01]  /*4800*/  IMAD.HI.U32 R17, R2, R7, RZ ;  /* 0x0000000702117227 */ /* 0x000fe200078e00ff */
[----:B------:R0:W-:Y:S03]  /*4810*/  STL [R1+0x15c], R3 ;  /* 0x00015c0301007387 */ /* 0x0001e60000100800 */
[----:B------:R-:W-:Y:S01]  /*4820*/  @!P6 IMAD.IADD R4, R4, 0x1, -R12 ;  /* 0x000000010404e824 */ /* 0x000fe200078e0a0c */
[----:B------:R-:W-:Y:S01]  /*4830*/  ISETP.GE.AND P6, PT, R0, RZ, PT ;  /* 0x000000ff0000720c */ /* 0x000fe20003fc6270 */
[----:B------:R-:W-:-:S02]  /*4840*/  IMAD R0, R12, R19, R18 ;  /* 0x000000130c007224 */ /* 0x000fc400078e0212 */
[----:B------:R-:W-:Y:S02]  /*4850*/  IMAD.MOV R17, RZ, RZ, -R17 ;  /* 0x000000ffff117224 */ /* 0x000fe400078e0a11 */
[--C-:B------:R-:W-:Y:S01]  /*4860*/  @!P5 IMAD.IADD R6, R6, 0x1, -R12.reuse ;  /* 0x000000010606d824 */ /* 0x100fe200078e0a0c */
[C---:B------:R-:W-:Y:S01]  /*4870*/  ISETP.GT.U32.AND P5, PT, R12.reuse, R4, PT ;  /* 0x000000040c00720c */ /* 0x040fe20003fa4070 */
[----:B0-----:R-:W-:Y:S02]  /*4880*/  IMAD.MOV.U32 R3, RZ, RZ, R15 ;  /* 0x000000ffff037224 */ /* 0x001fe400078e000f */
[----:B------:R-:W-:Y:S01]  /*4890*/  @!P3 IMAD.MOV R13, RZ, RZ, -R13 ;  /* 0x000000ffff0db224 */ /* 0x000fe200078e0a0d */
[C---:B------:R-:W-:Y:S01]  /*48a0*/  ISETP.GT.U32.AND P3, PT, R12.reuse, R0, PT ;  /* 0x000000000c00720c */ /* 0x040fe20003f64070 */
[----:B------:R-:W-:Y:S01]  /*48b0*/  @!P2 IMAD.MOV R3, RZ, RZ, -R3 ;  /* 0x000000ffff03a224 */ /* 0x000fe200078e0a03 */
[C---:B------:R-:W-:Y:S01]  /*48c0*/  ISETP.GT.U32.AND P2, PT, R12.reuse, R6, PT ;  /* 0x000000060c00720c */ /* 0x040fe20003f44070 */
[----:B------:R-:W-:Y:S01]  /*48d0*/  @!P0 IMAD.IADD R5, R5, 0x1, -R12 ;  /* 0x0000000105058824 */ /* 0x000fe200078e0a0c */
[----:B------:R-:W-:Y:S01]  /*48e0*/  STL [R1+0x150], R13 ;  /* 0x0001500d01007387 */ /* 0x000fe20000100800 */
[----:B------:R-:W-:Y:S01]  /*48f0*/  IMAD R7, R12, R17, R7 ;  /* 0x000000110c077224 */ /* 0x000fe200078e0207 */
[----:B------:R-:W-:Y:S01]  /*4900*/  ISETP.GE.AND P0, PT, R16, RZ, PT ;  /* 0x000000ff1000720c */ /* 0x000fe20003f06270 */
[----:B------:R-:W-:Y:S01]  /*4910*/  @!P4 IMAD.MOV R8, RZ, RZ, -R8 ;  /* 0x000000ffff08c224 */ /* 0x000fe200078e0a08 */
[----:B------:R0:W-:Y:S01]  /*4920*/  STL [R1+0x14c], R3 ;  /* 0x00014c0301007387 */ /* 0x0001e20000100800 */
[----:B------:R-:W-:Y:S01]  /*4930*/  @!P5 IMAD.IADD R4, R4, 0x1, -R12 ;  /* 0x000000010404d824 */ /* 0x000fe200078e0a0c */
[----:B------:R-:W-:-:S02]  /*4940*/  ISETP.GT.U32.AND P5, PT, R12, R7, PT ;  /* 0x000000070c00720c */ /* 0x000fc40003fa4070 */
[----:B------:R1:W-:Y:S01]  /*4950*/  STL [R1+0x148], R8 ;  /* 0x0001480801007387 */ /* 0x0003e20000100800 */
[----:B------:R-:W-:Y:S01]  /*4960*/  IABS R16, R11 ;  /* 0x0000000b00107213 */ /* 0x000fe20000000000 */
[--C-:B------:R-:W-:Y:S01]  /*4970*/  @!P3 IMAD.IADD R0, R0, 0x1, -R12.reuse ;  /* 0x000000010000b824 */ /* 0x100fe200078e0a0c */
[----:B------:R-:W-:Y:S01]  /*4980*/  ISETP.GE.AND P4, PT, R10, RZ, PT ;  /* 0x000000ff0a00720c */ /* 0x000fe20003f86270 */
[----:B------:R-:W-:Y:S01]  /*4990*/  @!P2 IMAD.IADD R6, R6, 0x1, -R12 ;  /* 0x000000010606a824 */ /* 0x000fe200078e0a0c */
[----:B------:R-:W-:Y:S01]  /*49a0*/  ISETP.GE.AND P2, PT, R11, RZ, PT ;  /* 0x000000ff0b00720c */ /* 0x000fe20003f46270 */
[----:B0-----:R-:W-:Y:S01]  /*49b0*/  IMAD.MOV.U32 R3, RZ, RZ, R5 ;  /* 0x000000ffff037224 */ /* 0x001fe200078e0005 */
[----:B------:R-:W-:Y:S01]  /*49c0*/  LOP3.LUT R11, R14, 0x76, RZ, 0xfc, !PT ;  /* 0x000000760e0b7812 */ /* 0x000fe200078efcff */
[----:B------:R-:W-:Y:S01]  /*49d0*/  IMAD.HI.U32 R5, R2, R16, RZ ;  /* 0x0000001002057227 */ /* 0x000fe200078e00ff */
[----:B-1----:R-:W-:-:S03]  /*49e0*/  LOP3.LUT R8, R14, 0x84, RZ, 0xfc, !PT ;  /* 0x000000840e087812 */ /* 0x002fc600078efcff */
[----:B------:R-:W-:Y:S01]  /*49f0*/  @!P1 IMAD.MOV R3, RZ, RZ, -R3 ;  /* 0x000000ffff039224 */ /* 0x000fe200078e0a03 */
[----:B------:R-:W-:Y:S01]  /*4a00*/  ISETP.GE.AND P1, PT, R9, RZ, PT ;  /* 0x000000ff0900720c */ /* 0x000fe20003f26270 */
[----:B------:R-:W-:Y:S01]  /*4a10*/  @!P5 IMAD.IADD R7, R7, 0x1, -R12 ;  /* 0x000000010707d824 */ /* 0x000fe200078e0a0c */
[----:B------:R-:W-:Y:S01]  /*4a20*/  IABS R18, R8 ;  /* 0x0000000800127213 */ /* 0x000fe20000000000 */
[----:B------:R-:W-:Y:S01]  /*4a30*/  IMAD.MOV R5, RZ, RZ, -R5 ;  /* 0x000000ffff057224 */ /* 0x000fe200078e0a05 */
[----:B------:R0:W-:Y:S01]  /*4a40*/  STL [R1+0x144], R3 ;  /* 0x0001440301007387 */ /* 0x0001e20000100800 */
[C---:B------:R-:W-:Y:S02]  /*4a50*/  ISETP.GT.U32.AND P5, PT, R12.reuse, R0, PT ;  /* 0x000000000c00720c */ /* 0x040fe40003fa4070 */
[----:B------:R-:W-:Y:S01]  /*4a60*/  IMAD R19, R12, R5, R16 ;  /* 0x000000050c137224 */ /* 0x000fe200078e0210 */
[----:B------:R-:W-:Y:S02]  /*4a70*/  LOP3.LUT R9, R14, 0x82, RZ, 0xfc, !PT ;  /* 0x000000820e097812 */ /* 0x000fe400078efcff */
[----:B------:R-:W-:-:S02]  /*4a80*/  ISETP.GE.AND P3, PT, R8, RZ, PT ;  /* 0x000000ff0800720c */ /* 0x000fc40003f66270 */
[----:B------:R-:W-:Y:S01]  /*4a90*/  LOP3.LUT R8, R14, 0x80, RZ, 0xfc, !PT ;  /* 0x000000800e087812 */ /* 0x000fe200078efcff */
[----:B0-----:R-:W-:Y:S01]  /*4aa0*/  IMAD.MOV.U32 R3, RZ, RZ, R4 ;  /* 0x000000ffff037224 */ /* 0x001fe200078e0004 */
[----:B------:R-:W-:Y:S01]  /*4ab0*/  IABS R13, R9 ;  /* 0x00000009000d7213 */ /* 0x000fe20000000000 */
[----:B------:R-:W-:Y:S01]  /*4ac0*/  IMAD.HI.U32 R4, R2, R18, RZ ;  /* 0x0000001202047227 */ /* 0x000fe200078e00ff */
[----:B------:R-:W-:Y:S02]  /*4ad0*/  IABS R17, R8 ;  /* 0x0000000800117213 */ /* 0x000fe40000000000 */
[----:B------:R-:W-:Y:S01]  /*4ae0*/  LOP3.LUT R5, R14, 0x7e, RZ, 0xfc, !PT ;  /* 0x0000007e0e057812 */ /* 0x000fe200078efcff */
[----:B------:R-:W-:Y:S01]  /*4af0*/  @!P0 IMAD.MOV R3, RZ, RZ, -R3 ;  /* 0x000000ffff038224 */ /* 0x000fe200078e0a03 */
[----:B------:R-:W-:Y:S01]  /*4b00*/  ISETP.GT.U32.AND P0, PT, R12, R7, PT ;  /* 0x000000070c00720c */ /* 0x000fe20003f04070 */
[----:B------:R-:W-:Y:S01]  /*4b10*/  IMAD.MOV R4, RZ, RZ, -R4 ;  /* 0x000000ffff047224 */ /* 0x000fe200078e0a04 */
[----:B------:R-:W-:Y:S01]  /*4b20*/  IABS R16, R5 ;  /* 0x0000000500107213 */ /* 0x000fe20000000000 */
[----:B------:R-:W-:Y:S01]  /*4b30*/  @!P5 IMAD.IADD R0, R0, 0x1, -R12 ;  /* 0x000000010000d824 */ /* 0x000fe200078e0a0c */
[----:B------:R0:W-:Y:S01]  /*4b40*/  STL [R1+0x13c], R3 ;  /* 0x00013c0301007387 */ /* 0x0001e20000100800 */
[----:B------:R-:W-:-:S02]  /*4b50*/  IMAD R18, R12, R4, R18 ;  /* 0x000000040c127224 */ /* 0x000fc400078e0212 */
[----:B------:R-:W-:-:S03]  /*4b60*/  IMAD.HI.U32 R4, R2, R13, RZ ;  /* 0x0000000d02047227 */ /* 0x000fc600078e00ff */
[----:B------:R-:W-:-:S03]  /*4b70*/  ISETP.GT.U32.AND P5, PT, R12, R18, PT ;  /* 0x000000120c00720c */ /* 0x000fc60003fa4070 */
[----:B------:R-:W-:Y:S01]  /*4b80*/  @!P0 IMAD.IADD R7, R7, 0x1, -R12 ;  /* 0x0000000107078824 */ /* 0x000fe200078e0a0c */
[----:B------:R-:W-:Y:S01]  /*4b90*/  ISETP.GE.AND P0, PT, R9, RZ, PT ;  /* 0x000000ff0900720c */ /* 0x000fe20003f06270 */
[----:B0-----:R-:W-:Y:S02]  /*4ba0*/  IMAD.MOV.U32 R3, RZ, RZ, R6 ;  /* 0x000000ffff037224 */ /* 0x001fe400078e0006 */
[----:B------:R-:W-:-:S04]  /*4bb0*/  IMAD.HI.U32 R6, R2, R17, RZ ;  /* 0x0000001102067227 */ /* 0x000fc800078e00ff */
[----:B------:R-:W-:Y:S01]  /*4bc0*/  @!P6 IMAD.MOV R3, RZ, RZ, -R3 ;  /* 0x000000ffff03e224 */ /* 0x000fe200078e0a03 */
[----:B------:R-:W-:Y:S01]  /*4bd0*/  ISETP.GT.U32.AND P6, PT, R12, R19, PT ;  /* 0x000000130c00720c */ /* 0x000fe20003fc4070 */
[----:B------:R-:W-:Y:S02]  /*4be0*/  @!P5 IMAD.IADD R18, R18, 0x1, -R12 ;  /* 0x000000011212d824 */ /* 0x000fe400078e0a0c */
[----:B------:R-:W-:Y:S01]  /*4bf0*/  IMAD.MOV R9, RZ, RZ, -R4 ;  /* 0x000000ffff097224 */ /* 0x000fe200078e0a04 */
[----:B------:R0:W-:Y:S01]  /*4c00*/  STL [R1+0x138], R3 ;  /* 0x0001380301007387 */ /* 0x0001e20000100800 */
[----:B------:R-:W-:Y:S02]  /*4c10*/  IMAD.MOV R6, RZ, RZ, -R6 ;  /* 0x000000ffff067224 */ /* 0x000fe400078e0a06 */
[----:B------:R-:W-:Y:S01]  /*4c20*/  IMAD R13, R12, R9, R13 ;  /* 0x000000090c0d7224 */ /* 0x000fe200078e020d */
[----:B------:R-:W-:Y:S01]  /*4c30*/  LOP3.LUT R9, R14, 0x78, RZ, 0xfc, !PT ;  /* 0x000000780e097812 */ /* 0x000fe200078efcff */
[----:B------:R-:W-:Y:S01]  /*4c40*/  IMAD R17, R12, R6, R17 ;  /* 0x000000060c117224 */ /* 0x000fe200078e0211 */
[----:B------:R-:W-:Y:S01]  /*4c50*/  IABS R6, R11 ;  /* 0x0000000b00067213 */ /* 0x000fe20000000000 */
[----:B------:R-:W-:-:S04]  /*4c60*/  IMAD.HI.U32 R4, R2, R16, RZ ;  /* 0x0000001002047227 */ /* 0x000fc800078e00ff */
[----:B------:R-:W-:Y:S01]  /*4c70*/  @!P6 IMAD.IADD R19, R19, 0x1, -R12 ;  /* 0x000000011313e824 */ /* 0x000fe200078e0a0c */
[----:B------:R-:W-:Y:S01]  /*4c80*/  ISETP.GE.AND P6, PT, R8, RZ, PT ;  /* 0x000000ff0800720c */ /* 0x000fe20003fc6270 */
[----:B0-----:R-:W-:Y:S01]  /*4c90*/  IMAD.MOV.U32 R3, RZ, RZ, R0 ;  /* 0x000000ffff037224 */ /* 0x001fe200078e0000 */
[----:B------:R-:W-:Y:S01]  /*4ca0*/  LOP3.LUT R8, R14, 0x7c, RZ, 0xfc, !PT ;  /* 0x0000007c0e087812 */ /* 0x000fe200078efcff */
[----:B------:R-:W-:Y:S01]  /*4cb0*/  IMAD.MOV.U32 R0, RZ, RZ, R7 ;  /* 0x000000ffff007224 */ /* 0x000fe200078e0007 */
[C---:B------:R-:W-:Y:S01]  /*4cc0*/  ISETP.GT.U32.AND P5, PT, R12.reuse, R19, PT ;  /* 0x000000130c00720c */ /* 0x040fe20003fa4070 */
[----:B------:R-:W-:Y:S01]  /*4cd0*/  @!P4 IMAD.MOV R3, RZ, RZ, -R3 ;  /* 0x000000ffff03c224 */ /* 0x000fe200078e0a03 */
[C---:B------:R-:W-:Y:S01]  /*4ce0*/  ISETP.GT.U32.AND P4, PT, R12.reuse, R18, PT ;  /* 0x000000120c00720c */ /* 0x040fe20003f84070 */
[----:B------:R-:W-:Y:S01]  /*4cf0*/  @!P1 IMAD.MOV R0, RZ, RZ, -R0 ;  /* 0x000000ffff009224 */ /* 0x000fe200078e0a00 */
[C---:B------:R-:W-:Y:S01]  /*4d00*/  ISETP.GT.U32.AND P1, PT, R12.reuse, R13, PT ;  /* 0x0000000d0c00720c */ /* 0x040fe20003f24070 */
[----:B------:R-:W-:Y:S01]  /*4d10*/  IMAD.MOV R4, RZ, RZ, -R4 ;  /* 0x000000ffff047224 */ /* 0x000fe200078e0a04 */
[----:B------:R-:W-:Y:S01]  /*4d20*/  IABS R10, R8 ;  /* 0x00000008000a7213 */ /* 0x000fe20000000000 */
[----:B------:R-:W-:Y:S01]  /*4d30*/  STL [R1+0x128], R3 ;  /* 0x0001280301007387 */ /* 0x000fe20000100800 */
[----:B------:R-:W-:Y:S01]  /*4d40*/  IABS R7, R9 ;  /* 0x0000000900077213 */ /* 0x000fe20000000000 */
[----:B------:R-:W-:Y:S01]  /*4d50*/  IMAD R16, R12, R4, R16 ;  /* 0x000000040c107224 */ /* 0x000fe200078e0210 */
[----:B------:R-:W-:Y:S01]  /*4d60*/  LOP3.LUT R4, R14, 0x7a, RZ, 0xfc, !PT ;  /* 0x0000007a0e047812 */ /* 0x000fe200078efcff */
[----:B------:R0:W-:Y:S01]  /*4d70*/  STL [R1+0x130], R0 ;  /* 0x0001300001007387 */ /* 0x0001e20000100800 */
[----:B------:R-:W-:-:S04]  /*4d80*/  IMAD.HI.U32 R15, R2, R10, RZ ;  /* 0x0000000a020f7227 */ /* 0x000fc800078e00ff */
[--C-:B------:R-:W-:Y:S01]  /*4d90*/  @!P5 IMAD.IADD R19, R19, 0x1, -R12.reuse ;  /* 0x000000011313d824 */ /* 0x100fe200078e0a0c */
[----:B------:R-:W-:Y:S01]  /*4da0*/  ISETP.GT.U32.AND P5, PT, R12, R17, PT ;  /* 0x000000110c00720c */ /* 0x000fe20003fa4070 */
[--C-:B------:R-:W-:Y:S01]  /*4db0*/  @!P1 IMAD.IADD R13, R13, 0x1, -R12.reuse ;  /* 0x000000010d0d9824 */ /* 0x100fe200078e0a0c */
[----:B------:R-:W-:Y:S01]  /*4dc0*/  ISETP.GE.AND P1, PT, R5, RZ, PT ;  /* 0x000000ff0500720c */ /* 0x000fe20003f26270 */
[----:B------:R-:W-:Y:S01]  /*4dd0*/  @!P4 IMAD.IADD R18, R18, 0x1, -R12 ;  /* 0x000000011212c824 */ /* 0x000fe200078e0a0c */
[----:B------:R-:W-:Y:S01]  /*4de0*/  ISETP.GT.U32.AND P4, PT, R12, R16, PT ;  /* 0x000000100c00720c */ /* 0x000fe20003f84070 */
[----:B------:R-:W-:Y:S01]  /*4df0*/  IMAD.MOV.U32 R20, RZ, RZ, R19 ;  /* 0x000000ffff147224 */ /* 0x000fe200078e0013 */
[----:B0-----:R-:W-:Y:S01]  /*4e00*/  IABS R0, R4 ;  /* 0x0000000400007213 */ /* 0x001fe20000000000 */
[----:B------:R-:W-:Y:S01]  /*4e10*/  IMAD.MOV R15, RZ, RZ, -R15 ;  /* 0x000000ffff0f7224 */ /* 0x000fe200078e0a0f */
[----:B------:R-:W-:Y:S01]  /*4e20*/  LOP3.LUT R19, R14, 0x68, RZ, 0xfc, !PT ;  /* 0x000000680e137812 */ /* 0x000fe200078efcff */
[----:B------:R-:W-:-:S02]  /*4e30*/  @!P2 IMAD.MOV R20, RZ, RZ, -R20 ;  /* 0x000000ffff14a224 */ /* 0x000fc400078e0a14 */
[----:B------:R-:W-:-:S03]  /*4e40*/  IMAD.HI.U32 R5, R2, R0, RZ ;  /* 0x0000000002057227 */ /* 0x000fc600078e00ff */
[----:B------:R-:W-:Y:S01]  /*4e50*/  STL [R1+0xe0], R20 ;  /* 0x0000e01401007387 */ /* 0x000fe20000100800 */
[----:B------:R-:W-:Y:S01]  /*4e60*/  @!P5 IMAD.IADD R17, R17, 0x1, -R12 ;  /* 0x000000011111d824 */ /* 0x000fe200078e0a0c */
[C---:B------:R-:W-:Y:S01]  /*4e70*/  ISETP.GT.U32.AND P5, PT, R12.reuse, R13, PT ;  /* 0x0000000d0c00720c */ /* 0x040fe20003fa4070 */
[----:B------:R-:W-:Y:S02]  /*4e80*/  IMAD.MOV R5, RZ, RZ, -R5 ;  /* 0x000000ffff057224 */ /* 0x000fe400078e0a05 */
[----:B------:R-:W-:Y:S01]  /*4e90*/  IMAD.MOV.U32 R3, RZ, RZ, R18 ;  /* 0x000000ffff037224 */ /* 0x000fe200078e0012 */
[C---:B------:R-:W-:Y:S01]  /*4ea0*/  ISETP.GT.U32.AND P2, PT, R12.reuse, R17, PT ;  /* 0x000000110c00720c */ /* 0x040fe20003f44070 */
[----:B------:R-:W-:Y:S02]  /*4eb0*/  IMAD R10, R12, R15, R10 ;  /* 0x0000000f0c0a7224 */ /* 0x000fe400078e020a */
[----:B------:R-:W-:Y:S02]  /*4ec0*/  @!P4 IMAD.IADD R16, R16, 0x1, -R12 ;  /* 0x000000011010c824 */ /* 0x000fe400078e0a0c */
[----:B------:R-:W-:Y:S01]  /*4ed0*/  @!P3 IMAD.MOV R3, RZ, RZ, -R3 ;  /* 0x000000ffff03b224 */ /* 0x000fe200078e0a03 */
[----:B------:R-:W-:Y:S01]  /*4ee0*/  ISETP.GE.AND P3, PT, R8, RZ, PT ;  /* 0x000000ff0800720c */ /* 0x000fe20003f66270 */
[C---:B------:R-:W-:Y:S01]  /*4ef0*/  IMAD R0, R12.reuse, R5, R0 ;  /* 0x000000050c007224 */ /* 0x040fe200078e0200 */
[C---:B------:R-:W-:Y:S01]  /*4f00*/  ISETP.GT.U32.AND P4, PT, R12.reuse, R16, PT ;  /* 0x000000100c00720c */ /* 0x040fe20003f84070 */
[----:B------:R-:W-:Y:S01]  /*4f10*/  @!P5 IMAD.IADD R13, R13, 0x1, -R12 ;  /* 0x000000010d0dd824 */ /* 0x000fe200078e0a0c */
[----:B------:R-:W-:Y:S01]  /*4f20*/  ISETP.GT.U32.AND P5, PT, R12, R10, PT ;  /* 0x0000000a0c00720c */ /* 0x000fe20003fa4070 */
[----:B------:R-:W-:Y:S01]  /*4f30*/  IMAD.HI.U32 R15, R2, R7, RZ ;  /* 0x00000007020f7227 */ /* 0x000fe200078e00ff */
[----:B------:R0:W-:Y:S01]  /*4f40*/  STL [R1+0xf0], R3 ;  /* 0x0000f00301007387 */ /* 0x0001e20000100800 */
[----:B------:R-:W-:-:S02]  /*4f50*/  LOP3.LUT R5, R14, 0x74, RZ, 0xfc, !PT ;  /* 0x000000740e057812 */ /* 0x000fc400078efcff */
[----:B------:R-:W-:-:S04]  /*4f60*/  IMAD.HI.U32 R8, R2, R6, RZ ;  /* 0x0000000602087227 */ /* 0x000fc800078e00ff */
[----:B------:R-:W-:Y:S01]  /*4f70*/  @!P2 IMAD.IADD R17, R17, 0x1, -R12 ;  /* 0x000000011111a824 */ /* 0x000fe200078e0a0c */
[C---:B------:R-:W-:Y:S01]  /*4f80*/  ISETP.GT.U32.AND P2, PT, R12.reuse, R0, PT ;  /* 0x000000000c00720c */ /* 0x040fe20003f44070 */
[----:B------:R-:W-:Y:S02]  /*4f90*/  IMAD.MOV R15, RZ, RZ, -R15 ;  /* 0x000000ffff0f7224 */ /* 0x000fe400078e0a0f */
[----:B------:R-:W-:Y:S02]  /*4fa0*/  IMAD.MOV R8, RZ, RZ, -R8 ;  /* 0x000000ffff087224 */ /* 0x000fe400078e0a08 */
[C---:B------:R-:W-:Y:S02]  /*4fb0*/  IMAD R7, R12.reuse, R15, R7 ;  /* 0x0000000f0c077224 */ /* 0x040fe400078e0207 */
[----:B------:R-:W-:Y:S01]  /*4fc0*/  IMAD R6, R12, R8, R6 ;  /* 0x000000080c067224 */ /* 0x000fe200078e0206 */
[----:B------:R-:W-:Y:S01]  /*4fd0*/  LOP3.LUT R8, R14, 0x72, RZ, 0xfc, !PT ;  /* 0x000000720e087812 */ /* 0x000fe200078efcff */
[--C-:B------:R-:W-:Y:S01]  /*4fe0*/  @!P5 IMAD.IADD R10, R10, 0x1, -R12.reuse ;  /* 0x000000010a0ad824 */ /* 0x100fe200078e0a0c */
[C---:B------:R-:W-:Y:S01]  /*4ff0*/  ISETP.GT.U32.AND P5, PT, R12.reuse, R7, PT ;  /* 0x000000070c00720c */ /* 0x040fe20003fa4070 */
[----:B0-----:R-:W-:Y:S01]  /*5000*/  IMAD.MOV.U32 R3, RZ, RZ, R13 ;  /* 0x000000ffff037224 */ /* 0x001fe200078e000d */
[----:B------:R-:W-:Y:S01]  /*5010*/  IABS R15, R8 ;  /* 0x00000008000f7213 */ /* 0x000fe20000000000 */
[----:B------:R-:W-:Y:S01]  /*5020*/  @!P6 IMAD.MOV R17, RZ, RZ, -R17 ;  /* 0x000000ffff11e224 */ /* 0x000fe200078e0a11 */
[----:B------:R-:W-:Y:S01]  /*5030*/  ISETP.GT.U32.AND P6, PT, R12, R6, PT ;  /* 0x000000060c00720c */ /* 0x000fe20003fc4070 */
[--C-:B------:R-:W-:Y:S01]  /*5040*/  @!P4 IMAD.IADD R16, R16, 0x1, -R12.reuse ;  /* 0x000000011010c824 */ /* 0x100fe200078e0a0c */
[----:B------:R-:W-:Y:S01]  /*5050*/  ISETP.GE.AND P4, PT, R4, RZ, PT ;  /* 0x000000ff0400720c */ /* 0x000fe20003f86270 */
[----:B------:R-:W-:Y:S01]  /*5060*/  @!P2 IMAD.IADD R0, R0, 0x1, -R12 ;  /* 0x000000010000a824 */ /* 0x000fe200078e0a0c */
[----:B------:R-:W-:Y:S01]  /*5070*/  IABS R4, R5 ;  /* 0x0000000500047213 */ /* 0x000fe20000000000 */
[----:B------:R-:W-:Y:S01]  /*5080*/  @!P0 IMAD.MOV R3, RZ, RZ, -R3 ;  /* 0x000000ffff038224 */ /* 0x000fe200078e0a03 */
[----:B------:R-:W-:-:S02]  /*5090*/  ISETP.GT.U32.AND P0, PT, R12, R10, PT ;  /* 0x0000000a0c00720c */ /* 0x000fc40003f04070 */
[----:B------:R-:W-:Y:S01]  /*50a0*/  ISETP.GT.U32.AND P2, PT, R12, R0, PT ;  /* 0x000000000c00720c */ /* 0x000fe20003f44070 */
[----:B------:R-:W-:Y:S01]  /*50b0*/  IMAD.HI.U32 R13, R2, R4, RZ ;  /* 0x00000004020d7227 */ /* 0x000fe200078e00ff */
[----:B------:R0:W-:Y:S03]  /*50c0*/  STL [R1+0x120], R3 ;  /* 0x0001200301007387 */ /* 0x0001e60000100800 */
[----:B------:R-:W-:Y:S01]  /*50d0*/  IMAD.MOV R13, RZ, RZ, -R13 ;  /* 0x000000ffff0d7224 */ /* 0x000fe200078e0a0d */
[----:B------:R1:W-:Y:S01]  /*50e0*/  STL [R1+0xfc], R17 ;  /* 0x0000fc1101007387 */ /* 0x0003e20000100800 */
[--C-:B------:R-:W-:Y:S01]  /*50f0*/  @!P5 IMAD.IADD R7, R7, 0x1, -R12.reuse ;  /* 0x000000010707d824 */ /* 0x100fe200078e0a0c */
[----:B------:R-:W-:Y:S01]  /*5100*/  ISETP.GE.AND P5, PT, R9, RZ, PT ;  /* 0x000000ff0900720c */ /* 0x000fe20003fa6270 */
[----:B------:R-:W-:Y:S02]  /*5110*/  @!P6 IMAD.IADD R6, R6, 0x1, -R12 ;  /* 0x000000010606e824 */ /* 0x000fe400078e0a0c */
[----:B------:R-:W-:Y:S01]  /*5120*/  IMAD.MOV.U32 R9, RZ, RZ, R15 ;  /* 0x000000ffff097224 */ /* 0x000fe200078e000f */
[----:B------:R-:W-:Y:S01]  /*5130*/  LOP3.LUT R15, R14, 0x70, RZ, 0xfc, !PT ;  /* 0x000000700e0f7812 */ /* 0x000fe200078efcff */
[----:B0-----:R-:W-:Y:S01]  /*5140*/  IMAD.MOV.U32 R3, RZ, RZ, R16 ;  /* 0x000000ffff037224 */ /* 0x001fe200078e0010 */
[C---:B------:R-:W-:Y:S01]  /*5150*/  ISETP.GT.U32.AND P6, PT, R12.reuse, R6, PT ;  /* 0x000000060c00720c */ /* 0x040fe20003fc4070 */
[----:B------:R-:W-:Y:S01]  /*5160*/  IMAD R4, R12, R13, R4 ;  /* 0x0000000d0c047224 */ /* 0x000fe200078e0204 */
[----:B------:R-:W-:Y:S01]  /*5170*/  LOP3.LUT R13, R14, 0x66, RZ, 0xfc, !PT ;  /* 0x000000660e0d7812 */ /* 0x000fe200078efcff */
[----:B------:R-:W-:Y:S01]  /*5180*/  @!P1 IMAD.MOV R3, RZ, RZ, -R3 ;  /* 0x000000ffff039224 */ /* 0x000fe200078e0a03 */
[----:B------:R-:W-:Y:S01]  /*5190*/  ISETP.GT.U32.AND P1, PT, R12, R7, PT ;  /* 0x000000070c00720c */ /* 0x000fe20003f24070 */
[----:B------:R-:W-:Y:S01]  /*51a0*/  @!P0 IMAD.IADD R10, R10, 0x1, -R12 ;  /* 0x000000010a0a8824 */ /* 0x000fe200078e0a0c */
[----:B------:R-:W-:Y:S01]  /*51b0*/  ISETP.GE.AND P0, PT, R11, RZ, PT ;  /* 0x000000ff0b00720c */ /* 0x000fe20003f06270 */
[----:B------:R-:W-:Y:S01]  /*51c0*/  IMAD.HI.U32 R11, R2, R9, RZ ;  /* 0x00000009020b7227 */ /* 0x000fe200078e00ff */
[----:B------:R0:W-:Y:S01]  /*51d0*/  STL [R1+0x104], R3 ;  /* 0x0001040301007387 */ /* 0x0001e20000100800 */
[----:B-1----:R-:W-:-:S02]  /*51e0*/  IABS R17, R13 ;  /* 0x0000000d00117213 */ /* 0x002fc40000000000 */
[--C-:B------:R-:W-:Y:S01]  /*51f0*/  @!P2 IMAD.IADD R0, R0, 0x1, -R12.reuse ;  /* 0x000000010000a824 */ /* 0x100fe200078e0a0c */
[----:B------:R-:W-:Y:S01]  /*5200*/  ISETP.GT.U32.AND P2, PT, R12, R4, PT ;  /* 0x000000040c00720c */ /* 0x000fe20003f44070 */
[----:B------:R-:W-:Y:S02]  /*5210*/  IMAD.MOV R11, RZ, RZ, -R11 ;  /* 0x000000ffff0b7224 */ /* 0x000fe400078e0a0b */
[--C-:B------:R-:W-:Y:S02]  /*5220*/  @!P6 IMAD.IADD R6, R6, 0x1, -R12.reuse ;  /* 0x000000010606e824 */ /* 0x100fe400078e0a0c */
[----:B------:R-:W-:Y:S01]  /*5230*/  @!P1 IMAD.IADD R7, R7, 0x1, -R12 ;  /* 0x0000000107079824 */ /* 0x000fe200078e0a0c */
[----:B------:R-:W-:Y:S01]  /*5240*/  ISETP.GE.AND P1, PT, R8, RZ, PT ;  /* 0x000000ff0800720c */ /* 0x000fe20003f26270 */
[----:B0-----:R-:W-:Y:S01]  /*5250*/  IMAD.MOV.U32 R3, RZ, RZ, R10 ;  /* 0x000000ffff037224 */ /* 0x001fe200078e000a */
[----:B------:R-:W-:Y:S01]  /*5260*/  LOP3.LUT R10, R14, 0x6e, RZ, 0xfc, !PT ;  /* 0x0000006e0e0a7812 */ /* 0x000fe200078efcff */
[----:B------:R-:W-:-:S02]  /*5270*/  @!P5 IMAD.MOV R7, RZ, RZ, -R7 ;  /* 0x000000ffff07d224 */ /* 0x000fc400078e0a07 */
[----:B------:R-:W-:Y:S01]  /*5280*/  @!P3 IMAD.MOV R3, RZ, RZ, -R3 ;  /* 0x000000ffff03b224 */ /* 0x000fe200078e0a03 */
[----:B------:R-:W-:Y:S01]  /*5290*/  ISETP.GE.AND P3, PT, R5, RZ, PT ;  /* 0x000000ff0500720c */ /* 0x000fe20003f66270 */
[----:B------:R-:W-:Y:S01]  /*52a0*/  IMAD R5, R12, R11, R9 ;  /* 0x0000000b0c057224 */ /* 0x000fe200078e0209 */
[----:B------:R-:W-:Y:S01]  /*52b0*/  ISETP.GE.AND P5, PT, R10, RZ, PT ;  /* 0x000000ff0a00720c */ /* 0x000fe20003fa6270 */
[----:B------:R-:W-:Y:S01]  /*52c0*/  @!P2 IMAD.IADD R4, R4, 0x1, -R12 ;  /* 0x000000010404a824 */ /* 0x000fe200078e0a0c */
[----:B------:R0:W-:Y:S01]  /*52d0*/  STL [R1+0x108], R3 ;  /* 0x0001080301007387 */ /* 0x0001e20000100800 */
[----:B------:R-:W-:Y:S02]  /*52e0*/  IABS R10, R10 ;  /* 0x0000000a000a7213 */ /* 0x000fe40000000000 */
[C---:B------:R-:W-:Y:S02]  /*52f0*/  ISETP.GT.U32.AND P6, PT, R12.reuse, R5, PT ;  /* 0x000000050c00720c */ /* 0x040fe40003fc4070 */
[----:B------:R-:W-:-:S02]  /*5300*/  ISETP.GT.U32.AND P2, PT, R12, R4, PT ;  /* 0x000000040c00720c */ /* 0x000fc40003f44070 */
[C---:B------:R-:W-:Y:S01]  /*5310*/  LOP3.LUT R9, R14.reuse, 0x6a, RZ, 0xfc, !PT ;  /* 0x0000006a0e097812 */ /* 0x040fe200078efcff */
[----:B0-----:R-:W-:Y:S01]  /*5320*/  IMAD.MOV.U32 R3, RZ, RZ, R0 ;  /* 0x000000ffff037224 */ /* 0x001fe200078e0000 */
[----:B------:R-:W-:-:S03]  /*5330*/  LOP3.LUT R0, R14, 0x6c, RZ, 0xfc, !PT ;  /* 0x0000006c0e007812 */ /* 0x000fc600078efcff */
[----:B------:R-:W-:Y:S01]  /*5340*/  @!P4 IMAD.MOV R3, RZ, RZ, -R3 ;  /* 0x000000ffff03c224 */ /* 0x000fe200078e0a03 */
[----:B------:R-:W-:-:S03]  /*5350*/  ISETP.GE.AND P4, PT, R15, RZ, PT ;  /* 0x000000ff0f00720c */ /* 0x000fc60003f86270 */
[--C-:B------:R-:W-:Y:S01]  /*5360*/  @!P6 IMAD.IADD R5, R5, 0x1, -R12.reuse ;  /* 0x000000010505e824 */ /* 0x100fe200078e0a0c */
[----:B------:R-:W-:Y:S01]  /*5370*/  IABS R15, R15 ;  /* 0x0000000f000f7213 */ /* 0x000fe20000000000 */
[----:B------:R-:W-:Y:S01]  /*5380*/  @!P2 IMAD.IADD R4, R4, 0x1, -R12 ;  /* 0x000000010404a824 */ /* 0x000fe200078e0a0c */
[----:B------:R0:W-:Y:S01]  /*5390*/  STL [R1+0x10c], R3 ;  /* 0x00010c0301007387 */ /* 0x0001e20000100800 */
[----:B------:R-:W-:Y:S02]  /*53a0*/  ISETP.GE.AND P2, PT, R9, RZ, PT ;  /* 0x000000ff0900720c */ /* 0x000fe40003f46270 */
[----:B------:R-:W-:Y:S01]  /*53b0*/  ISETP.GT.U32.AND P6, PT, R12, R5, PT ;  /* 0x000000050c00720c */ /* 0x000fe20003fc4070 */
[----:B------:R-:W-:Y:S01]  /*53c0*/  IMAD.HI.U32 R8, R2, R15, RZ ;  /* 0x0000000f02087227 */ /* 0x000fe200078e00ff */
[----:B------:R1:W-:Y:S01]  /*53d0*/  STL [R1+0x118], R7 ;  /* 0x0001180701007387 */ /* 0x0003e20000100800 */
[----:B------:R-:W-:Y:S02]  /*53e0*/  IABS R9, R9 ;  /* 0x0000000900097213 */ /* 0x000fe40000000000 */
[----:B------:R-:W-:-:S02]  /*53f0*/  IMAD.MOV R8, RZ, RZ, -R8 ;  /* 0x000000ffff087224 */ /* 0x000fc400078e0a08 */
[----:B0-----:R-:W-:Y:S02]  /*5400*/  IMAD.MOV.U32 R3, RZ, RZ, R6 ;  /* 0x000000ffff037224 */ /* 0x001fe400078e0006 */
[----:B------:R-:W-:Y:S01]  /*5410*/  IMAD R15, R12, R8, R15 ;  /* 0x000000080c0f7224 */ /* 0x000fe200078e020f */
[----:B------:R-:W-:Y:S01]  /*5420*/  LOP3.LUT R8, R14, 0x64, RZ, 0xfc, !PT ;  /* 0x000000640e087812 */ /* 0x000fe200078efcff */
[----:B------:R-:W-:Y:S01]  /*5430*/  @!P0 IMAD.MOV R3, RZ, RZ, -R3 ;  /* 0x000000ffff038224 */ /* 0x000fe200078e0a03 */
[----:B------:R-:W-:Y:S01]  /*5440*/  ISETP.GE.AND P0, PT, R0, RZ, PT ;  /* 0x000000ff0000720c */ /* 0x000fe20003f06270 */
[----:B------:R-:W-:Y:S01]  /*5450*/  @!P6 IMAD.IADD R5, R5, 0x1, -R12 ;  /* 0x000000010505e824 */ /* 0x000fe200078e0a0c */
[----:B------:R-:W-:Y:S01]  /*5460*/  IABS R0, R0 ;  /* 0x0000000000007213 */ /* 0x000fe20000000000 */
[C---:B-1----:R-:W-:Y:S01]  /*5470*/  IMAD.HI.U32 R7, R2.reuse, R10, RZ ;  /* 0x0000000a02077227 */ /* 0x042fe200078e00ff */
[----:B------:R0:W-:Y:S03]  /*5480*/  STL [R1+0x11c], R3 ;  /* 0x00011c0301007387 */ /* 0x0001e60000100800 */
[----:B------:R-:W-:-:S04]  /*5490*/  IMAD.HI.U32 R6, R2, R0, RZ ;  /* 0x0000000002067227 */ /* 0x000fc800078e00ff */
[----:B------:R-:W-:Y:S02]  /*54a0*/  IMAD.MOV R6, RZ, RZ, -R6 ;  /* 0x000000ffff067224 */ /* 0x000fe400078e0a06 */
[----:B------:R-:W-:Y:S02]  /*54b0*/  IMAD.MOV R7, RZ, RZ, -R7 ;  /* 0x000000ffff077224 */ /* 0x000fe400078e0a07 */
[----:B0-----:R-:W-:Y:S02]  /*54c0*/  IMAD.MOV.U32 R3, RZ, RZ, R4 ;  /* 0x000000ffff037224 */ /* 0x001fe400078e0004 */
[----:B------:R-:W-:Y:S01]  /*54d0*/  IMAD R0, R12, R6, R0 ;  /* 0x000000060c007224 */ /* 0x000fe200078e0200 */
[----:B------:R-:W-:Y:S01]  /*54e0*/  LOP3.LUT R6, R14, 0x62, RZ, 0xfc, !PT ;  /* 0x000000620e067812 */ /* 0x000fe200078efcff */
[----:B------:R-:W-:Y:S01]  /*54f0*/  @!P3 IMAD.MOV R3, RZ, RZ, -R3 ;  /* 0x000000ffff03b224 */ /* 0x000fe200078e0a03 */
[C---:B------:R-:W-:Y:S01]  /*5500*/  ISETP.GT.U32.AND P3, PT, R12.reuse, R15, PT ;  /* 0x0000000f0c00720c */ /* 0x040fe20003f64070 */
[----:B------:R-:W-:Y:S01]  /*5510*/  IMAD R10, R12, R7, R10 ;  /* 0x000000070c0a7224 */ /* 0x000fe200078e020a */
[----:B------:R-:W-:Y:S01]  /*5520*/  IABS R16, R6 ;  /* 0x0000000600107213 */ /* 0x000fe20000000000 */
[----:B------:R-:W-:Y:S01]  /*5530*/  IMAD.HI.U32 R4, R2, R9, RZ ;  /* 0x0000000902047227 */ /* 0x000fe200078e00ff */
[----:B------:R0:W-:Y:S02]  /*5540*/  STL [R1+0x110], R3 ;  /* 0x0001100301007387 */ /* 0x0001e40000100800 */
[----:B------:R-:W-:Y:S01]  /*5550*/  ISETP.GT.U32.AND P6, PT, R12, R10, PT ;  /* 0x0000000a0c00720c */ /* 0x000fe20003fc4070 */
[----:B------:R-:W-:-:S02]  /*5560*/  IMAD.MOV R4, RZ, RZ, -R4 ;  /* 0x000000ffff047224 */ /* 0x000fc400078e0a04 */
[----:B------:R-:W-:-:S04]  /*5570*/  IMAD.HI.U32 R7, R2, R17, RZ ;  /* 0x0000001102077227 */ /* 0x000fc800078e00ff */
[--C-:B------:R-:W-:Y:S02]  /*5580*/  @!P3 IMAD.IADD R15, R15, 0x1, -R12.reuse ;  /* 0x000000010f0fb824 */ /* 0x100fe400078e0a0c */
[----:B0-----:R-:W-:Y:S01]  /*5590*/  IMAD.MOV.U32 R3, RZ, RZ, R5 ;  /* 0x000000ffff037224 */ /* 0x001fe200078e0005 */
[----:B------:R-:W-:Y:S01]  /*55a0*/  IABS R5, R19 ;  /* 0x0000001300057213 */ /* 0x000fe20000000000 */
[C---:B------:R-:W-:Y:S01]  /*55b0*/  IMAD R9, R12.reuse, R4, R9 ;  /* 0x000000040c097224 */ /* 0x040fe200078e0209 */
[C---:B------:R-:W-:Y:S01]  /*55c0*/  ISETP.GT.U32.AND P3, PT, R12.reuse, R15, PT ;  /* 0x0000000f0c00720c */ /* 0x040fe20003f64070 */
[----:B------:R-:W-:Y:S01]  /*55d0*/  @!P1 IMAD.MOV R3, RZ, RZ, -R3 ;  /* 0x000000ffff039224 */ /* 0x000fe200078e0a03 */
[----:B------:R-:W-:Y:S01]  /*55e0*/  ISETP.GT.U32.AND P1, PT, R12, R0, PT ;  /* 0x000000000c00720c */ /* 0x000fe20003f24070 */
[----:B------:R-:W-:Y:S01]  /*55f0*/  @!P6 IMAD.IADD R10, R10, 0x1, -R12 ;  /* 0x000000010a0ae824 */ /* 0x000fe200078e0a0c */
[----:B------:R-:W-:Y:S01]  /*5600*/  IABS R4, R8 ;  /* 0x0000000800047213 */ /* 0x000fe20000000000 */
[----:B------:R-:W-:Y:S01]  /*5610*/  IMAD.MOV R7, RZ, RZ, -R7 ;  /* 0x000000ffff077224 */ /* 0x000fe200078e0a07 */
[----:B------:R0:W-:Y:S01]  /*5620*/  STL [R1+0x114], R3 ;  /* 0x0001140301007387 */ /* 0x0001e20000100800 */
[----:B------:R-:W-:Y:S01]  /*5630*/  IMAD.HI.U32 R11, R2, R5, RZ ;  /* 0x00000005020b7227 */ /* 0x000fe200078e00ff */
[----:B------:R-:W-:-:S03]  /*5640*/  ISETP.GT.U32.AND P6, PT, R12, R10, PT ;  /* 0x0000000a0c00720c */ /* 0x000fc60003fc4070 */
[----:B------:R-:W-:Y:S01]  /*5650*/  IMAD R17, R12, R7, R17 ;  /* 0x000000070c117224 */ /* 0x000fe200078e0211 */
[----:B------:R-:W-:Y:S01]  /*5660*/  LOP3.LUT R7, R14, 0x60, RZ, 0xfc, !PT ;  /* 0x000000600e077812 */ /* 0x000fe200078efcff */
[--C-:B------:R-:W-:Y:S01]  /*5670*/  @!P3 IMAD.IADD R15, R15, 0x1, -R12.reuse ;  /* 0x000000010f0fb824 */ /* 0x100fe200078e0a0c */
[----:B------:R-:W-:Y:S01]  /*5680*/  ISETP.GT.U32.AND P3, PT, R12, R9, PT ;  /* 0x000000090c00720c */ /* 0x000fe20003f64070 */
[--C-:B------:R-:W-:Y:S02]  /*5690*/  @!P1 IMAD.IADD R0, R0, 0x1, -R12.reuse ;  /* 0x0000000100009824 */ /* 0x100fe400078e0a0c */
[----:B------:R-:W-:Y:S02]  /*56a0*/  IMAD.MOV R11, RZ, RZ, -R11 ;  /* 0x000000ffff0b7224 */ /* 0x000fe400078e0a0b */
[----:B0-----:R-:W-:Y:S01]  /*56b0*/  IMAD.MOV.U32 R3, RZ, RZ, R15 ;  /* 0x000000ffff037224 */ /* 0x001fe200078e000f */
[C---:B------:R-:W-:Y:S01]  /*56c0*/  ISETP.GT.U32.AND P1, PT, R12.reuse, R0, PT ;  /* 0x000000000c00720c */ /* 0x040fe20003f24070 */
[----:B------:R-:W-:Y:S01]  /*56d0*/  IMAD R5, R12, R11, R5 ;  /* 0x0000000b0c057224 */ /* 0x000fe200078e0205 */
[----:B------:R-:W-:Y:S01]  /*56e0*/  IABS R15, R7 ;  /* 0x00000007000f7213 */ /* 0x000fe20000000000 */
[----:B------:R-:W-:-:S02]  /*56f0*/  @!P6 IMAD.IADD R10, R10, 0x1, -R12 ;  /* 0x000000010a0ae824 */ /* 0x000fc400078e0a0c */
[----:B------:R-:W-:Y:S01]  /*5700*/  @!P4 IMAD.MOV R3, RZ, RZ, -R3 ;  /* 0x000000ffff03c224 */ /* 0x000fe200078e0a03 */
[----:B------:R-:W-:Y:S01]  /*5710*/  ISETP.GT.U32.AND P6, PT, R12, R5, PT ;  /* 0x000000050c00720c */ /* 0x000fe20003fc4070 */
[--C-:B------:R-:W-:Y:S01]  /*5720*/  @!P3 IMAD.IADD R9, R9, 0x1, -R12.reuse ;  /* 0x000000010909b824 */ /* 0x100fe200078e0a0c */
[----:B------:R-:W-:Y:S01]  /*5730*/  ISETP.GE.AND P4, PT, R19, RZ, PT ;  /* 0x000000ff1300720c */ /* 0x000fe20003f86270 */
[----:B------:R-:W-:Y:S01]  /*5740*/  IMAD.HI.U32 R18, R2, R4, RZ ;  /* 0x0000000402127227 */ /* 0x000fe200078e00ff */
[----:B------:R0:W-:Y:S02]  /*5750*/  STL [R1+0xf4], R3 ;  /* 0x0000f40301007387 */ /* 0x0001e40000100800 */
[----:B------:R-:W-:Y:S01]  /*5760*/  ISETP.GT.U32.AND P3, PT, R12, R9, PT ;  /* 0x000000090c00720c */ /* 0x000fe20003f64070 */
[----:B------:R-:W-:Y:S01]  /*5770*/  @!P1 IMAD.IADD R0, R0, 0x1, -R12 ;  /* 0x0000000100009824 */ /* 0x000fe200078e0a0c */
[----:B------:R-:W-:Y:S01]  /*5780*/  ISETP.GT.U32.AND P1, PT, R12, R17, PT ;  /* 0x000000110c00720c */ /* 0x000fe20003f24070 */
[----:B------:R-:W-:-:S04]  /*5790*/  IMAD.HI.U32 R11, R2, R16, RZ ;  /* 0x00000010020b7227 */ /* 0x000fc800078e00ff */
[----:B------:R-:W-:Y:S01]  /*57a0*/  @!P6 IMAD.IADD R5, R5, 0x1, -R12 ;  /* 0x000000010505e824 */ /* 0x000fe200078e0a0c */
[----:B------:R-:W-:Y:S01]  /*57b0*/  ISETP.GE.AND P6, PT, R13, RZ, PT ;  /* 0x000000ff0d00720c */ /* 0x000fe20003fc6270 */
[----:B0-----:R-:W-:Y:S02]  /*57c0*/  IMAD.MOV.U32 R3, RZ, RZ, R10 ;  /* 0x000000ffff037224 */ /* 0x001fe400078e000a */
[----:B------:R-:W-:Y:S02]  /*57d0*/  IMAD.MOV R18, RZ, RZ, -R18 ;  /* 0x000000ffff127224 */ /* 0x000fe400078e0a12 */
[----:B------:R-:W-:-:S04]  /*57e0*/  IMAD.HI.U32 R10, R2, R15, RZ ;  /* 0x0000000f020a7227 */ /* 0x000fc800078e00ff */
[----:B------:R-:W-:Y:S02]  /*57f0*/  @!P1 IMAD.IADD R17, R17, 0x1, -R12 ;  /* 0x0000000111119824 */ /* 0x000fe400078e0a0c */
[----:B------:R-:W-:Y:S01]  /*5800*/  @!P5 IMAD.MOV R3, RZ, RZ, -R3 ;  /* 0x000000ffff03d224 */ /* 0x000fe200078e0a03 */
[C---:B------:R-:W-:Y:S01]  /*5810*/  ISETP.GT.U32.AND P5, PT, R12.reuse, R5, PT ;  /* 0x000000050c00720c */ /* 0x040fe20003fa4070 */
[----:B------:R-:W-:Y:S01]  /*5820*/  IMAD.MOV R11, RZ, RZ, -R11 ;  /* 0x000000ffff0b7224 */ /* 0x000fe200078e0a0b */
[C---:B------:R-:W-:Y:S01]  /*5830*/  ISETP.GT.U32.AND P1, PT, R12.reuse, R17, PT ;  /* 0x000000110c00720c */ /* 0x040fe20003f24070 */
[C---:B------:R-:W-:Y:S01]  /*5840*/  IMAD R4, R12.reuse, R18, R4 ;  /* 0x000000120c047224 */ /* 0x040fe200078e0204 */
[----:B------:R0:W-:Y:S01]  /*5850*/  STL [R1+0xec], R3 ;  /* 0x0000ec0301007387 */ /* 0x0001e20000100800 */
[----:B------:R-:W-:Y:S02]  /*5860*/  @!P3 IMAD.IADD R9, R9, 0x1, -R12 ;  /* 0x000000010909b824 */ /* 0x000fe400078e0a0c */
[----:B------:R-:W-:Y:S01]  /*5870*/  IMAD.MOV R10, RZ, RZ, -R10 ;  /* 0x000000ffff0a7224 */ /* 0x000fe200078e0a0a */
[C---:B------:R-:W-:Y:S01]  /*5880*/  ISETP.GT.U32.AND P3, PT, R12.reuse, R4, PT ;  /* 0x000000040c00720c */ /* 0x040fe20003f64070 */
[----:B------:R-:W-:Y:S01]  /*5890*/  IMAD R16, R12, R11, R16 ;  /* 0x0000000b0c107224 */ /* 0x000fe200078e0210 */
[----:B------:R-:W-:Y:S01]  /*58a0*/  LOP3.LUT R11, R14, 0x5a, RZ, 0xfc, !PT ;  /* 0x0000005a0e0b7812 */ /* 0x000fe200078efcff */
[----:B------:R-:W-:Y:S01]  /*58b0*/  IMAD R15, R12, R10, R15 ;  /* 0x0000000a0c0f7224 */ /* 0x000fe200078e020f */
[----:B------:R-:W-:Y:S01]  /*58c0*/  LOP3.LUT R10, R14, 0x58, RZ, 0xfc, !PT ;  /* 0x000000580e0a7812 */ /* 0x000fe200078efcff */
[----:B------:R-:W-:Y:S01]  /*58d0*/  @!P0 IMAD.MOV R0, RZ, RZ, -R0 ;  /* 0x000000ffff008224 */ /* 0x000fe200078e0a00 */
[----:B------:R-:W-:Y:S01]  /*58e0*/  ISETP.GE.AND P0, PT, R8, RZ, PT ;  /* 0x000000ff0800720c */ /* 0x000fe20003f06270 */
[----:B0-----:R-:W-:Y:S01]  /*58f0*/  IMAD.MOV.U32 R3, RZ, RZ, R9 ;  /* 0x000000ffff037224 */ /* 0x001fe200078e0009 */
[----:B------:R-:W-:Y:S01]  /*5900*/  IABS R19, R10 ;  /* 0x0000000a00137213 */ /* 0x000fe20000000000 */
[--C-:B------:R-:W-:Y:S01]  /*5910*/  @!P1 IMAD.IADD R17, R17, 0x1, -R12.reuse ;  /* 0x0000000111119824 */ /* 0x100fe200078e0a0c */
[C---:B------:R-:W-:Y:S01]  /*5920*/  ISETP.GT.U32.AND P1, PT, R12.reuse, R15, PT ;  /* 0x0000000f0c00720c */ /* 0x040fe20003f24070 */
[----:B------:R-:W-:Y:S01]  /*5930*/  @!P2 IMAD.MOV R3, RZ, RZ, -R3 ;  /* 0x000000ffff03a224 */ /* 0x000fe200078e0a03 */
[----:B------:R-:W-:Y:S01]  /*5940*/  ISETP.GT.U32.AND P2, PT, R12, R16, PT ;  /* 0x000000100c00720c */ /* 0x000fe20003f44070 */
[--C-:B------:R-:W-:Y:S01]  /*5950*/  @!P5 IMAD.IADD R5, R5, 0x1, -R12.reuse ;  /* 0x000000010505d824 */ /* 0x100fe200078e0a0c */
[----:B------:R0:W-:Y:S01]  /*5960*/  STL [R1+0xe8], R0 ;  /* 0x0000e80001007387 */ /* 0x0001e20000100800 */
[----:B------:R-:W-:Y:S01]  /*5970*/  ISETP.GE.AND P5, PT, R6, RZ, PT ;  /* 0x000000ff0600720c */ /* 0x000fe20003fa6270 */
[----:B------:R-:W-:Y:S01]  /*5980*/  @!P3 IMAD.IADD R4, R4, 0x1, -R12 ;  /* 0x000000010404b824 */ /* 0x000fe200078e0a0c */
[----:B------:R-:W-:Y:S01]  /*5990*/  LOP3.LUT R6, R14, 0x5c, RZ, 0xfc, !PT ;  /* 0x0000005c0e067812 */ /* 0x000fe200078efcff */
[----:B------:R1:W-:Y:S01]  /*59a0*/  STL [R1+0xe4], R3 ;  /* 0x0000e40301007387 */ /* 0x0003e20000100800 */
[----:B------:R-:W-:Y:S01]  /*59b0*/  ISETP.GE.AND P3, PT, R7, RZ, PT ;  /* 0x000000ff0700720c */ /* 0x000fe20003f66270 */
[----:B------:R-:W-:Y:S01]  /*59c0*/  @!P6 IMAD.MOV R17, RZ, RZ, -R17 ;  /* 0x000000ffff11e224 */ /* 0x000fe200078e0a11 */
[----:B------:R-:W-:Y:S01]  /*59d0*/  IABS R9, R6 ;  /* 0x0000000600097213 */ /* 0x000fe20000000000 */
[----:B------:R-:W-:Y:S01]  /*59e0*/  IMAD.HI.U32 R13, R2, R19, RZ ;  /* 0x00000013020d7227 */ /* 0x000fe200078e00ff */
[----:B0-----:R-:W-:-:S03]  /*59f0*/  LOP3.LUT R0, R14, 0x5e, RZ, 0xfc, !PT ;  /* 0x0000005e0e007812 */ /* 0x001fc600078efcff */
[--C-:B------:R-:W-:Y:S01]  /*5a00*/  @!P2 IMAD.IADD R16, R16, 0x1, -R12.reuse ;  /* 0x000000011010a824 */ /* 0x100fe200078e0a0c */
[C---:B------:R-:W-:Y:S01]  /*5a10*/  ISETP.GT.U32.AND P2, PT, R12.reuse, R4, PT ;  /* 0x000000040c00720c */ /* 0x040fe20003f44070 */
[----:B------:R-:W-:Y:S01]  /*5a20*/  @!P1 IMAD.IADD R15, R15, 0x1, -R12 ;  /* 0x000000010f0f9824 */ /* 0x000fe200078e0a0c */
[----:B------:R-:W-:Y:S01]  /*5a30*/  IABS R8, R0 ;  /* 0x0000000000087213 */ /* 0x000fe20000000000 */
[----:B-1----:R-:W-:Y:S02]  /*5a40*/  IMAD.MOV.U32 R3, RZ, RZ, R5 ;  /* 0x000000ffff037224 */ /* 0x002fe400078e0005 */
[----:B------:R-:W-:Y:S01]  /*5a50*/  IMAD.MOV.U32 R5, RZ, RZ, R9 ;  /* 0x000000ffff057224 */ /* 0x000fe200078e0009 */
[----:B------:R-:W-:Y:S01]  /*5a60*/  ISETP.GT.U32.AND P1, PT, R12, R15, PT ;  /* 0x0000000f0c00720c */ /* 0x000fe20003f24070 */
[----:B------:R-:W-:-:S04]  /*5a70*/  IMAD.HI.U32 R7, R2, R8, RZ ;  /* 0x0000000802077227 */ /* 0x000fc800078e00ff */
[----:B------:R-:W-:Y:S02]  /*5a80*/  IMAD.MOV R7, RZ, RZ, -R7 ;  /* 0x000000ffff077224 */ /* 0x000fe400078e0a07 */
[----:B------:R-:W-:-:S04]  /*5a90*/  IMAD.HI.U32 R9, R2, R5, RZ ;  /* 0x0000000502097227 */ /* 0x000fc800078e00ff */
[----:B------:R-:W-:Y:S01]  /*5aa0*/  IMAD R7, R12, R7, R8 ;  /* 0x000000070c077224 */ /* 0x000fe200078e0208 */
[----:B------:R-:W-:Y:S01]  /*5ab0*/  IABS R8, R11 ;  /* 0x0000000b00087213 */ /* 0x000fe20000000000 */
[----:B------:R-:W-:Y:S02]  /*5ac0*/  IMAD.MOV R9, RZ, RZ, -R9 ;  /* 0x000000ffff097224 */ /* 0x000fe400078e0a09 */
[--C-:B------:R-:W-:Y:S01]  /*5ad0*/  @!P2 IMAD.IADD R4, R4, 0x1, -R12.reuse ;  /* 0x000000010404a824 */ /* 0x100fe200078e0a0c */
[C---:B------:R-:W-:Y:S01]  /*5ae0*/  ISETP.GT.U32.AND P2, PT, R12.reuse, R7, PT ;  /* 0x000000070c00720c */ /* 0x040fe20003f44070 */
[C---:B------:R-:W-:Y:S02]  /*5af0*/  IMAD R5, R12.reuse, R9, R5 ;  /* 0x000000090c057224 */ /* 0x040fe400078e0205 */
[----:B------:R-:W-:Y:S01]  /*5b00*/  @!P4 IMAD.MOV R3, RZ, RZ, -R3 ;  /* 0x000000ffff03c224 */ /* 0x000fe200078e0a03 */
[C---:B------:R-:W-:Y:S01]  /*5b10*/  ISETP.GT.U32.AND P4, PT, R12.reuse, R16, PT ;  /* 0x000000100c00720c */ /* 0x040fe20003f84070 */
[--C-:B------:R-:W-:Y:S01]  /*5b20*/  @!P1 IMAD.IADD R15, R15, 0x1, -R12.reuse ;  /* 0x000000010f0f9824 */ /* 0x100fe200078e0a0c */
[----:B------:R-:W-:Y:S01]  /*5b30*/  ISETP.GT.U32.AND P1, PT, R12, R5, PT ;  /* 0x000000050c00720c */ /* 0x000fe20003f24070 */
[----:B------:R-:W-:Y:S01]  /*5b40*/  IMAD.HI.U32 R9, R2, R8, RZ ;  /* 0x0000000802097227 */ /* 0x000fe200078e00ff */
[----:B------:R0:W-:Y:S03]  /*5b50*/  STL [R1+0x94], R3 ;  /* 0x0000940301007387 */ /* 0x0001e60000100800 */
[----:B------:R-:W-:Y:S01]  /*5b60*/  IMAD.MOV R9, RZ, RZ, -R9 ;  /* 0x000000ffff097224 */ /* 0x000fe200078e0a09 */
[----:B------:R-:W-:Y:S01]  /*5b70*/  STL [R1+0x90], R17 ;  /* 0x0000901101007387 */ /* 0x000fe20000100800 */
[----:B------:R-:W-:Y:S01]  /*5b80*/  @!P2 IMAD.IADD R7, R7, 0x1, -R12 ;  /* 0x000000010707a824 */ /* 0x000fe200078e0a0c */
[----:B------:R-:W-:Y:S01]  /*5b90*/  ISETP.GE.AND P2, PT, R6, RZ, PT ;  /* 0x000000ff0600720c */ /* 0x000fe20003f46270 */
[----:B------:R-:W-:Y:S01]  /*5ba0*/  IMAD R8, R12, R9, R8 ;  /* 0x000000090c087224 */ /* 0x000fe200078e0208 */
[----:B------:R-:W-:Y:S01]  /*5bb0*/  LOP3.LUT R6, R14, 0x54, RZ, 0xfc, !PT ;  /* 0x000000540e067812 */ /* 0x000fe200078efcff */
[--C-:B------:R-:W-:Y:S01]  /*5bc0*/  @!P4 IMAD.IADD R16, R16, 0x1, -R12.reuse ;  /* 0x000000011010c824 */ /* 0x100fe200078e0a0c */
[----:B------:R-:W-:Y:S01]  /*5bd0*/  ISETP.GE.AND P4, PT, R0, RZ, PT ;  /* 0x000000ff0000720c */ /* 0x000fe20003f86270 */
[----:B------:R-:W-:Y:S01]  /*5be0*/  @!P1 IMAD.IADD R5, R5, 0x1, -R12 ;  /* 0x0000000105059824 */ /* 0x000fe200078e0a0c */
[----:B------:R-:W-:Y:S01]  /*5bf0*/  LOP3.LUT R0, R14, 0x56, RZ, 0xfc, !PT ;  /* 0x000000560e007812 */ /* 0x000fe200078efcff */
[----:B0-----:R-:W-:Y:S01]  /*5c00*/  IMAD.MOV.U32 R3, RZ, RZ, R4 ;  /* 0x000000ffff037224 */ /* 0x001fe200078e0004 */
[C---:B------:R-:W-:Y:S01]  /*5c10*/  ISETP.GT.U32.AND P1, PT, R12.reuse, R7, PT ;  /* 0x000000070c00720c */ /* 0x040fe20003f24070 */
[----:B------:R-:W-:Y:S01]  /*5c20*/  @!P5 IMAD.MOV R16, RZ, RZ, -R16 ;  /* 0x000000ffff10d224 */ /* 0x000fe200078e0a10 */
[----:B------:R-:W-:Y:S01]  /*5c30*/  IABS R9, R0 ;  /* 0x0000000000097213 */ /* 0x000fe20000000000 */
[----:B------:R-:W-:Y:S01]  /*5c40*/  @!P0 IMAD.MOV R3, RZ, RZ, -R3 ;  /* 0x000000ffff038224 */ /* 0x000fe200078e0a03 */
[C---:B------:R-:W-:Y:S01]  /*5c50*/  ISETP.GT.U32.AND P0, PT, R12.reuse, R5, PT ;  /* 0x000000050c00720c */ /* 0x040fe20003f04070 */
[----:B------:R-:W-:Y:S01]  /*5c60*/  IMAD.MOV R13, RZ, RZ, -R13 ;  /* 0x000000ffff0d7224 */ /* 0x000fe200078e0a0d */
[----:B------:R-:W-:Y:S01]  /*5c70*/  ISETP.GT.U32.AND P6, PT, R12, R8, PT ;  /* 0x000000080c00720c */ /* 0x000fe20003fc4070 */
[----:B------:R-:W-:Y:S01]  /*5c80*/  IMAD.HI.U32 R4, R2, R9, RZ ;  /* 0x0000000902047227 */ /* 0x000fe200078e00ff */
[----:B------:R0:W-:Y:S03]  /*5c90*/  STL [R1+0xdc], R3 ;  /* 0x0000dc0301007387 */ /* 0x0001e60000100800 */
[----:B------:R-:W-:Y:S01]  /*5ca0*/  IMAD.MOV R4, RZ, RZ, -R4 ;  /* 0x000000ffff047224 */ /* 0x000fe200078e0a04 */
[----:B------:R1:W-:Y:S01]  /*5cb0*/  STL [R1+0xb8], R16 ;  /* 0x0000b81001007387 */ /* 0x0003e20000100800 */
[--C-:B------:R-:W-:Y:S01]  /*5cc0*/  @!P1 IMAD.IADD R7, R7, 0x1, -R12.reuse ;  /* 0x0000000107079824 */ /* 0x100fe200078e0a0c */
[----:B------:R-:W-:Y:S01]  /*5cd0*/  ISETP.GE.AND P1, PT, R10, RZ, PT ;  /* 0x000000ff0a00720c */ /* 0x000fe20003f26270 */
[----:B------:R-:W-:Y:S01]  /*5ce0*/  IMAD R9, R12, R4, R9 ;  /* 0x000000040c097224 */ /* 0x000fe200078e0209 */
[----:B------:R-:W-:Y:S01]  /*5cf0*/  LOP3.LUT R4, R14, 0x50, RZ, 0xfc, !PT ;  /* 0x000000500e047812 */ /* 0x000fe200078efcff */
[----:B------:R-:W-:Y:S01]  /*5d00*/  IMAD R19, R12, R13, R19 ;  /* 0x0000000d0c137224 */ /* 0x000fe200078e0213 */
[----:B------:R-:W-:Y:S01]  /*5d10*/  IABS R13, R6 ;  /* 0x00000006000d7213 */ /* 0x000fe20000000000 */
[----:B------:R-:W-:Y:S01]  /*5d20*/  @!P0 IMAD.IADD R5, R5, 0x1, -R12 ;  /* 0x0000000105058824 */ /* 0x000fe200078e0a0c */
[----:B------:R-:W-:Y:S01]  /*5d30*/  ISETP.GE.AND P0, PT, R0, RZ, PT ;  /* 0x000000ff0000720c */ /* 0x000fe20003f06270 */
[----:B0-----:R-:W-:Y:S01]  /*5d40*/  IMAD.MOV.U32 R3, RZ, RZ, R15 ;  /* 0x000000ffff037224 */ /* 0x001fe200078e000f */
[----:B------:R-:W-:Y:S01]  /*5d50*/  ISETP.GT.U32.AND P5, PT, R12, R19, PT ;  /* 0x000000130c00720c */ /* 0x000fe20003fa4070 */
[----:B-1----:R-:W-:Y:S01]  /*5d60*/  IMAD.MOV.U32 R16, RZ, RZ, R7 ;  /* 0x000000ffff107224 */ /* 0x002fe200078e0007 */
[----:B------:R-:W-:Y:S01]  /*5d70*/  LOP3.LUT R0, R14, 0x52, RZ, 0xfc, !PT ;  /* 0x000000520e007812 */ /* 0x000fe200078efcff */
[----:B------:R-:W-:-:S03]  /*5d80*/  IMAD.HI.U32 R15, R2, R13, RZ ;  /* 0x0000000d020f7227 */ /* 0x000fc600078e00ff */
[----:B------:R-:W-:Y:S01]  /*5d90*/  IABS R10, R0 ;  /* 0x00000000000a7213 */ /* 0x000fe20000000000 */
[----:B------:R-:W-:Y:S01]  /*5da0*/  @!P4 IMAD.MOV R16, RZ, RZ, -R16 ;  /* 0x000000ffff10c224 */ /* 0x000fe200078e0a10 */
[----:B------:R-:W-:Y:S01]  /*5db0*/  ISETP.GT.U32.AND P4, PT, R12, R9, PT ;  /* 0x000000090c00720c */ /* 0x000fe20003f84070 */
[----:B------:R-:W-:Y:S01]  /*5dc0*/  @!P3 IMAD.MOV R3, RZ, RZ, -R3 ;  /* 0x000000ffff03b224 */ /* 0x000fe200078e0a03 */
[----:B------:R-:W-:Y:S01]  /*5dd0*/  ISETP.GE.AND P3, PT, R11, RZ, PT ;  /* 0x000000ff0b00720c */ /* 0x000fe20003f66270 */
[----:B------:R-:W-:Y:S02]  /*5de0*/  @!P6 IMAD.IADD R8, R8, 0x1, -R12 ;  /* 0x000000010808e824 */ /* 0x000fe400078e0a0c */
[----:B------:R-:W-:Y:S01]  /*5df0*/  IMAD.MOV R15, RZ, RZ, -R15 ;  /* 0x000000ffff0f7224 */ /* 0x000fe200078e0a0f */
[----:B------:R0:W-:Y:S01]  /*5e00*/  STL [R1+0xd4], R3 ;  /* 0x0000d40301007387 */ /* 0x0001e20000100800 */
[----:B------:R-:W-:Y:S01]  /*5e10*/  IMAD.HI.U32 R7, R2, R10, RZ ;  /* 0x0000000a02077227 */ /* 0x000fe200078e00ff */
[----:B------:R-:W-:-:S02]  /*5e20*/  ISETP.GT.U32.AND P6, PT, R12, R8, PT ;  /* 0x000000080c00720c */ /* 0x000fc40003fc4070 */
[----:B------:R-:W-:Y:S01]  /*5e30*/  STL [R1+0xc0], R16 ;  /* 0x0000c01001007387 */ /* 0x000fe20000100800 */
[C---:B------:R-:W-:Y:S02]  /*5e40*/  IMAD R13, R12.reuse, R15, R13 ;  /* 0x0000000f0c0d7224 */ /* 0x040fe400078e020d */
[--C-:B------:R-:W-:Y:S02]  /*5e50*/  @!P4 IMAD.IADD R9, R9, 0x1, -R12.reuse ;  /* 0x000000010909c824 */ /* 0x100fe400078e0a0c */
[----:B------:R-:W-:Y:S02]  /*5e60*/  @!P5 IMAD.IADD R19, R19, 0x1, -R12 ;  /* 0x000000011313d824 */ /* 0x000fe400078e0a0c */
[----:B0-----:R-:W-:Y:S01]  /*5e70*/  IMAD.MOV.U32 R3, RZ, RZ, R5 ;  /* 0x000000ffff037224 */ /* 0x001fe200078e0005 */
[C---:B------:R-:W-:Y:S01]  /*5e80*/  ISETP.GT.U32.AND P4, PT, R12.reuse, R9, PT ;  /* 0x000000090c00720c */ /* 0x040fe20003f84070 */
[----:B------:R-:W-:Y:S01]  /*5e90*/  IMAD.MOV R7, RZ, RZ, -R7 ;  /* 0x000000ffff077224 */ /* 0x000fe200078e0a07 */
[C---:B------:R-:W-:Y:S01]  /*5ea0*/  ISETP.GT.U32.AND P5, PT, R12.reuse, R19, PT ;  /* 0x000000130c00720c */ /* 0x040fe20003fa4070 */
[----:B------:R-:W-:Y:S01]  /*5eb0*/  @!P2 IMAD.MOV R3, RZ, RZ, -R3 ;  /* 0x000000ffff03a224 */ /* 0x000fe200078e0a03 */
[C---:B------:R-:W-:Y:S01]  /*5ec0*/  ISETP.GT.U32.AND P2, PT, R12.reuse, R13, PT ;  /* 0x0000000d0c00720c */ /* 0x040fe20003f44070 */
[----:B------:R-:W-:Y:S01]  /*5ed0*/  IMAD R10, R12, R7, R10 ;  /* 0x000000070c0a7224 */ /* 0x000fe200078e020a */
[----:B------:R-:W-:Y:S01]  /*5ee0*/  IABS R5, R4 ;  /* 0x0000000400057213 */ /* 0x000fe20000000000 */
[----:B------:R-:W-:Y:S01]  /*5ef0*/  @!P6 IMAD.IADD R8, R8, 0x1, -R12 ;  /* 0x000000010808e824 */ /* 0x000fe200078e0a0c */
[----:B------:R0:W-:Y:S01]  /*5f00*/  STL [R1+0xcc], R3 ;  /* 0x0000cc0301007387 */ /* 0x0001e20000100800 */
[----:B------:R-:W-:-:S02]  /*5f10*/  ISETP.GE.AND P6, PT, R6, RZ, PT ;  /* 0x000000ff0600720c */ /* 0x000fc40003fc6270 */
[----:B------:R-:W-:Y:S02]  /*5f20*/  LOP3.LUT R6, R14, 0x4e, RZ, 0xfc, !PT ;  /* 0x0000004e0e067812 */ /* 0x000fe400078efcff */
[--C-:B------:R-:W-:Y:S01]  /*5f30*/  @!P4 IMAD.IADD R9, R9, 0x1, -R12.reuse ;  /* 0x000000010909c824 */ /* 0x100fe200078e0a0c */
[----:B------:R-:W-:Y:S01]  /*5f40*/  ISETP.GT.U32.AND P4, PT, R12, R10, PT ;  /* 0x0000000a0c00720c */ /* 0x000fe20003f84070 */
[--C-:B------:R-:W-:Y:S01]  /*5f50*/  @!P5 IMAD.IADD R19, R19, 0x1, -R12.reuse ;  /* 0x000000011313d824 */ /* 0x100fe200078e0a0c */
[----:B------:R-:W-:Y:S01]  /*5f60*/  ISETP.GE.AND P5, PT, R0, RZ, PT ;  /* 0x000000ff0000720c */ /* 0x000fe20003fa6270 */
[----:B------:R-:W-:Y:S01]  /*5f70*/  @!P2 IMAD.IADD R13, R13, 0x1, -R12 ;  /* 0x000000010d0da824 */ /* 0x000fe200078e0a0c */
[----:B------:R-:W-:Y:S01]  /*5f80*/  LOP3.LUT R7, R14, 0x4c, RZ, 0xfc, !PT ;  /* 0x0000004c0e077812 */ /* 0x000fe200078efcff */
[----:B0-----:R-:W-:Y:S01]  /*5f90*/  IMAD.MOV.U32 R3, RZ, RZ, R8 ;  /* 0x000000ffff037224 */ /* 0x001fe200078e0008 */
[----:B------:R-:W-:Y:S01]  /*5fa0*/  IABS R11, R6 ;  /* 0x00000006000b7213 */ /* 0x000fe20000000000 */
[----:B------:R-:W-:Y:S01]  /*5fb0*/  IMAD.HI.U32 R0, R2, R5, RZ ;  /* 0x0000000502007227 */ /* 0x000fe200078e00ff */
[----:B------:R-:W-:-:S02]  /*5fc0*/  IABS R17, R7 ;  /* 0x0000000700117213 */ /* 0x000fc40000000000 */
[----:B------:R-:W-:Y:S01]  /*5fd0*/  ISETP.GE.AND P2, PT, R4, RZ, PT ;  /* 0x000000ff0400720c */ /* 0x000fe20003f46270 */
[----:B------:R-:W-:Y:S01]  /*5fe0*/  @!P3 IMAD.MOV R3, RZ, RZ, -R3 ;  /* 0x000000ffff03b224 */ /* 0x000fe200078e0a03 */
[----:B------:R-:W-:Y:S01]  /*5ff0*/  ISETP.GT.U32.AND P3, PT, R12, R13, PT ;  /* 0x0000000d0c00720c */ /* 0x000fe20003f64070 */
[----:B------:R-:W-:Y:S01]  /*6000*/  @!P4 IMAD.IADD R10, R10, 0x1, -R12 ;  /* 0x000000010a0ac824 */ /* 0x000fe200078e0a0c */
[----:B------:R-:W-:Y:S01]  /*6010*/  LOP3.LUT R8, R14, 0x4a, RZ, 0xfc, !PT ;  /* 0x0000004a0e087812 */ /* 0x000fe200078efcff */
[----:B------:R-:W-:Y:S01]  /*6020*/  IMAD.MOV R0, RZ, RZ, -R0 ;  /* 0x000000ffff007224 */ /* 0x000fe200078e0a00 */
[----:B------:R0:W-:Y:S01]  /*6030*/  STL [R1+0xc8], R3 ;  /* 0x0000c80301007387 */ /* 0x0001e20000100800 */
[----:B------:R-:W-:Y:S01]  /*6040*/  IMAD.HI.U32 R4, R2, R11, RZ ;  /* 0x0000000b02047227 */ /* 0x000fe200078e00ff */
[----:B------:R-:W-:-:S03]  /*6050*/  IABS R18, R8 ;  /* 0x0000000800127213 */ /* 0x000fc60000000000 */
[----:B------:R-:W-:Y:S01]  /*6060*/  IMAD R5, R12, R0, R5 ;  /* 0x000000000c057224 */ /* 0x000fe200078e0205 */
[----:B------:R-:W-:Y:S01]  /*6070*/  LOP3.LUT R0, R14, 0x48, RZ, 0xfc, !PT ;  /* 0x000000480e007812 */ /* 0x000fe200078efcff */
[----:B------:R-:W-:-:S03]  /*6080*/  IMAD.HI.U32 R20, R2, R17, RZ ;  /* 0x0000001102147227 */ /* 0x000fc600078e00ff */
[----:B------:R-:W-:Y:S01]  /*6090*/  IABS R15, R0 ;  /* 0x00000000000f7213 */ /* 0x000fe20000000000 */
[----:B0-----:R-:W-:Y:S02]  /*60a0*/  IMAD.MOV.U32 R3, RZ, RZ, R19 ;  /* 0x000000ffff037224 */ /* 0x001fe400078e0013 */
[----:B------:R-:W-:Y:S02]  /*60b0*/  IMAD.MOV R4, RZ, RZ, -R4 ;  /* 0x000000ffff047224 */ /* 0x000fe400078e0a04 */
[----:B------:R-:W-:Y:S01]  /*60c0*/  @!P1 IMAD.MOV R3, RZ, RZ, -R3 ;  /* 0x000000ffff039224 */ /* 0x000fe200078e0a03 */
[C---:B------:R-:W-:Y:S01]  /*60d0*/  ISETP.GT.U32.AND P1, PT, R12.reuse, R10, PT ;  /* 0x0000000a0c00720c */ /* 0x040fe20003f24070 */
[----:B------:R-:W-:Y:S01]  /*60e0*/  @!P3 IMAD.IADD R13, R13, 0x1, -R12 ;  /* 0x000000010d0db824 */ /* 0x000fe200078e0a0c */
[C---:B------:R-:W-:Y:S01]  /*60f0*/  ISETP.GT.U32.AND P3, PT, R12.reuse, R5, PT ;  /* 0x000000050c00720c */ /* 0x040fe20003f64070 */
[----:B------:R-:W-:Y:S01]  /*6100*/  IMAD.MOV R20, RZ, RZ, -R20 ;  /* 0x000000ffff147224 */ /* 0x000fe200078e0a14 */
[----:B------:R0:W-:Y:S01]  /*6110*/  STL [R1+0xb0], R3 ;  /* 0x0000b00301007387 */ /* 0x0001e20000100800 */
[----:B------:R-:W-:Y:S01]  /*6120*/  IMAD R11, R12, R4, R11 ;  /* 0x000000040c0b7224 */ /* 0x000fe200078e020b */
[----:B------:R-:W-:Y:S01]  /*6130*/  LOP3.LUT R4, R14, 0x46, RZ, 0xfc, !PT ;  /* 0x000000460e047812 */ /* 0x000fe200078efcff */
[----:B------:R-:W-:-:S02]  /*6140*/  IMAD R17, R12, R20, R17 ;  /* 0x000000140c117224 */ /* 0x000fc400078e0211 */
[----:B------:R-:W-:Y:S01]  /*6150*/  IMAD.HI.U32 R16, R2, R18, RZ ;  /* 0x0000001202107227 */ /* 0x000fe200078e00ff */
[----:B------:R-:W-:-:S03]  /*6160*/  ISETP.GT.U32.AND P4, PT, R12, R11, PT ;  /* 0x0000000b0c00720c */ /* 0x000fc60003f84070 */
[----:B------:R-:W-:Y:S01]  /*6170*/  @!P1 IMAD.IADD R10, R10, 0x1, -R12 ;  /* 0x000000010a0a9824 */ /* 0x000fe200078e0a0c */
[----:B------:R-:W-:Y:S01]  /*6180*/  ISETP.GT.U32.AND P1, PT, R12, R17, PT ;  /* 0x000000110c00720c */ /* 0x000fe20003f24070 */
[----:B0-----:R-:W-:Y:S02]  /*6190*/  IMAD.MOV.U32 R3, RZ, RZ, R9 ;  /* 0x000000ffff037224 */ /* 0x001fe400078e0009 */
[----:B------:R-:W-:-:S04]  /*61a0*/  IMAD.HI.U32 R9, R2, R15, RZ ;  /* 0x0000000f02097227 */ /* 0x000fc800078e00ff */
[----:B------:R-:W-:Y:S02]  /*61b0*/  @!P0 IMAD.MOV R3, RZ, RZ, -R3 ;  /* 0x000000ffff038224 */ /* 0x000fe400078e0a03 */
[----:B------:R-:W-:Y:S02]  /*61c0*/  IMAD.MOV R16, RZ, RZ, -R16 ;  /* 0x000000ffff107224 */ /* 0x000fe400078e0a10 */
[----:B------:R-:W-:Y:S01]  /*61d0*/  @!P3 IMAD.IADD R5, R5, 0x1, -R12 ;  /* 0x000000010505b824 */ /* 0x000fe200078e0a0c */
[----:B------:R0:W-:Y:S01]  /*61e0*/  STL [R1+0x8c], R3 ;  /* 0x00008c0301007387 */ /* 0x0001e20000100800 */
[----:B------:R-:W-:Y:S01]  /*61f0*/  IMAD.MOV R9, RZ, RZ, -R9 ;  /* 0x000000ffff097224 */ /* 0x000fe200078e0a09 */
[----:B------:R-:W-:Y:S01]  /*6200*/  ISETP.GE.AND P3, PT, R6, RZ, PT ;  /* 0x000000ff0600720c */ /* 0x000fe20003f66270 */
[C---:B------:R-:W-:Y:S01]  /*6210*/  IMAD R18, R12.reuse, R16, R18 ;  /* 0x000000100c127224 */ /* 0x040fe200078e0212 */
[C---:B------:R-:W-:Y:S01]  /*6220*/  ISETP.GT.U32.AND P0, PT, R12.reuse, R5, PT ;  /* 0x000000050c00720c */ /* 0x040fe20003f04070 */
[----:B------:R-:W-:Y:S01]  /*6230*/  IMAD R15, R12, R9, R15 ;  /* 0x000000090c0f7224 */ /* 0x000fe200078e020f */
[----:B------:R-:W-:Y:S01]  /*6240*/  IABS R6, R4 ;  /* 0x0000000400067213 */ /* 0x000fe20000000000 */
[--C-:B------:R-:W-:Y:S01]  /*6250*/  @!P4 IMAD.IADD R11, R11, 0x1, -R12.reuse ;  /* 0x000000010b0bc824 */ /* 0x100fe200078e0a0c */
[----:B------:R-:W-:Y:S01]  /*6260*/  LOP3.LUT R9, R14, 0x40, RZ, 0xfc, !PT ;  /* 0x000000400e097812 */ /* 0x000fe200078efcff */
[----:B------:R-:W-:Y:S01]  /*6270*/  @!P1 IMAD.IADD R17, R17, 0x1, -R12 ;  /* 0x0000000111119824 */ /* 0x000fe200078e0a0c */
[C---:B------:R-:W-:Y:S01]  /*6280*/  ISETP.GT.U32.AND P1, PT, R12.reuse, R15, PT ;  /* 0x0000000f0c00720c */ /* 0x040fe20003f24070 */
[----:B0-----:R-:W-:Y:S01]  /*6290*/  IMAD.MOV.U32 R3, RZ, RZ, R10 ;  /* 0x000000ffff037224 */ /* 0x001fe200078e000a */
[----:B------:R-:W-:Y:S01]  /*62a0*/  ISETP.GT.U32.AND P4, PT, R12, R11, PT ;  /* 0x0000000b0c00720c */ /* 0x000fe20003f84070 */
[----:B------:R-:W-:Y:S01]  /*62b0*/  IMAD.MOV.U32 R16, RZ, RZ, R13 ;  /* 0x000000ffff107224 */ /* 0x000fe200078e000d */
[----:B------:R-:W-:Y:S01]  /*62c0*/  LOP3.LUT R10, R14, 0x3e, RZ, 0xfc, !PT ;  /* 0x0000003e0e0a7812 */ /* 0x000fe200078efcff */
[----:B------:R-:W-:Y:S01]  /*62d0*/  @!P5 IMAD.MOV R3, RZ, RZ, -R3 ;  /* 0x000000ffff03d224 */ /* 0x000fe200078e0a03 */
[----:B------:R-:W-:Y:S01]  /*62e0*/  ISETP.GT.U32.AND P5, PT, R12, R18, PT ;  /* 0x000000120c00720c */ /* 0x000fe20003fa4070 */
[----:B------:R-:W-:Y:S01]  /*62f0*/  @!P6 IMAD.MOV R16, RZ, RZ, -R16 ;  /* 0x000000ffff10e224 */ /* 0x000fe200078e0a10 */
[----:B------:R-:W-:Y:S01]  /*6300*/  ISETP.GE.AND P6, PT, R7, RZ, PT ;  /* 0x000000ff0700720c */ /* 0x000fe20003fc6270 */
[----:B------:R-:W-:Y:S01]  /*6310*/  @!P0 IMAD.IADD R5, R5, 0x1, -R12 ;  /* 0x0000000105058824 */ /* 0x000fe200078e0a0c */
[----:B------:R-:W-:Y:S01]  /*6320*/  LOP3.LUT R7, R14, 0x42, RZ, 0xfc, !PT ;  /* 0x000000420e077812 */ /* 0x000fe200078efcff */
[----:B------:R-:W-:Y:S01]  /*6330*/  IMAD.HI.U32 R13, R2, R6, RZ ;  /* 0x00000006020d7227 */ /* 0x000fe200078e00ff */
[----:B------:R0:W-:Y:S01]  /*6340*/  STL [R1+0x88], R16 ;  /* 0x0000881001007387 */ /* 0x0001e20000100800 */
[----:B------:R-:W-:-:S02]  /*6350*/  ISETP.GE.AND P0, PT, R8, RZ, PT ;  /* 0x000000ff0800720c */ /* 0x000fc40003f06270 */
[--C-:B------:R-:W-:Y:S01]  /*6360*/  @!P1 IMAD.IADD R15, R15, 0x1, -R12.reuse ;  /* 0x000000010f0f9824 */ /* 0x100fe200078e0a0c */
[----:B------:R1:W-:Y:S01]  /*6370*/  STL [R1+0x80], R3 ;  /* 0x0000800301007387 */ /* 0x0003e20000100800 */
[----:B------:R-:W-:Y:S01]  /*6380*/  IMAD.MOV R13, RZ, RZ, -R13 ;  /* 0x000000ffff0d7224 */ /* 0x000fe200078e0a0d */
[----:B------:R-:W-:Y:S01]  /*6390*/  IABS R19, R7 ;  /* 0x0000000700137213 */ /* 0x000fe20000000000 */
[--C-:B------:R-:W-:Y:S01]  /*63a0*/  @!P5 IMAD.IADD R18, R18, 0x1, -R12.reuse ;  /* 0x000000011212d824 */ /* 0x100fe200078e0a0c */
[----:B------:R-:W-:Y:S01]  /*63b0*/  ISETP.GT.U32.AND P5, PT, R12, R17, PT ;  /* 0x000000110c00720c */ /* 0x000fe20003fa4070 */
[----:B------:R-:W-:Y:S01]  /*63c0*/  @!P4 IMAD.IADD R11, R11, 0x1, -R12 ;  /* 0x000000010b0bc824 */ /* 0x000fe200078e0a0c */
[----:B0-----:R-:W-:Y:S01]  /*63d0*/  LOP3.LUT R16, R14, 0x44, RZ, 0xfc, !PT ;  /* 0x000000440e107812 */ /* 0x001fe200078efcff */
[----:B------:R-:W-:Y:S01]  /*63e0*/  IMAD.HI.U32 R20, R2, R19, RZ ;  /* 0x0000001302147227 */ /* 0x000fe200078e00ff */
[----:B------:R-:W-:Y:S02]  /*63f0*/  ISETP.GE.AND P4, PT, R0, RZ, PT ;  /* 0x000000ff0000720c */ /* 0x000fe40003f86270 */
[C---:B------:R-:W-:Y:S01]  /*6400*/  ISETP.GT.U32.AND P1, PT, R12.reuse, R15, PT ;  /* 0x0000000f0c00720c */ /* 0x040fe20003f24070 */
[----:B-1----:R-:W-:Y:S01]  /*6410*/  IMAD.MOV.U32 R3, RZ, RZ, R5 ;  /* 0x000000ffff037224 */ /* 0x002fe200078e0005 */
[----:B------:R-:W-:Y:S01]  /*6420*/  IABS R5, R16 ;  /* 0x0000001000057213 */ /* 0x000fe20000000000 */
[C---:B------:R-:W-:Y:S01]  /*6430*/  IMAD R0, R12.reuse, R13, R6 ;  /* 0x0000000d0c007224 */ /* 0x040fe200078e0206 */
[----:B------:R-:W-:Y:S01]  /*6440*/  IABS R13, R9 ;  /* 0x00000009000d7213 */ /* 0x000fe20000000000 */
[----:B------:R-:W-:Y:S01]  /*6450*/  @!P2 IMAD.MOV R3, RZ, RZ, -R3 ;  /* 0x000000ffff03a224 */ /* 0x000fe200078e0a03 */
[----:B------:R-:W-:Y:S01]  /*6460*/  ISETP.GT.U32.AND P2, PT, R12, R18, PT ;  /* 0x000000120c00720c */ /* 0x000fe20003f44070 */
[----:B------:R-:W-:Y:S01]  /*6470*/  IMAD.HI.U32 R6, R2, R5, RZ ;  /* 0x0000000502067227 */ /* 0x000fe200078e00ff */
[----:B------:R-:W-:-:S02]  /*6480*/  IABS R8, R10 ;  /* 0x0000000a00087213 */ /* 0x000fc40000000000 */
[----:B------:R0:W-:Y:S01]  /*6490*/  STL [R1+0x7c], R3 ;  /* 0x00007c0301007387 */ /* 0x0001e20000100800 */
[----:B------:R-:W-:Y:S02]  /*64a0*/  IMAD.MOV R6, RZ, RZ, -R6 ;  /* 0x000000ffff067224 */ /* 0x000fe400078e0a06 */
[--C-:B------:R-:W-:Y:S01]  /*64b0*/  @!P5 IMAD.IADD R17, R17, 0x1, -R12.reuse ;  /* 0x000000011111d824 */ /* 0x100fe200078e0a0c */
[C---:B------:R-:W-:Y:S01]  /*64c0*/  ISETP.GT.U32.AND P5, PT, R12.reuse, R0, PT ;  /* 0x000000000c00720c */ /* 0x040fe20003fa4070 */
[C---:B------:R-:W-:Y:S02]  /*64d0*/  IMAD R5, R12.reuse, R6, R5 ;  /* 0x000000060c057224 */ /* 0x040fe400078e0205 */
[----:B------:R-:W-:Y:S02]  /*64e0*/  @!P1 IMAD.IADD R15, R15, 0x1, -R12 ;  /* 0x000000010f0f9824 */ /* 0x000fe400078e0a0c */
[----:B------:R-:W-:Y:S01]  /*64f0*/  IMAD.MOV.U32 R21, RZ, RZ, R11 ;  /* 0x000000ffff157224 */ /* 0x000fe200078e000b */
[----:B------:R-:W-:Y:S01]  /*6500*/  ISETP.GT.U32.AND P1, PT, R12, R5, PT ;  /* 0x000000050c00720c */ /* 0x000fe20003f24070 */
[----:B0-----:R-:W-:-:S02]  /*6510*/  IMAD.MOV.U32 R3, RZ, RZ, R17 ;  /* 0x000000ffff037224 */ /* 0x001fc400078e0011 */
[--C-:B------:R-:W-:Y:S01]  /*6520*/  @!P2 IMAD.IADD R18, R18, 0x1, -R12.reuse ;  /* 0x000000011212a824 */ /* 0x100fe200078e0a0c */
[----:B------:R-:W-:Y:S01]  /*6530*/  ISETP.GE.AND P2, PT, R4, RZ, PT ;  /* 0x000000ff0400720c */ /* 0x000fe20003f46270 */
[----:B------:R-:W-:Y:S02]  /*6540*/  @!P3 IMAD.MOV R21, RZ, RZ, -R21 ;  /* 0x000000ffff15b224 */ /* 0x000fe400078e0a15 */
[--C-:B------:R-:W-:Y:S01]  /*6550*/  @!P5 IMAD.IADD R0, R0, 0x1, -R12.reuse ;  /* 0x000000010000d824 */ /* 0x100fe200078e0a0c */
[----:B------:R-:W-:Y:S01]  /*6560*/  ISETP.GE.AND P5, PT, R16, RZ, PT ;  /* 0x000000ff1000720c */ /* 0x000fe20003fa6270 */
[----:B------:R-:W-:Y:S01]  /*6570*/  IMAD.HI.U32 R4, R2, R13, RZ ;  /* 0x0000000d02047227 */ /* 0x000fe200078e00ff */
[----:B------:R0:W-:Y:S03]  /*6580*/  STL [R1+0x78], R21 ;  /* 0x0000781501007387 */ /* 0x0001e60000100800 */
[----:B------:R-:W-:Y:S01]  /*6590*/  @!P1 IMAD.IADD R5, R5, 0x1, -R12 ;  /* 0x0000000105059824 */ /* 0x000fe200078e0a0c */
[----:B------:R-:W-:Y:S01]  /*65a0*/  ISETP.GT.U32.AND P1, PT, R12, R0, PT ;  /* 0x000000000c00720c */ /* 0x000fe20003f24070 */
[----:B------:R-:W-:-:S02]  /*65b0*/  IMAD.MOV R20, RZ, RZ, -R20 ;  /* 0x000000ffff147224 */ /* 0x000fc400078e0a14 */
[----:B------:R-:W-:Y:S01]  /*65c0*/  @!P6 IMAD.MOV R3, RZ, RZ, -R3 ;  /* 0x000000ffff03e224 */ /* 0x000fe200078e0a03 */
[----:B------:R-:W-:Y:S01]  /*65d0*/  ISETP.GT.U32.AND P6, PT, R12, R5, PT ;  /* 0x000000050c00720c */ /* 0x000fe20003fc4070 */
[----:B------:R-:W-:Y:S01]  /*65e0*/  IMAD.MOV R4, RZ, RZ, -R4 ;  /* 0x000000ffff047224 */ /* 0x000fe200078e0a04 */
[----:B0-----:R-:W-:Y:S01]  /*65f0*/  LOP3.LUT R21, R14, 0x14, RZ, 0xfc, !PT ;  /* 0x000000140e157812 */ /* 0x001fe200078efcff */
[----:B------:R-:W-:Y:S01]  /*6600*/  IMAD R16, R12, R20, R19 ;  /* 0x000000140c107224 */ /* 0x000fe200078e0213 */
[----:B------:R0:W-:Y:S01]  /*6610*/  STL [R1+0x74], R3 ;  /* 0x0000740301007387 */ /* 0x0001e20000100800 */
[----:B------:R-:W-:Y:S01]  /*6620*/  IMAD.HI.U32 R6, R2, R8, RZ ;  /* 0x0000000802067227 */ /* 0x000fe200078e00ff */
[----:B------:R-:W-:Y:S02]  /*6630*/  LOP3.LUT R20, R14, 0x1c, RZ, 0xfc, !PT ;  /* 0x0000001c0e147812 */ /* 0x000fe400078efcff */
[C---:B------:R-:W-:Y:S01]  /*6640*/  ISETP.GT.U32.AND P3, PT, R12.reuse, R16, PT ;  /* 0x000000100c00720c */ /* 0x040fe20003f64070 */
[----:B------:R-:W-:Y:S01]  /*6650*/  IMAD R13, R12, R4, R13 ;  /* 0x000000040c0d7224 */ /* 0x000fe200078e020d */
[----:B------:R-:W-:Y:S01]  /*6660*/  LOP3.LUT R4, R14, 0x3c, RZ, 0xfc, !PT ;  /* 0x0000003c0e047812 */ /* 0x000fe200078efcff */
[----:B------:R-:W-:-:S02]  /*6670*/  IMAD.MOV R6, RZ, RZ, -R6 ;  /* 0x000000ffff067224 */ /* 0x000fc400078e0a06 */
[----:B------:R-:W-:Y:S01]  /*6680*/  @!P0 IMAD.MOV R18, RZ, RZ, -R18 ;  /* 0x000000ffff128224 */ /* 0x000fe200078e0a12 */
[----:B------:R-:W-:Y:S01]  /*6690*/  IABS R11, R4 ;  /* 0x00000004000b7213 */ /* 0x000fe20000000000 */
[----:B0-----:R-:W-:Y:S01]  /*66a0*/  IMAD.MOV.U32 R3, RZ, RZ, R15 ;  /* 0x000000ffff037224 */ /* 0x001fe200078e000f */
[----:B------:R-:W-:Y:S01]  /*66b0*/  ISETP.GT.U32.AND P0, PT, R12, R13, PT ;  /* 0x0000000d0c00720c */ /* 0x000fe20003f04070 */
[----:B------:R-:W-:Y:S01]  /*66c0*/  @!P1 IMAD.IADD R0, R0, 0x1, -R12 ;  /* 0x0000000100009824 */ /* 0x000fe200078e0a0c */
[----:B------:R-:W-:Y:S01]  /*66d0*/  STL [R1+0x70], R18 ;  /* 0x0000701201007387 */ /* 0x000fe20000100800 */
[----:B------:R-:W-:Y:S01]  /*66e0*/  @!P4 IMAD.MOV R3, RZ, RZ, -R3 ;  /* 0x000000ffff03c224 */ /* 0x000fe200078e0a03 */
[----:B------:R-:W-:Y:S01]  /*66f0*/  ISETP.GE.AND P4, PT, R7, RZ, PT ;  /* 0x000000ff0700720c */ /* 0x000fe20003f86270 */
[----:B------:R-:W-:Y:S01]  /*6700*/  IMAD R8, R12, R6, R8 ;  /* 0x000000060c087224 */ /* 0x000fe200078e0208 */
[----:B------:R-:W-:Y:S01]  /*6710*/  LOP3.LUT R6, R14, 0x3a, RZ, 0xfc, !PT ;  /* 0x0000003a0e067812 */ /* 0x000fe200078efcff */
[----:B------:R-:W-:Y:S01]  /*6720*/  IMAD.HI.U32 R15, R2, R11, RZ ;  /* 0x0000000b020f7227 */ /* 0x000fe200078e00ff */
[----:B------:R0:W-:Y:S02]  /*6730*/  STL [R1+0x6c], R3 ;  /* 0x00006c0301007387 */ /* 0x0001e40000100800 */
[----:B------:R-:W-:Y:S01]  /*6740*/  ISETP.GT.U32.AND P1, PT, R12, R8, PT ;  /* 0x000000080c00720c */ /* 0x000fe20003f24070 */
[----:B------:R-:W-:Y:S01]  /*6750*/  IMAD.MOV R15, RZ, RZ, -R15 ;  /* 0x000000ffff0f7224 */ /* 0x000fe200078e0a0f */
[----:B------:R-:W-:Y:S01]  /*6760*/  IABS R17, R6 ;  /* 0x0000000600117213 */ /* 0x000fe20000000000 */
[--C-:B------:R-:W-:Y:S01]  /*6770*/  @!P6 IMAD.IADD R5, R5, 0x1, -R12.reuse ;  /* 0x000000010505e824 */ /* 0x100fe200078e0a0c */
[----:B------:R-:W-:Y:S01]  /*6780*/  ISETP.GE.AND P6, PT, R9, RZ, PT ;  /* 0x000000ff0900720c */ /* 0x000fe20003fc6270 */
[----:B------:R-:W-:Y:S01]  /*6790*/  @!P3 IMAD.IADD R16, R16, 0x1, -R12 ;  /* 0x000000011010b824 */ /* 0x000fe200078e0a0c */
[----:B------:R-:W-:Y:S01]  /*67a0*/  ISETP.GE.AND P3, PT, R10, RZ, PT ;  /* 0x000000ff0a00720c */ /* 0x000fe20003f66270 */
[----:B------:R-:W-:-:S02]  /*67b0*/  IMAD R11, R12, R15, R11 ;  /* 0x0000000f0c0b7224 */ /* 0x000fc400078e020b */
[----:B0-----:R-:W-:Y:S01]  /*67c0*/  IMAD.MOV.U32 R3, RZ, RZ, R0 ;  /* 0x000000ffff037224 */ /* 0x001fe200078e0000 */
[----:B------:R-:W-:Y:S01]  /*67d0*/  LOP3.LUT R0, R14, 0x38, RZ, 0xfc, !PT ;  /* 0x000000380e007812 */ /* 0x000fe200078efcff */
[--C-:B------:R-:W-:Y:S01]  /*67e0*/  @!P0 IMAD.IADD R13, R13, 0x1, -R12.reuse ;  /* 0x000000010d0d8824 */ /* 0x100fe200078e0a0c */
[----:B------:R-:W-:Y:S01]  /*67f0*/  ISETP.GT.U32.AND P0, PT, R12, R16, PT ;  /* 0x000000100c00720c */ /* 0x000fe20003f04070 */
[----:B------:R-:W-:Y:S02]  /*6800*/  @!P2 IMAD.MOV R3, RZ, RZ, -R3 ;  /* 0x000000ffff03a224 */ /* 0x000fe400078e0a03 */
[----:B------:R-:W-:Y:S02]  /*6810*/  IMAD.MOV.U32 R7, RZ, RZ, R17 ;  /* 0x000000ffff077224 */ /* 0x000fe400078e0011 */
[----:B------:R-:W-:Y:S01]  /*6820*/  @!P1 IMAD.IADD R8, R8, 0x1, -R12 ;  /* 0x0000000108089824 */ /* 0x000fe200078e0a0c */
[----:B------:R0:W-:Y:S01]  /*6830*/  STL [R1+0x68], R3 ;  /* 0x0000680301007387 */ /* 0x0001e20000100800 */
[----:B------:R-:W-:Y:S01]  /*6840*/  IMAD.HI.U32 R9, R2, R7, RZ ;  /* 0x0000000702097227 */ /* 0x000fe200078e00ff */
[----:B------:R-:W-:-:S02]  /*6850*/  ISETP.GT.U32.AND P1, PT, R12, R13, PT ;  /* 0x0000000d0c00720c */ /* 0x000fc40003f24070 */
[----:B------:R-:W-:Y:S01]  /*6860*/  ISETP.GT.U32.AND P2, PT, R12, R8, PT ;  /* 0x000000080c00720c */ /* 0x000fe20003f44070 */
[----:B------:R-:W-:Y:S02]  /*6870*/  IMAD.MOV R9, RZ, RZ, -R9 ;  /* 0x000000ffff097224 */ /* 0x000fe400078e0a09 */
[----:B------:R-:W-:Y:S01]  /*6880*/  @!P0 IMAD.IADD R16, R16, 0x1, -R12 ;  /* 0x0000000110108824 */ /* 0x000fe200078e0a0c */
[----:B------:R-:W-:Y:S01]  /*6890*/  ISETP.GE.AND P0, PT, R4, RZ, PT ;  /* 0x000000ff0400720c */ /* 0x000fe20003f06270 */
[----:B------:R-:W-:Y:S01]  /*68a0*/  IMAD R7, R12, R9, R7 ;  /* 0x000000090c077224 */ /* 0x000fe200078e0207 */
[----:B------:R-:W-:Y:S01]  /*68b0*/  IABS R9, R0 ;  /* 0x0000000000097213 */ /* 0x000fe20000000000 */
[----:B0-----:R-:W-:Y:S01]  /*68c0*/  IMAD.MOV.U32 R3, RZ, RZ, R5 ;  /* 0x000000ffff037224 */ /* 0x001fe200078e0005 */
[----:B------:R-:W-:-:S03]  /*68d0*/  LOP3.LUT R5, R14, 0x36, RZ, 0xfc, !PT ;  /* 0x000000360e057812 */ /* 0x000fc600078efcff */
[----:B------:R-:W-:Y:S01]  /*68e0*/  @!P5 IMAD.MOV R3, RZ, RZ, -R3 ;  /* 0x000000ffff03d224 */ /* 0x000fe200078e0a03 */
[----:B------:R-:W-:Y:S01]  /*68f0*/  ISETP.GT.U32.AND P5, PT, R12, R11, PT ;  /* 0x0000000b0c00720c */ /* 0x000fe20003fa4070 */
[----:B------:R-:W-:Y:S01]  /*6900*/  IMAD.MOV.U32 R4, RZ, RZ, R9 ;  /* 0x000000ffff047224 */ /* 0x000fe200078e0009 */
[----:B------:R-:W-:Y:S01]  /*6910*/  IABS R10, R5 ;  /* 0x00000005000a7213 */ /* 0x000fe20000000000 */
[----:B------:R-:W-:Y:S01]  /*6920*/  @!P2 IMAD.IADD R8, R8, 0x1, -R12 ;  /* 0x000000010808a824 */ /* 0x000fe200078e0a0c */
[----:B------:R0:W-:Y:S01]  /*6930*/  STL [R1+0x64], R3 ;  /* 0x0000640301007387 */ /* 0x0001e20000100800 */
[----:B------:R-:W-:Y:S01]  /*6940*/  IMAD.HI.U32 R15, R2, R4, RZ ;  /* 0x00000004020f7227 */ /* 0x000fe200078e00ff */
[----:B------:R-:W-:Y:S02]  /*6950*/  ISETP.GE.AND P2, PT, R6, RZ, PT ;  /* 0x000000ff0600720c */ /* 0x000fe40003f46270 */
[----:B------:R-:W-:Y:S01]  /*6960*/  LOP3.LUT R6, R14, 0x34, RZ, 0xfc, !PT ;  /* 0x000000340e067812 */ /* 0x000fe200078efcff */
[----:B------:R-:W-:-:S02]  /*6970*/  IMAD.MOV.U32 R9, RZ, RZ, R10 ;  /* 0x000000ffff097224 */ /* 0x000fc400078e000a */
[--C-:B------:R-:W-:Y:S01]  /*6980*/  @!P1 IMAD.IADD R13, R13, 0x1, -R12.reuse ;  /* 0x000000010d0d9824 */ /* 0x100fe200078e0a0c */
[----:B------:R-:W-:Y:S01]  /*6990*/  ISETP.GT.U32.AND P1, PT, R12, R7, PT ;  /* 0x000000070c00720c */ /* 0x000fe20003f24070 */
[----:B------:R-:W-:Y:S01]  /*69a0*/  @!P5 IMAD.IADD R11, R11, 0x1, -R12 ;  /* 0x000000010b0bd824 */ /* 0x000fe200078e0a0c */
[----:B------:R-:W-:Y:S01]  /*69b0*/  ISETP.GE.AND P5, PT, R0, RZ, PT ;  /* 0x000000ff0000720c */ /* 0x000fe20003fa6270 */
[----:B0-----:R-:W-:Y:S01]  /*69c0*/  IMAD.MOV.U32 R3, RZ, RZ, R16 ;  /* 0x000000ffff037224 */ /* 0x001fe200078e0010 */
[----:B------:R-:W-:Y:S01]  /*69d0*/  IABS R0, R6 ;  /* 0x0000000600007213 */ /* 0x000fe20000000000 */
[----:B------:R-:W-:-:S04]  /*69e0*/  IMAD.HI.U32 R10, R2, R9, RZ ;  /* 0x00000009020a7227 */ /* 0x000fc800078e00ff */
[----:B------:R-:W-:Y:S01]  /*69f0*/  @!P4 IMAD.MOV R3, RZ, RZ, -R3 ;  /* 0x000000ffff03c224 */ /* 0x000fe200078e0a03 */
[C---:B------:R-:W-:Y:S01]  /*6a00*/  ISETP.GT.U32.AND P4, PT, R12.reuse, R11, PT ;  /* 0x0000000b0c00720c */ /* 0x040fe20003f84070 */
[----:B------:R-:W-:Y:S02]  /*6a10*/  IMAD.MOV R15, RZ, RZ, -R15 ;  /* 0x000000ffff0f7224 */ /* 0x000fe400078e0a0f */
[----:B------:R-:W-:Y:S01]  /*6a20*/  IMAD.MOV R10, RZ, RZ, -R10 ;  /* 0x000000ffff0a7224 */ /* 0x000fe200078e0a0a */
[----:B------:R0:W-:Y:S01]  /*6a30*/  STL [R1+0x60], R3 ;  /* 0x0000600301007387 */ /* 0x0001e20000100800 */
[C---:B------:R-:W-:Y:S02]  /*6a40*/  IMAD R4, R12.reuse, R15, R4 ;  /* 0x0000000f0c047224 */ /* 0x040fe400078e0204 */
[----:B------:R-:W-:Y:S01]  /*6a50*/  IMAD R9, R12, R10, R9 ;  /* 0x0000000a0c097224 */ /* 0x000fe200078e0209 */
[----:B------:R-:W-:Y:S01]  /*6a60*/  LOP3.LUT R10, R14, 0x30, RZ, 0xfc, !PT ;  /* 0x000000300e0a7812 */ /* 0x000fe200078efcff */
[----:B------:R-:W-:Y:S01]  /*6a70*/  @!P6 IMAD.MOV R13, RZ, RZ, -R13 ;  /* 0x000000ffff0de224 */ /* 0x000fe200078e0a0d */
[C---:B------:R-:W-:Y:S01]  /*6a80*/  ISETP.GT.U32.AND P6, PT, R12.reuse, R4, PT ;  /* 0x000000040c00720c */ /* 0x040fe20003fc4070 */
[--C-:B------:R-:W-:Y:S01]  /*6a90*/  @!P1 IMAD.IADD R7, R7, 0x1, -R12.reuse ;  /* 0x0000000107079824 */ /* 0x100fe200078e0a0c */
[----:B------:R-:W-:Y:S01]  /*6aa0*/  IABS R16, R10 ;  /* 0x0000000a00107213 */ /* 0x000fe20000000000 */
[----:B------:R-:W-:Y:S01]  /*6ab0*/  @!P4 IMAD.IADD R11, R11, 0x1, -R12 ;  /* 0x000000010b0bc824 */ /* 0x000fe200078e0a0c */
[----:B------:R-:W-:Y:S01]  /*6ac0*/  ISETP.GT.U32.AND P4, PT, R12, R9, PT ;  /* 0x000000090c00720c */ /* 0x000fe20003f84070 */
[----:B0-----:R-:W-:Y:S01]  /*6ad0*/  IMAD.MOV.U32 R3, RZ, RZ, R8 ;  /* 0x000000ffff037224 */ /* 0x001fe200078e0008 */
[----:B------:R0:W-:Y:S01]  /*6ae0*/  STL [R1+0x5c], R13 ;  /* 0x00005c0d01007387 */ /* 0x0001e20000100800 */
[----:B------:R-:W-:Y:S01]  /*6af0*/  IMAD.HI.U32 R8, R2, R0, RZ ;  /* 0x0000000002087227 */ /* 0x000fe200078e00ff */
[----:B------:R-:W-:-:S03]  /*6b00*/  ISETP.GT.U32.AND P1, PT, R12, R7, PT ;  /* 0x000000070c00720c */ /* 0x000fc60003f24070 */
[----:B------:R-:W-:Y:S01]  /*6b10*/  @!P3 IMAD.MOV R3, RZ, RZ, -R3 ;  /* 0x000000ffff03b224 */ /* 0x000fe200078e0a03 */
[----:B------:R-:W-:Y:S01]  /*6b20*/  ISETP.GE.AND P3, PT, R5, RZ, PT ;  /* 0x000000ff0500720c */ /* 0x000fe20003f66270 */
[----:B------:R-:W-:Y:S01]  /*6b30*/  IMAD.MOV R5, RZ, RZ, -R8 ;  /* 0x000000ffff057224 */ /* 0x000fe200078e0a08 */
[----:B------:R-:W-:Y:S01]  /*6b40*/  LOP3.LUT R8, R14, 0x2e, RZ, 0xfc, !PT ;  /* 0x0000002e0e087812 */ /* 0x000fe200078efcff */
[----:B------:R-:W-:Y:S01]  /*6b50*/  @!P6 IMAD.IADD R4, R4, 0x1, -R12 ;  /* 0x000000010404e824 */ /* 0x000fe200078e0a0c */
[----:B------:R1:W-:Y:S01]  /*6b60*/  STL [R1+0x54], R3 ;  /* 0x0000540301007387 */ /* 0x0003e20000100800 */
[C---:B------:R-:W-:Y:S01]  /*6b70*/  IMAD R0, R12.reuse, R5, R0 ;  /* 0x000000050c007224 */ /* 0x040fe200078e0200 */
[----:B------:R-:W-:Y:S01]  /*6b80*/  IABS R5, R8 ;  /* 0x0000000800057213 */ /* 0x000fe20000000000 */
[----:B0-----:R-:W-:Y:S01]  /*6b90*/  IMAD.MOV.U32 R13, RZ, RZ, R11 ;  /* 0x000000ffff0d7224 */ /* 0x001fe200078e000b */
[----:B------:R-:W-:Y:S01]  /*6ba0*/  ISETP.GT.U32.AND P6, PT, R12, R4, PT ;  /* 0x000000040c00720c */ /* 0x000fe20003fc4070 */
[----:B------:R-:W-:-:S02]  /*6bb0*/  @!P4 IMAD.IADD R9, R9, 0x1, -R12 ;  /* 0x000000010909c824 */ /* 0x000fc400078e0a0c */
[----:B------:R-:W-:Y:S01]  /*6bc0*/  @!P0 IMAD.MOV R13, RZ, RZ, -R13 ;  /* 0x000000ffff0d8224 */ /* 0x000fe200078e0a0d */
[C---:B------:R-:W-:Y:S01]  /*6bd0*/  ISETP.GT.U32.AND P0, PT, R12.reuse, R0, PT ;  /* 0x000000000c00720c */ /* 0x040fe20003f04070 */
[----:B------:R-:W-:Y:S01]  /*6be0*/  @!P1 IMAD.IADD R7, R7, 0x1, -R12 ;  /* 0x0000000107079824 */ /* 0x000fe200078e0a0c */
[----:B------:R-:W-:Y:S02]  /*6bf0*/  ISETP.GT.U32.AND P4, PT, R12, R9, PT ;  /* 0x000000090c00720c */ /* 0x000fe40003f84070 */
[----:B------:R-:W-:Y:S01]  /*6c00*/  ISETP.GE.AND P1, PT, R6, RZ, PT ;  /* 0x000000ff0600720c */ /* 0x000fe20003f26270 */
[----:B-1----:R-:W-:Y:S01]  /*6c10*/  IMAD.MOV.U32 R3, RZ, RZ, R7 ;  /* 0x000000ffff037224 */ /* 0x002fe200078e0007 */
[----:B------:R-:W-:Y:S01]  /*6c20*/  LOP3.LUT R6, R14, 0x32, RZ, 0xfc, !PT ;  /* 0x000000320e067812 */ /* 0x000fe200078efcff */
[----:B------:R0:W-:Y:S01]  /*6c30*/  STL [R1+0x4c], R13 ;  /* 0x00004c0d01007387 */ /* 0x0001e20000100800 */
[----:B------:R-:W-:Y:S02]  /*6c40*/  IMAD.HI.U32 R7, R2, R16, RZ ;  /* 0x0000001002077227 */ /* 0x000fe400078e00ff */
[----:B------:R-:W-:-:S02]  /*6c50*/  IABS R18, R6 ;  /* 0x0000000600127213 */ /* 0x000fc40000000000 */
[----:B------:R-:W-:Y:S01]  /*6c60*/  @!P2 IMAD.MOV R3, RZ, RZ, -R3 ;  /* 0x000000ffff03a224 */ /* 0x000fe200078e0a03 */
[----:B------:R-:W-:Y:S01]  /*6c70*/  ISETP.GE.AND P2, PT, R6, RZ, PT ;  /* 0x000000ff0600720c */ /* 0x000fe20003f46270 */
[--C-:B------:R-:W-:Y:S02]  /*6c80*/  @!P0 IMAD.IADD R0, R0, 0x1, -R12.reuse ;  /* 0x0000000100008824 */ /* 0x100fe400078e0a0c */
[--C-:B------:R-:W-:Y:S01]  /*6c90*/  @!P6 IMAD.IADD R4, R4, 0x1, -R12.reuse ;  /* 0x000000010404e824 */ /* 0x100fe200078e0a0c */
[----:B------:R1:W-:Y:S01]  /*6ca0*/  STL [R1+0x48], R3 ;  /* 0x0000480301007387 */ /* 0x0003e20000100800 */
[----:B------:R-:W-:Y:S01]  /*6cb0*/  @!P4 IMAD.IADD R9, R9, 0x1, -R12 ;  /* 0x000000010909c824 */ /* 0x000fe200078e0a0c */
[----:B------:R-:W-:Y:S01]  /*6cc0*/  ISETP.GT.U32.AND P0, PT, R12, R0, PT ;  /* 0x000000000c00720c */ /* 0x000fe20003f04070 */
[----:B------:R-:W-:Y:S01]  /*6cd0*/  IMAD.HI.U32 R11, R2, R18, RZ ;  /* 0x00000012020b7227 */ /* 0x000fe200078e00ff */
[----:B------:R-:W-:Y:S02]  /*6ce0*/  ISETP.GE.AND P6, PT, R10, RZ, PT ;  /* 0x000000ff0a00720c */ /* 0x000fe40003fc6270 */
[----:B------:R-:W-:Y:S01]  /*6cf0*/  ISETP.GE.AND P4, PT, R8, RZ, PT ;  /* 0x000000ff0800720c */ /* 0x000fe20003f86270 */
[----:B0-----:R-:W-:Y:S01]  /*6d00*/  IMAD.MOV.U32 R13, RZ, RZ, R4 ;  /* 0x000000ffff0d7224 */ /* 0x001fe200078e0004 */
[C---:B------:R-:W-:Y:S01]  /*6d10*/  LOP3.LUT R8, R14.reuse, 0x2a, RZ, 0xfc, !PT ;  /* 0x0000002a0e087812 */ /* 0x040fe200078efcff */
[----:B------:R-:W-:Y:S01]  /*6d20*/  IMAD.MOV R10, RZ, RZ, -R11 ;  /* 0x000000ffff0a7224 */ /* 0x000fe200078e0a0b */
[----:B------:R-:W-:Y:S01]  /*6d30*/  LOP3.LUT R4, R14, 0x26, RZ, 0xfc, !PT ;  /* 0x000000260e047812 */ /* 0x000fe200078efcff */
[----:B-1----:R-:W-:-:S02]  /*6d40*/  IMAD.MOV.U32 R3, RZ, RZ, R9 ;  /* 0x000000ffff037224 */ /* 0x002fc400078e0009 */
[----:B------:R-:W-:Y:S01]  /*6d50*/  @!P5 IMAD.MOV R13, RZ, RZ, -R13 ;  /* 0x000000ffff0dd224 */ /* 0x000fe200078e0a0d */
[----:B------:R-:W-:Y:S01]  /*6d60*/  IABS R11, R4 ;  /* 0x00000004000b7213 */ /* 0x000fe20000000000 */
[----:B------:R-:W-:Y:S02]  /*6d70*/  @!P3 IMAD.MOV R3, RZ, RZ, -R3 ;  /* 0x000000ffff03b224 */ /* 0x000fe400078e0a03 */
[----:B------:R-:W-:Y:S01]  /*6d80*/  IMAD.MOV R7, RZ, RZ, -R7 ;  /* 0x000000ffff077224 */ /* 0x000fe200078e0a07 */
[----:B------:R-:W-:Y:S01]  /*6d90*/  STL [R1+0x40], R13 ;  /* 0x0000400d01007387 */ /* 0x000fe20000100800 */
[----:B------:R-:W-:Y:S01]  /*6da0*/  IMAD R18, R12, R10, R18 ;  /* 0x0000000a0c127224 */ /* 0x000fe200078e0212 */
[----:B------:R-:W-:Y:S01]  /*6db0*/  LOP3.LUT R10, R14, 0x24, RZ, 0xfc, !PT ;  /* 0x000000240e0a7812 */ /* 0x000fe200078efcff */
[----:B------:R-:W-:Y:S01]  /*6dc0*/  @!P0 IMAD.IADD R0, R0, 0x1, -R12 ;  /* 0x0000000100008824 */ /* 0x000fe200078e0a0c */
[----:B------:R0:W-:Y:S01]  /*6dd0*/  STL [R1+0x3c], R3 ;  /* 0x00003c0301007387 */ /* 0x0001e20000100800 */
[C---:B------:R-:W-:Y:S01]  /*6de0*/  IMAD R16, R12.reuse, R7, R16 ;  /* 0x000000070c107224 */ /* 0x040fe200078e0210 */
[----:B------:R-:W-:Y:S01]  /*6df0*/  ISETP.GT.U32.AND P5, PT, R12, R18, PT ;  /* 0x000000120c00720c */ /* 0x000fe20003fa4070 */
[----:B------:R-:W-:Y:S01]  /*6e00*/  IMAD.HI.U32 R6, R2, R5, RZ ;  /* 0x0000000502067227 */ /* 0x000fe200078e00ff */
[----:B------:R-:W-:-:S02]  /*6e10*/  ISETP.GE.AND P0, PT, R8, RZ, PT ;  /* 0x000000ff0800720c */ /* 0x000fc40003f06270 */
[----:B------:R-:W-:Y:S01]  /*6e20*/  LOP3.LUT R7, R14, 0x28, RZ, 0xfc, !PT ;  /* 0x000000280e077812 */ /* 0x000fe200078efcff */
[----:B------:R-:W-:Y:S01]  /*6e30*/  IMAD.MOV R6, RZ, RZ, -R6 ;  /* 0x000000ffff067224 */ /* 0x000fe200078e0a06 */
[----:B------:R-:W-:Y:S01]  /*6e40*/  IABS R8, R8 ;  /* 0x0000000800087213 */ /* 0x000fe20000000000 */
[----:B0-----:R-:W-:Y:S01]  /*6e50*/  IMAD.MOV.U32 R3, RZ, RZ, R0 ;  /* 0x000000ffff037224 */ /* 0x001fe200078e0000 */
[----:B------:R-:W-:Y:S01]  /*6e60*/  IABS R9, R7 ;  /* 0x0000000700097213 */ /* 0x000fe20000000000 */
        /* <DEDUP_REMOVED lines=8> */
[----:B------:R-:W-:-:S02]  /*6ef0*/  IABS R6, R6 ;  /* 0x0000000600067213 */ /* 0x000fc40000000000 */
[----:B------:R-:W-:Y:S01]  /*6f00*/  ISETP.GT.U32.AND P5, PT, R12, R18, PT ;  /* 0x000000120c00720c */ /* 0x000fe20003fa4070 */
[----:B------:R-:W-:Y:S01]  /*6f10*/  IMAD.HI.U32 R17, R2, R9, RZ ;  /* 0x0000000902117227 */ /* 0x000fe200078e00ff */
[----:B------:R-:W-:-:S03]  /*6f20*/  IABS R13, R10 ;  /* 0x0000000a000d7213 */ /* 0x000fc60000000000 */
[----:B------:R-:W-:Y:S02]  /*6f30*/  IMAD.MOV R19, RZ, RZ, -R19 ;  /* 0x000000ffff137224 */ /* 0x000fe400078e0a13 */
[----:B------:R-:W-:Y:S02]  /*6f40*/  @!P1 IMAD.IADD R16, R16, 0x1, -R12 ;  /* 0x0000000110109824 */ /* 0x000fe400078e0a0c */
[----:B------:R-:W-:Y:S02]  /*6f50*/  IMAD.MOV R17, RZ, RZ, -R17 ;  /* 0x000000ffff117224 */ /* 0x000fe400078e0a11 */
[C---:B------:R-:W-:Y:S01]  /*6f60*/  IMAD R8, R12.reuse, R19, R8 ;  /* 0x000000130c087224 */ /* 0x040fe200078e0208 */
[----:B------:R-:W-:Y:S01]  /*6f70*/  ISETP.GT.U32.AND P1, PT, R12, R16, PT ;  /* 0x000000100c00720c */ /* 0x000fe20003f24070 */
[----:B------:R-:W-:Y:S01]  /*6f80*/  @!P5 IMAD.IADD R18, R18, 0x1, -R12 ;  /* 0x000000011212d824 */ /* 0x000fe200078e0a0c */
[C---:B------:R-:W-:Y:S01]  /*6f90*/  ISETP.GT.U32.AND P5, PT, R12.reuse, R5, PT ;  /* 0x000000050c00720c */ /* 0x040fe20003fa4070 */
[----:B------:R-:W-:Y:S01]  /*6fa0*/  IMAD R9, R12, R17, R9 ;  /* 0x000000110c097224 */ /* 0x000fe200078e0209 */
[----:B------:R-:W-:Y:S01]  /*6fb0*/  IABS R17, R24 ;  /* 0x0000001800117213 */ /* 0x000fe20000000000 */
[----:B------:R-:W-:Y:S01]  /*6fc0*/  IMAD.MOV.U32 R28, RZ, RZ, R18 ;  /* 0x000000ffff1c7224 */ /* 0x000fe200078e0012 */
[----:B------:R-:W-:Y:S01]  /*6fd0*/  IABS R18, R29 ;  /* 0x0000001d00127213 */ /* 0x000fe20000000000 */
[----:B------:R-:W-:-:S04]  /*6fe0*/  IMAD.HI.U32 R0, R2, R6, RZ ;  /* 0x0000000602007227 */ /* 0x000fc800078e00ff */
[----:B------:R-:W-:Y:S01]  /*6ff0*/  @!P2 IMAD.MOV R28, RZ, RZ, -R28 ;  /* 0x000000ffff1ca224 */ /* 0x000fe200078e0a1c */
[----:B------:R-:W-:Y:S01]  /*7000*/  ISETP.GT.U32.AND P2, PT, R12, R8, PT ;  /* 0x000000080c00720c */ /* 0x000fe20003f44070 */
[--C-:B------:R-:W-:Y:S02]  /*7010*/  @!P1 IMAD.IADD R16, R16, 0x1, -R12.reuse ;  /* 0x0000000110109824 */ /* 0x100fe400078e0a0c */
[----:B------:R-:W-:Y:S01]  /*7020*/  @!P5 IMAD.IADD R5, R5, 0x1, -R12 ;  /* 0x000000010505d824 */ /* 0x000fe200078e0a0c */
[----:B------:R1:W-:Y:S01]  /*7030*/  STL [R1+0x1d28], R28 ;  /* 0x001d281c01007387 */ /* 0x0003e20000100800 */
[----:B0-----:R-:W-:Y:S02]  /*7040*/  IMAD.MOV.U32 R3, RZ, RZ, R16 ;  /* 0x000000ffff037224 */ /* 0x001fe400078e0010 */
[----:B------:R-:W-:Y:S01]  /*7050*/  IMAD.MOV R0, RZ, RZ, -R0 ;  /* 0x000000ffff007224 */ /* 0x000fe200078e0a00 */
[C---:B------:R-:W-:Y:S01]  /*7060*/  ISETP.GT.U32.AND P5, PT, R12.reuse, R5, PT ;  /* 0x000000050c00720c */ /* 0x040fe20003fa4070 */
[----:B------:R-:W-:Y:S01]  /*7070*/  @!P6 IMAD.MOV R3, RZ, RZ, -R3 ;  /* 0x000000ffff03e224 */ /* 0x000fe200078e0a03 */
[C---:B------:R-:W-:Y:S01]  /*7080*/  ISETP.GT.U32.AND P6, PT, R12.reuse, R9, PT ;  /* 0x000000090c00720c */ /* 0x040fe20003fc4070 */
[----:B------:R-:W-:-:S02]  /*7090*/  IMAD R6, R12, R0, R6 ;  /* 0x000000000c067224 */ /* 0x000fc400078e0206 */
[----:B------:R-:W-:Y:S01]  /*70a0*/  @!P2 IMAD.IADD R8, R8, 0x1, -R12 ;  /* 0x000000010808a824 */ /* 0x000fe200078e0a0c */
[----:B------:R0:W-:Y:S01]  /*70b0*/  STL [R1+0x1d2c], R3 ;  /* 0x001d2c0301007387 */ /* 0x0001e20000100800 */
[----:B------:R-:W-:Y:S01]  /*70c0*/  IMAD.HI.U32 R0, R2, R11, RZ ;  /* 0x0000000b02007227 */ /* 0x000fe200078e00ff */
[----:B------:R-:W-:Y:S02]  /*70d0*/  ISETP.GT.U32.AND P1, PT, R12, R6, PT ;  /* 0x000000060c00720c */ /* 0x000fe40003f24070 */
[----:B-1----:R-:W-:Y:S01]  /*70e0*/  LOP3.LUT R28, R14, 0xc, RZ, 0xfc, !PT ;  /* 0x0000000c0e1c7812 */ /* 0x002fe200078efcff */
[----:B------:R-:W-:-:S04]  /*70f0*/  IMAD.HI.U32 R15, R2, R13, RZ ;  /* 0x0000000d020f7227 */ /* 0x000fc800078e00ff */
[----:B------:R-:W-:Y:S01]  /*7100*/  @!P6 IMAD.IADD R9, R9, 0x1, -R12 ;  /* 0x000000010909e824 */ /* 0x000fe200078e0a0c */
[----:B------:R-:W-:Y:S01]  /*7110*/  ISETP.GT.U32.AND P6, PT, R12, R8, PT ;  /* 0x000000080c00720c */ /* 0x000fe20003fc4070 */
[----:B------:R-:W-:Y:S01]  /*7120*/  IMAD.MOV R0, RZ, RZ, -R0 ;  /* 0x000000ffff007224 */ /* 0x000fe200078e0a00 */
[----:B0-----:R-:W-:Y:S01]  /*7130*/  LOP3.LUT R3, R14, 0x12, RZ, 0xfc, !PT ;  /* 0x000000120e037812 */ /* 0x001fe200078efcff */
[----:B------:R-:W-:-:S04]  /*7140*/  IMAD.HI.U32 R16, R2, R17, RZ ;  /* 0x0000001102107227 */ /* 0x000fc800078e00ff */
[----:B------:R-:W-:Y:S02]  /*7150*/  IMAD.MOV R15, RZ, RZ, -R15 ;  /* 0x000000ffff0f7224 */ /* 0x000fe400078e0a0f */
[----:B------:R-:W-:Y:S01]  /*7160*/  IMAD R11, R12, R0, R11 ;  /* 0x000000000c0b7224 */ /* 0x000fe200078e020b */
[----:B------:R-:W-:Y:S01]  /*7170*/  LOP3.LUT R0, R14, 0x22, RZ, 0xfc, !PT ;  /* 0x000000220e007812 */ /* 0x000fe200078efcff */
[----:B------:R-:W-:Y:S02]  /*7180*/  IMAD.MOV R16, RZ, RZ, -R16 ;  /* 0x000000ffff107224 */ /* 0x000fe400078e0a10 */
[C---:B------:R-:W-:Y:S01]  /*7190*/  IMAD R13, R12.reuse, R15, R13 ;  /* 0x0000000f0c0d7224 */ /* 0x040fe200078e020d */
[----:B------:R-:W-:Y:S01]  /*71a0*/  IABS R15, R0 ;  /* 0x00000000000f7213 */ /* 0x000fe20000000000 */
[----:B------:R-:W-:Y:S01]  /*71b0*/  @!P5 IMAD.IADD R5, R5, 0x1, -R12 ;  /* 0x000000010505d824 */ /* 0x000fe200078e0a0c */
[C---:B------:R-:W-:Y:S01]  /*71c0*/  ISETP.GT.U32.AND P5, PT, R12.reuse, R11, PT ;  /* 0x0000000b0c00720c */ /* 0x040fe20003fa4070 */
[----:B------:R-:W-:-:S02]  /*71d0*/  IMAD R17, R12, R16, R17 ;  /* 0x000000100c117224 */ /* 0x000fc400078e0211 */
[----:B------:R-:W-:Y:S02]  /*71e0*/  @!P6 IMAD.IADD R8, R8, 0x1, -R12 ;  /* 0x000000010808e824 */ /* 0x000fe400078e0a0c */
[----:B------:R-:W-:Y:S01]  /*71f0*/  IMAD.HI.U32 R19, R2, R15, RZ ;  /* 0x0000000f02137227 */ /* 0x000fe200078e00ff */
[----:B------:R-:W-:-:S03]  /*7200*/  ISETP.GT.U32.AND P6, PT, R12, R17, PT ;  /* 0x000000110c00720c */ /* 0x000fc60003fc4070 */
[----:B------:R-:W-:-:S04]  /*7210*/  IMAD.HI.U32 R16, R2, R18, RZ ;  /* 0x0000001202107227 */ /* 0x000fc800078e00ff */
[----:B------:R-:W-:Y:S02]  /*7220*/  IMAD.MOV R19, RZ, RZ, -R19 ;  /* 0x000000ffff137224 */ /* 0x000fe400078e0a13 */
[----:B------:R-:W-:Y:S02]  /*7230*/  IMAD.MOV R16, RZ, RZ, -R16 ;  /* 0x000000ffff107224 */ /* 0x000fe400078e0a10 */
[C---:B------:R-:W-:Y:S01]  /*7240*/  IMAD R15, R12.reuse, R19, R15 ;  /* 0x000000130c0f7224 */ /* 0x040fe200078e020f */
[----:B------:R-:W-:Y:S01]  /*7250*/  IABS R19, R20 ;  /* 0x0000001400137213 */ /* 0x000fe20000000000 */
[----:B------:R-:W-:Y:S01]  /*7260*/  @!P5 IMAD.IADD R11, R11, 0x1, -R12 ;  /* 0x000000010b0bd824 */ /* 0x000fe200078e0a0c */
[C---:B------:R-:W-:Y:S01]  /*7270*/  ISETP.GT.U32.AND P5, PT, R12.reuse, R9, PT ;  /* 0x000000090c00720c */ /* 0x040fe20003fa4070 */
[C---:B------:R-:W-:Y:S02]  /*7280*/  IMAD R18, R12.reuse, R16, R18 ;  /* 0x000000100c127224 */ /* 0x040fe400078e0212 */
[----:B------:R-:W-:Y:S01]  /*7290*/  @!P4 IMAD.MOV R5, RZ, RZ, -R5 ;  /* 0x000000ffff05c224 */ /* 0x000fe200078e0a05 */
[C---:B------:R-:W-:Y:S01]  /*72a0*/  ISETP.GT.U32.AND P4, PT, R12.reuse, R11, PT ;  /* 0x0000000b0c00720c */ /* 0x040fe20003f84070 */
[----:B------:R-:W-:Y:S01]  /*72b0*/  @!P6 IMAD.IADD R17, R17, 0x1, -R12 ;  /* 0x000000011111e824 */ /* 0x000fe200078e0a0c */
[----:B------:R-:W-:Y:S01]  /*72c0*/  ISETP.GT.U32.AND P6, PT, R12, R18, PT ;  /* 0x000000120c00720c */ /* 0x000fe20003fc4070 */
[----:B------:R-:W-:Y:S01]  /*72d0*/  IMAD.HI.U32 R20, R2, R19, RZ ;  /* 0x0000001302147227 */ /* 0x000fe200078e00ff */
[----:B------:R-:W-:Y:S03]  /*72e0*/  STL [R1+0x1d30], R5 ;  /* 0x001d300501007387 */ /* 0x000fe60000100800 */
[----:B------:R-:W-:Y:S01]  /*72f0*/  IMAD.MOV R20, RZ, RZ, -R20 ;  /* 0x000000ffff147224 */ /* 0x000fe200078e0a14 */
[----:B------:R0:W-:Y:S01]  /*7300*/  STL [R1+0x98], R22 ;  /* 0x0000981601007387 */ /* 0x0001e20000100800 */
[--C-:B------:R-:W-:Y:S01]  /*7310*/  @!P1 IMAD.IADD R6, R6, 0x1, -R12.reuse ;  /* 0x0000000106069824 */ /* 0x100fe200078e0a0c */
[C---:B------:R-:W-:Y:S01]  /*7320*/  ISETP.GT.U32.AND P1, PT, R12.reuse, R13, PT ;  /* 0x0000000d0c00720c */ /* 0x040fe20003f24070 */
[C---:B------:R-:W-:Y:S01]  /*7330*/  IMAD R19, R12.reuse, R20, R19 ;  /* 0x000000140c137224 */ /* 0x040fe200078e0213 */
[----:B------:R-:W-:Y:S01]  /*7340*/  IABS R20, R27 ;  /* 0x0000001b00147213 */ /* 0x000fe20000000000 */
[--C-:B------:R-:W-:Y:S01]  /*7350*/  @!P4 IMAD.IADD R11, R11, 0x1, -R12.reuse ;  /* 0x000000010b0bc824 */ /* 0x100fe200078e0a0c */
[----:B------:R-:W-:Y:S01]  /*7360*/  ISETP.GT.U32.AND P2, PT, R12, R6, PT ;  /* 0x000000060c00720c */ /* 0x000fe20003f44070 */
[----:B------:R-:W-:Y:S01]  /*7370*/  @!P6 IMAD.IADD R18, R18, 0x1, -R12 ;  /* 0x000000011212e824 */ /* 0x000fe200078e0a0c */
[----:B------:R-:W-:Y:S01]  /*7380*/  ISETP.GE.AND P4, PT, R4, RZ, PT ;  /* 0x000000ff0400720c */ /* 0x000fe20003f86270 */
[----:B------:R-:W-:Y:S01]  /*7390*/  IMAD.HI.U32 R4, R2, R20, RZ ;  /* 0x0000001402047227 */ /* 0x000fe200078e00ff */
[----:B------:R-:W-:Y:S01]  /*73a0*/  ISETP.GT.U32.AND P6, PT, R12, R19, PT ;  /* 0x000000130c00720c */ /* 0x000fe20003fc4070 */
[----:B------:R1:W-:Y:S01]  /*73b0*/  STL [R1+0x84], R23 ;  /* 0x0000841701007387 */ /* 0x0003e20000100800 */
[----:B0-----:R-:W-:Y:S01]  /*73c0*/  IABS R22, R22 ;  /* 0x0000001600167213 */ /* 0x001fe20000000000 */
[----:B------:R-:W-:Y:S01]  /*73d0*/  IMAD.MOV R4, RZ, RZ, -R4 ;  /* 0x000000ffff047224 */ /* 0x000fe200078e0a04 */
[----:B------:R-:W-:Y:S01]  /*73e0*/  LOP3.LUT R5, R14, 0x1c, RZ, 0xfc, !PT ;  /* 0x0000001c0e057812 */ /* 0x000fe200078efcff */
[----:B------:R-:W-:Y:S01]  /*73f0*/  @!P5 IMAD.IADD R9, R9, 0x1, -R12 ;  /* 0x000000010909d824 */ /* 0x000fe200078e0a0c */
[----:B------:R-:W-:Y:S01]  /*7400*/  ISETP.GE.AND P5, PT, R7, RZ, PT ;  /* 0x000000ff0700720c */ /* 0x000fe20003fa6270 */
[----:B------:R-:W-:Y:S01]  /*7410*/  IMAD R20, R12, R4, R20 ;  /* 0x000000040c147224 */ /* 0x000fe200078e0214 */
[----:B------:R0:W-:Y:S01]  /*7420*/  STL [R1+0x58], R21 ;  /* 0x0000581501007387 */ /* 0x0001e20000100800 */
[--C-:B------:R-:W-:Y:S01]  /*7430*/  @!P2 IMAD.IADD R6, R6, 0x1, -R12.reuse ;  /* 0x000000010606a824 */ /* 0x100fe200078e0a0c */
[C---:B------:R-:W-:Y:S01]  /*7440*/  ISETP.GT.U32.AND P2, PT, R12.reuse, R15, PT ;  /* 0x0000000f0c00720c */ /* 0x040fe20003f44070 */
[--C-:B------:R-:W-:Y:S01]  /*7450*/  @!P1 IMAD.IADD R13, R13, 0x1, -R12.reuse ;  /* 0x000000010d0d9824 */ /* 0x100fe200078e0a0c */
[----:B-1----:R-:W-:Y:S01]  /*7460*/  IABS R23, R23 ;  /* 0x0000001700177213 */ /* 0x002fe20000000000 */
[----:B------:R-:W-:Y:S01]  /*7470*/  @!P6 IMAD.IADD R19, R19, 0x1, -R12 ;  /* 0x000000011313e824 */ /* 0x000fe200078e0a0c */
[C---:B------:R-:W-:Y:S01]  /*7480*/  ISETP.GT.U32.AND P6, PT, R12.reuse, R20, PT ;  /* 0x000000140c00720c */ /* 0x040fe20003fc4070 */
[----:B------:R-:W-:Y:S01]  /*7490*/  @!P3 IMAD.MOV R6, RZ, RZ, -R6 ;  /* 0x000000ffff06b224 */ /* 0x000fe200078e0a06 */
[C---:B------:R-:W-:Y:S01]  /*74a0*/  ISETP.GT.U32.AND P1, PT, R12.reuse, R13, PT ;  /* 0x0000000d0c00720c */ /* 0x040fe20003f24070 */
[----:B------:R-:W-:Y:S01]  /*74b0*/  @!P4 IMAD.MOV R11, RZ, RZ, -R11 ;  /* 0x000000ffff0bc224 */ /* 0x000fe200078e0a0b */
[----:B0-----:R-:W-:Y:S01]  /*74c0*/  IABS R21, R21 ;  /* 0x0000001500157213 */ /* 0x001fe20000000000 */
[----:B------:R-:W-:Y:S01]  /*74d0*/  @!P5 IMAD.MOV R9, RZ, RZ, -R9 ;  /* 0x000000ffff09d224 */ /* 0x000fe200078e0a09 */
[----:B------:R-:W-:Y:S01]  /*74e0*/  ISETP.GT.U32.AND P5, PT, R12, R18, PT ;  /* 0x000000120c00720c */ /* 0x000fe20003fa4070 */
[----:B------:R-:W-:Y:S01]  /*74f0*/  IMAD.HI.U32 R16, R2, R22, RZ ;  /* 0x0000001602107227 */ /* 0x000fe200078e00ff */
[----:B------:R-:W-:Y:S01]  /*7500*/  ISETP.GT.U32.AND P4, PT, R12, R19, PT ;  /* 0x000000130c00720c */ /* 0x000fe20003f84070 */
[----:B------:R0:W-:Y:S02]  /*7510*/  STL [R1+0x50], R3 ;  /* 0x0000500301007387 */ /* 0x0001e40000100800 */
[----:B------:R-:W-:-:S02]  /*7520*/  IMAD.HI.U32 R7, R2, R21, RZ ;  /* 0x0000001502077227 */ /* 0x000fc400078e00ff */
[----:B------:R-:W-:Y:S02]  /*7530*/  STL [R1+0x1db0], R25 ;  /* 0x001db01901007387 */ /* 0x000fe40000100800 */
[--C-:B------:R-:W-:Y:S01]  /*7540*/  @!P2 IMAD.IADD R15, R15, 0x1, -R12.reuse ;  /* 0x000000010f0fa824 */ /* 0x100fe200078e0a0c */
[----:B------:R-:W-:Y:S01]  /*7550*/  ISETP.GE.AND P2, PT, R0, RZ, PT ;  /* 0x000000ff0000720c */ /* 0x000fe20003f46270 */
[----:B------:R-:W-:Y:S01]  /*7560*/  IMAD.MOV R7, RZ, RZ, -R7 ;  /* 0x000000ffff077224 */ /* 0x000fe200078e0a07 */
[----:B------:R-:W-:Y:S01]  /*7570*/  IABS R0, R3 ;  /* 0x0000000300007213 */ /* 0x000fe20000000000 */
[--C-:B------:R-:W-:Y:S01]  /*7580*/  @!P6 IMAD.IADD R20, R20, 0x1, -R12.reuse ;  /* 0x000000011414e824 */ /* 0x100fe200078e0a0c */
[C---:B------:R-:W-:Y:S01]  /*7590*/  ISETP.GT.U32.AND P3, PT, R12.reuse, R15, PT ;  /* 0x0000000f0c00720c */ /* 0x040fe20003f64070 */
[----:B------:R-:W-:Y:S01]  /*75a0*/  IMAD R21, R12, R7, R21 ;  /* 0x000000070c157224 */ /* 0x000fe200078e0215 */
[----:B0-----:R-:W-:Y:S01]  /*75b0*/  LOP3.LUT R3, R14, 0xe, RZ, 0xfc, !PT ;  /* 0x0000000e0e037812 */ /* 0x001fe200078efcff */
[----:B------:R-:W-:Y:S01]  /*75c0*/  @!P1 IMAD.IADD R13, R13, 0x1, -R12 ;  /* 0x000000010d0d9824 */ /* 0x000fe200078e0a0c */
[----:B------:R-:W-:Y:S01]  /*75d0*/  ISETP.GE.AND P1, PT, R10, RZ, PT ;  /* 0x000000ff0a00720c */ /* 0x000fe20003f26270 */
[----:B------:R-:W-:Y:S01]  /*75e0*/  IMAD.HI.U32 R4, R2, R0, RZ ;  /* 0x0000000002047227 */ /* 0x000fe200078e00ff */
[----:B------:R-:W-:Y:S01]  /*75f0*/  ISETP.GT.U32.AND P6, PT, R12, R20, PT ;  /* 0x000000140c00720c */ /* 0x000fe20003fc4070 */
[----:B------:R-:W-:Y:S01]  /*7600*/  STL [R1+0x1db4], R3 ;  /* 0x001db40301007387 */ /* 0x000fe20000100800 */
[----:B------:R-:W-:Y:S01]  /*7610*/  IABS R7, R3 ;  /* 0x0000000300077213 */ /* 0x000fe20000000000 */
[----:B------:R-:W-:-:S02]  /*7620*/  IMAD.HI.U32 R10, R2, R23, RZ ;  /* 0x00000017020a7227 */ /* 0x000fc400078e00ff */
[----:B------:R0:W-:Y:S02]  /*7630*/  STL [R1+0x1d34], R6 ;  /* 0x001d340601007387 */ /* 0x0001e40000100800 */
[----:B------:R-:W-:Y:S01]  /*7640*/  @!P5 IMAD.IADD R18, R18, 0x1, -R12 ;  /* 0x000000011212d824 */ /* 0x000fe200078e0a0c */
[C---:B------:R-:W-:Y:S01]  /*7650*/  ISETP.GT.U32.AND P5, PT, R12.reuse, R21, PT ;  /* 0x000000150c00720c */ /* 0x040fe20003fa4070 */
[----:B------:R-:W-:Y:S02]  /*7660*/  IMAD.MOV R16, RZ, RZ, -R16 ;  /* 0x000000ffff107224 */ /* 0x000fe400078e0a10 */
[----:B------:R-:W-:Y:S02]  /*7670*/  IMAD.MOV R4, RZ, RZ, -R4 ;  /* 0x000000ffff047224 */ /* 0x000fe400078e0a04 */
[----:B------:R-:W-:Y:S02]  /*7680*/  IMAD.MOV R10, RZ, RZ, -R10 ;  /* 0x000000ffff0a7224 */ /* 0x000fe400078e0a0a */
[----:B------:R-:W-:Y:S01]  /*7690*/  IMAD R22, R12, R16, R22 ;  /* 0x000000100c167224 */ /* 0x000fe200078e0216 */
[----:B0-----:R-:W-:Y:S01]  /*76a0*/  LOP3.LUT R6, R14, 0x4, RZ, 0xfc, !PT ;  /* 0x000000040e067812 */ /* 0x001fe200078efcff */
[----:B------:R-:W-:Y:S01]  /*76b0*/  @!P0 IMAD.MOV R8, RZ, RZ, -R8 ;  /* 0x000000ffff088224 */ /* 0x000fe200078e0a08 */
[C---:B------:R-:W-:Y:S01]  /*76c0*/  ISETP.GT.U32.AND P0, PT, R12.reuse, R17, PT ;  /* 0x000000110c00720c */ /* 0x040fe20003f04070 */
[C---:B------:R-:W-:Y:S01]  /*76d0*/  IMAD R0, R12.reuse, R4, R0 ;  /* 0x000000040c007224 */ /* 0x040fe200078e0200 */
[----:B------:R-:W-:Y:S01]  /*76e0*/  IABS R4, R25 ;  /* 0x0000001900047213 */ /* 0x000fe20000000000 */
[C---:B------:R-:W-:Y:S01]  /*76f0*/  IMAD R23, R12.reuse, R10, R23 ;  /* 0x0000000a0c177224 */ /* 0x040fe200078e0217 */
[----:B------:R-:W-:Y:S01]  /*7700*/  IABS R10, R28 ;  /* 0x0000001c000a7213 */ /* 0x000fe20000000000 */
[--C-:B------:R-:W-:Y:S01]  /*7710*/  @!P3 IMAD.IADD R15, R15, 0x1, -R12.reuse ;  /* 0x000000010f0fb824 */ /* 0x100fe200078e0a0c */
[----:B------:R0:W-:Y:S01]  /*7720*/  STL [R1+0x1d38], R8 ;  /* 0x001d380801007387 */ /* 0x0001e20000100800 */
[C---:B------:R-:W-:Y:S01]  /*7730*/  ISETP.GT.U32.AND P3, PT, R12.reuse, R22, PT ;  /* 0x000000160c00720c */ /* 0x040fe20003f64070 */
[--C-:B------:R-:W-:Y:S01]  /*7740*/  @!P4 IMAD.IADD R19, R19, 0x1, -R12.reuse ;  /* 0x000000011313c824 */ /* 0x100fe200078e0a0c */
[----:B------:R-:W-:Y:S01]  /*7750*/  ISETP.GT.U32.AND P4, PT, R12, R0, PT ;  /* 0x000000000c00720c */ /* 0x000fe20003f84070 */
[----:B------:R1:W-:Y:S01]  /*7760*/  STL [R1+0x1d3c], R9 ;  /* 0x001d3c0901007387 */ /* 0x0003e20000100800 */
[----:B------:R-:W-:Y:S01]  /*7770*/  @!P6 IMAD.IADD R20, R20, 0x1, -R12 ;  /* 0x000000011414e824 */ /* 0x000fe200078e0a0c */
[----:B------:R-:W-:Y:S01]  /*7780*/  ISETP.GE.AND P6, PT, R24, RZ, PT ;  /* 0x000000ff1800720c */ /* 0x000fe20003fc6270 */
[----:B------:R-:W-:Y:S01]  /*7790*/  IMAD.HI.U32 R24, R2, R10, RZ ;  /* 0x0000000a02187227 */ /* 0x000fe200078e00ff */
[----:B------:R2:W-:Y:S01]  /*77a0*/  STL [R1+0x1d40], R11 ;  /* 0x001d400b01007387 */ /* 0x0005e20000100800 */
[----:B0-----:R-:W-:-:S02]  /*77b0*/  LOP3.LUT R8, R14, 0x6, RZ, 0xfc, !PT ;  /* 0x000000060e087812 */ /* 0x001fc400078efcff */
[----:B------:R-:W-:Y:S01]  /*77c0*/  @!P5 IMAD.IADD R21, R21, 0x1, -R12 ;  /* 0x000000011515d824 */ /* 0x000fe200078e0a0c */
[----:B------:R-:W-:Y:S01]  /*77d0*/  ISETP.GE.AND P5, PT, R5, RZ, PT ;  /* 0x000000ff0500720c */ /* 0x000fe20003fa6270 */
[----:B------:R-:W-:Y:S01]  /*77e0*/  IMAD.MOV R24, RZ, RZ, -R24 ;  /* 0x000000ffff187224 */ /* 0x000fe200078e0a18 */
[----:B-1----:R-:W-:Y:S01]  /*77f0*/  LOP3.LUT R9, R14, 0x8, RZ, 0xfc, !PT ;  /* 0x000000080e097812 */ /* 0x002fe200078efcff */
[----:B------:R-:W-:Y:S01]  /*7800*/  IMAD.HI.U32 R16, R2, R7, RZ ;  /* 0x0000000702107227 */ /* 0x000fe200078e00ff */
[C---:B------:R-:W-:Y:S02]  /*7810*/  LOP3.LUT R5, R14.reuse, 0x2, RZ, 0xfc, !PT ;  /* 0x000000020e057812 */ /* 0x040fe400078efcff */
[----:B--2---:R-:W-:Y:S01]  /*7820*/  LOP3.LUT R11, R14, 0xa, RZ, 0xfc, !PT ;  /* 0x0000000a0e0b7812 */ /* 0x004fe200078efcff */
[----:B------:R-:W-:Y:S01]  /*7830*/  IMAD R10, R12, R24, R10 ;  /* 0x000000180c0a7224 */ /* 0x000fe200078e020a */
[----:B------:R-:W-:Y:S01]  /*7840*/  IABS R25, R5 ;  /* 0x0000000500197213 */ /* 0x000fe20000000000 */
[----:B------:R-:W-:Y:S01]  /*7850*/  IMAD.MOV R16, RZ, RZ, -R16 ;  /* 0x000000ffff107224 */ /* 0x000fe200078e0a10 */
[----:B------:R-:W-:Y:S01]  /*7860*/  IABS R14, R11 ;  /* 0x0000000b000e7213 */ /* 0x000fe20000000000 */
[----:B------:R-:W-:-:S04]  /*7870*/  IMAD.HI.U32 R26, R2, R4, RZ ;  /* 0x00000004021a7227 */ /* 0x000fc800078e00ff */
[----:B------:R-:W-:-:S04]  /*7880*/  IMAD.HI.U32 R24, R2, R14, RZ ;  /* 0x0000000e02187227 */ /* 0x000fc800078e00ff */
[--C-:B------:R-:W-:Y:S01]  /*7890*/  @!P3 IMAD.IADD R22, R22, 0x1, -R12.reuse ;  /* 0x000000011616b824 */ /* 0x100fe200078e0a0c */
[----:B------:R-:W-:Y:S01]  /*78a0*/  ISETP.GE.AND P3, PT, R29, RZ, PT ;  /* 0x000000ff1d00720c */ /* 0x000fe20003f66270 */
[----:B------:R-:W-:Y:S01]  /*78b0*/  @!P4 IMAD.IADD R0, R0, 0x1, -R12 ;  /* 0x000000010000c824 */ /* 0x000fe200078e0a0c */
[----:B------:R-:W-:Y:S01]  /*78c0*/  ISETP.GE.AND P4, PT, R27, RZ, PT ;  /* 0x000000ff1b00720c */ /* 0x000fe20003f86270 */
[----:B------:R-:W-:Y:S01]  /*78d0*/  IMAD R7, R12, R16, R7 ;  /* 0x000000100c077224 */ /* 0x000fe200078e0207 */
[----:B------:R-:W-:Y:S01]  /*78e0*/  IABS R29, R8 ;  /* 0x00000008001d7213 */ /* 0x000fe20000000000 */
[----:B------:R-:W-:Y:S01]  /*78f0*/  IMAD.MOV R24, RZ, RZ, -R24 ;  /* 0x000000ffff187224 */ /* 0x000fe200078e0a18 */
[----:B------:R-:W-:Y:S01]  /*7900*/  IABS R27, R6 ;  /* 0x00000006001b7213 */ /* 0x000fe20000000000 */
[----:B------:R-:W-:Y:S01]  /*7910*/  IMAD.MOV R26, RZ, RZ, -R26 ;  /* 0x000000ffff1a7224 */ /* 0x000fe200078e0a1a */
[----:B------:R-:W-:Y:S01]  /*7920*/  IABS R16, R9 ;  /* 0x0000000900107213 */ /* 0x000fe20000000000 */
[----:B------:R-:W-:-:S04]  /*7930*/  IMAD.HI.U32 R3, R2, R29, RZ ;  /* 0x0000001d02037227 */ /* 0x000fc800078e00ff */
[C---:B------:R-:W-:Y:S02]  /*7940*/  IMAD R14, R12.reuse, R24, R14 ;  /* 0x000000180c0e7224 */ /* 0x040fe400078e020e */
[----:B------:R-:W-:Y:S02]  /*7950*/  IMAD R4, R12, R26, R4 ;  /* 0x0000001a0c047224 */ /* 0x000fe400078e0204 */
[----:B------:R-:W-:-:S04]  /*7960*/  IMAD.HI.U32 R24, R2, R27, RZ ;  /* 0x0000001b02187227 */ /* 0x000fc800078e00ff */
[----:B------:R-:W-:-:S04]  /*7970*/  IMAD.HI.U32 R26, R2, R16, RZ ;  /* 0x00000010021a7227 */ /* 0x000fc800078e00ff */
[----:B------:R-:W-:Y:S02]  /*7980*/  IMAD.MOV R3, RZ, RZ, -R3 ;  /* 0x000000ffff037224 */ /* 0x000fe400078e0a03 */
[----:B------:R-:W-:Y:S02]  /*7990*/  IMAD.MOV R24, RZ, RZ, -R24 ;  /* 0x000000ffff187224 */ /* 0x000fe400078e0a18 */
[----:B------:R-:W-:Y:S02]  /*79a0*/  IMAD.MOV R26, RZ, RZ, -R26 ;  /* 0x000000ffff1a7224 */ /* 0x000fe400078e0a1a */
[----:B------:R-:W-:-:S04]  /*79b0*/  IMAD.HI.U32 R2, R2, R25, RZ ;  /* 0x0000001902027227 */ /* 0x000fc800078e00ff */
[----:B------:R-:W-:Y:S01]  /*79c0*/  @!P0 IMAD.IADD R17, R17, 0x1, -R12 ;  /* 0x0000000111118824 */ /* 0x000fe200078e0a0c */
[C---:B------:R-:W-:Y:S01]  /*79d0*/  ISETP.GT.U32.AND P0, PT, R12.reuse, R23, PT ;  /* 0x000000170c00720c */ /* 0x040fe20003f04070 */
[----:B------:R-:W-:Y:S02]  /*79e0*/  @!P1 IMAD.MOV R13, RZ, RZ, -R13 ;  /* 0x000000ffff0d9224 */ /* 0x000fe400078e0a0d */
[C---:B------:R-:W-:Y:S02]  /*79f0*/  IMAD R29, R12.reuse, R3, R29 ;  /* 0x000000030c1d7224 */ /* 0x040fe400078e021d */
[C---:B------:R-:W-:Y:S01]  /*7a00*/  IMAD R16, R12.reuse, R26, R16 ;  /* 0x0000001a0c107224 */ /* 0x040fe200078e0210 */
[----:B------:R-:W2:Y:S01]  /*7a10*/  LDL.LU R3, [R1+0x1db4] ;  /* 0x001db40001037983 */ /* 0x000ea20000300800 */
[----:B------:R-:W-:Y:S02]  /*7a20*/  IMAD R27, R12, R24, R27 ;  /* 0x000000180c1b7224 */ /* 0x000fe400078e021b */
[----:B------:R-:W-:Y:S01]  /*7a30*/  @!P2 IMAD.MOV R15, RZ, RZ, -R15 ;  /* 0x000000ffff0fa224 */ /* 0x000fe200078e0a0f */
[----:B------:R-:W3:Y:S01]  /*7a40*/  LDL.LU R24, [R1+0x50] ;  /* 0x0000500001187983 */ /* 0x000ee20000300800 */
[----:B------:R-:W-:-:S02]  /*7a50*/  IMAD.MOV R26, RZ, RZ, -R2 ;  /* 0x000000ffff1a7224 */ /* 0x000fc400078e0a02 */
[----:B------:R-:W-:Y:S01]  /*7a60*/  @!P6 IMAD.MOV R17, RZ, RZ, -R17 ;  /* 0x000000ffff11e224 */ /* 0x000fe200078e0a11 */
[----:B------:R-:W4:Y:S01]  /*7a70*/  LDL.LU R2, [R1+0x58] ;  /* 0x0000580001027983 */ /* 0x000f220000300800 */
[----:B------:R-:W-:Y:S02]  /*7a80*/  @!P3 IMAD.MOV R18, RZ, RZ, -R18 ;  /* 0x000000ffff12b224 */ /* 0x000fe400078e0a12 */
[----:B------:R-:W-:Y:S01]  /*7a90*/  @!P5 IMAD.MOV R19, RZ, RZ, -R19 ;  /* 0x000000ffff13d224 */ /* 0x000fe200078e0a13 */
[----:B------:R0:W-:Y:S01]  /*7aa0*/  STL [R1+0x1d44], R13 ;  /* 0x001d440d01007387 */ /* 0x0001e20000100800 */
[----:B------:R-:W-:Y:S02]  /*7ab0*/  @!P4 IMAD.MOV R20, RZ, RZ, -R20 ;  /* 0x000000ffff14c224 */ /* 0x000fe400078e0a14 */
[C---:B------:R-:W-:Y:S02]  /*7ac0*/  IMAD R26, R12.reuse, R26, R25 ;  /* 0x0000001a0c1a7224 */ /* 0x040fe400078e0219 */
[----:B------:R-:W-:Y:S01]  /*7ad0*/  @!P0 IMAD.IADD R23, R23, 0x1, -R12 ;  /* 0x0000000117178824 */ /* 0x000fe200078e0a0c */
[----:B------:R-:W-:-:S02]  /*7ae0*/  ISETP.GT.U32.AND P2, PT, R12, R21, PT ;  /* 0x000000150c00720c */ /* 0x000fc40003f44070 */
[C---:B------:R-:W-:Y:S01]  /*7af0*/  ISETP.GT.U32.AND P3, PT, R12.reuse, R0, PT ;  /* 0x000000000c00720c */ /* 0x040fe20003f64070 */
[----:B0-----:R-:W3:Y:S01]  /*7b00*/  LDL.LU R13, [R1+0x84] ;  /* 0x00008400010d7983 */ /* 0x001ee20000300800 */
[----:B------:R-:W-:-:S03]  /*7b10*/  ISETP.GT.U32.AND P0, PT, R12, R4, PT ;  /* 0x000000040c00720c */ /* 0x000fc60003f04070 */
[----:B------:R0:W-:Y:S04]  /*7b20*/  STL [R1+0x1d48], R15 ;  /* 0x001d480f01007387 */ /* 0x0001e80000100800 */
[----:B0-----:R-:W3:Y:S02]  /*7b30*/  LDL.LU R15, [R1+0x98] ;  /* 0x00009800010f7983 */ /* 0x001ee40000300800 */
[--C-:B------:R-:W-:Y:S02]  /*7b40*/  @!P2 IMAD.IADD R21, R21, 0x1, -R12.reuse ;  /* 0x000000011515a824 */ /* 0x100fe400078e0a0c */
[--C-:B------:R-:W-:Y:S01]  /*7b50*/  @!P3 IMAD.IADD R0, R0, 0x1, -R12.reuse ;  /* 0x000000010000b824 */ /* 0x100fe200078e0a0c */
[----:B------:R0:W-:Y:S01]  /*7b60*/  STL [R1+0x1d4c], R17 ;  /* 0x001d4c1101007387 */ /* 0x0001e20000100800 */
[----:B------:R-:W-:Y:S01]  /*7b70*/  @!P0 IMAD.IADD R4, R4, 0x1, -R12 ;  /* 0x0000000104048824 */ /* 0x000fe200078e0a0c */
[----:B------:R-:W-:-:S02]  /*7b80*/  ISETP.GT.U32.AND P2, PT, R12, R29, PT ;  /* 0x0000001d0c00720c */ /* 0x000fc40003f44070 */
[----:B------:R-:W-:Y:S01]  /*7b90*/  STL [R1+0x1d50], R18 ;  /* 0x001d501201007387 */ /* 0x000fe20000100800 */
[C---:B------:R-:W-:Y:S02]  /*7ba0*/  ISETP.GT.U32.AND P3, PT, R12.reuse, R27, PT ;  /* 0x0000001b0c00720c */ /* 0x040fe40003f64070 */
[----:B------:R-:W-:Y:S01]  /*7bb0*/  ISETP.GT.U32.AND P0, PT, R12, R7, PT ;  /* 0x000000070c00720c */ /* 0x000fe20003f04070 */
[----:B------:R-:W-:Y:S04]  /*7bc0*/  STL [R1+0x1d54], R19 ;  /* 0x001d541301007387 */ /* 0x000fe80000100800 */
[----:B------:R-:W-:Y:S04]  /*7bd0*/  STL [R1+0x1d58], R20 ;  /* 0x001d581401007387 */ /* 0x000fe80000100800 */
[----:B------:R-:W3:Y:S01]  /*7be0*/  LDL.LU R25, [R1+0x1db0] ;  /* 0x001db00001197983 */ /* 0x000ee20000300800 */
[----:B------:R-:W-:-:S02]  /*7bf0*/  @!P2 IMAD.IADD R29, R29, 0x1, -R12 ;  /* 0x000000011d1da824 */ /* 0x000fc400078e0a0c */
[--C-:B------:R-:W-:Y:S02]  /*7c00*/  @!P3 IMAD.IADD R27, R27, 0x1, -R12.reuse ;  /* 0x000000011b1bb824 */ /* 0x100fe400078e0a0c */
[----:B------:R-:W-:Y:S01]  /*7c10*/  @!P0 IMAD.IADD R7, R7, 0x1, -R12 ;  /* 0x0000000107078824 */ /* 0x000fe200078e0a0c */
[C---:B------:R-:W-:Y:S02]  /*7c20*/  ISETP.GT.U32.AND P0, PT, R12.reuse, R10, PT ;  /* 0x0000000a0c00720c */ /* 0x040fe40003f04070 */
[----:B--2---:R-:W-:Y:S02]  /*7c30*/  ISETP.GE.AND P3, PT, R3, RZ, PT ;  /* 0x000000ff0300720c */ /* 0x004fe40003f66270 */
[----:B---3--:R-:W-:Y:S02]  /*7c40*/  ISETP.GE.AND P2, PT, R25, RZ, PT ;  /* 0x000000ff1900720c */ /* 0x008fe40003f46270 */
[----:B------:R-:W2:Y:S04]  /*7c50*/  LDL.LU R25, [R1+0x1dac] ;  /* 0x001dac0001197983 */ /* 0x000ea80000300800 */
[----:B------:R-:W3:Y:S01]  /*7c60*/  LDL.LU R3, [R1+0x1dc] ;  /* 0x0001dc0001037983 */ /* 0x000ee20000300800 */
[----:B------:R-:W-:-:S02]  /*7c70*/  ISETP.GT.U32.AND P5, PT, R12, R4, PT ;  /* 0x000000040c00720c */ /* 0x000fc40003fa4070 */
[----:B------:R-:W-:Y:S01]  /*7c80*/  @!P0 IMAD.IADD R10, R10, 0x1, -R12 ;  /* 0x000000010a0a8824 */ /* 0x000fe200078e0a0c */
[C---:B------:R-:W-:Y:S02]  /*7c90*/  ISETP.GT.U32.AND P0, PT, R12.reuse, R22, PT ;  /* 0x000000160c00720c */ /* 0x040fe40003f04070 */
[C---:B------:R-:W-:Y:S02]  /*7ca0*/  ISETP.GT.U32.AND P1, PT, R12.reuse, R23, PT ;  /* 0x000000170c00720c */ /* 0x040fe40003f24070 */
[----:B------:R-:W-:-:S06]  /*7cb0*/  ISETP.GT.U32.AND P4, PT, R12, R7, PT ;  /* 0x000000070c00720c */ /* 0x000fcc0003f84070 */
[----:B------:R-:W-:-:S04]  /*7cc0*/  @!P5 IMAD.IADD R4, R4, 0x1, -R12 ;  /* 0x000000010404d824 */ /* 0x000fc800078e0a0c */
[----:B------:R-:W-:Y:S01]  /*7cd0*/  @!P2 IMAD.MOV R4, RZ, RZ, -R4 ;  /* 0x000000ffff04a224 */ /* 0x000fe200078e0a04 */
[----:B------:R-:W-:Y:S02]  /*7ce0*/  ISETP.GE.AND P2, PT, R28, RZ, PT ;  /* 0x000000ff1c00720c */ /* 0x000fe40003f46270 */
[----:B------:R-:W1:Y:S01]  /*7cf0*/  S2R R28, SR_TID.X ;  /* 0x00000000001c7919 */ /* 0x000e620000002100 */
[----:B------:R-:W-:Y:S01]  /*7d00*/  ISETP.GT.U32.AND P6, PT, R12, R10, PT ;  /* 0x0000000a0c00720c */ /* 0x000fe20003fc4070 */
[--C-:B------:R-:W-:Y:S01]  /*7d10*/  @!P0 IMAD.IADD R22, R22, 0x1, -R12.reuse ;  /* 0x0000000116168824 */ /* 0x100fe200078e0a0c */
[C---:B------:R-:W-:Y:S01]  /*7d20*/  ISETP.GT.U32.AND P0, PT, R12.reuse, R14, PT ;  /* 0x0000000e0c00720c */ /* 0x040fe20003f04070 */
[--C-:B------:R-:W-:Y:S01]  /*7d30*/  @!P1 IMAD.IADD R23, R23, 0x1, -R12.reuse ;  /* 0x0000000117179824 */ /* 0x100fe200078e0a0c */
[----:B------:R-:W-:Y:S01]  /*7d40*/  ISETP.GT.U32.AND P1, PT, R12, R16, PT ;  /* 0x000000100c00720c */ /* 0x000fe20003f24070 */
[----:B------:R-:W-:Y:S01]  /*7d50*/  @!P4 IMAD.IADD R7, R7, 0x1, -R12 ;  /* 0x000000010707c824 */ /* 0x000fe200078e0a0c */
[----:B------:R-:W-:-:S02]  /*7d60*/  ISETP.GE.AND P4, PT, R15, RZ, PT ;  /* 0x000000ff0f00720c */ /* 0x000fc40003f86270 */
[----:B------:R-:W-:-:S05]  /*7d70*/  ISETP.GT.U32.AND P5, PT, R12, R26, PT ;  /* 0x0000001a0c00720c */ /* 0x000fca0003fa4070 */
[--C-:B------:R-:W-:Y:S01]  /*7d80*/  @!P6 IMAD.IADD R10, R10, 0x1, -R12.reuse ;  /* 0x000000010a0ae824 */ /* 0x100fe200078e0a0c */
[----:B------:R-:W-:Y:S01]  /*7d90*/  ISETP.GE.AND P6, PT, R13, RZ, PT ;  /* 0x000000ff0d00720c */ /* 0x000fe20003fc6270 */
[--C-:B------:R-:W-:Y:S01]  /*7da0*/  @!P0 IMAD.IADD R14, R14, 0x1, -R12.reuse ;  /* 0x000000010e0e8824 */ /* 0x100fe200078e0a0c */
[----:B----4-:R-:W-:Y:S01]  /*7db0*/  ISETP.GE.AND P0, PT, R2, RZ, PT ;  /* 0x000000ff0200720c */ /* 0x010fe20003f06270 */
[----:B------:R-:W-:Y:S01]  /*7dc0*/  @!P1 IMAD.IADD R16, R16, 0x1, -R12 ;  /* 0x0000000110109824 */ /* 0x000fe200078e0a0c */
[----:B------:R-:W-:Y:S01]  /*7dd0*/  ISETP.GE.AND P1, PT, R24, RZ, PT ;  /* 0x000000ff1800720c */ /* 0x000fe20003f26270 */
[----:B------:R-:W-:Y:S02]  /*7de0*/  @!P4 IMAD.MOV R22, RZ, RZ, -R22 ;  /* 0x000000ffff16c224 */ /* 0x000fe400078e0a16 */
[----:B-1----:R-:W-:-:S06]  /*7df0*/  IMAD.SHL.U32 R2, R28, 0x200, RZ ;  /* 0x000002001c027824 */ /* 0x002fcc00078e00ff */
[----:B------:R-:W-:Y:S01]  /*7e00*/  @!P6 IMAD.MOV R23, RZ, RZ, -R23 ;  /* 0x000000ffff17e224 */ /* 0x000fe200078e0a17 */
[----:B------:R-:W-:Y:S01]  /*7e10*/  LOP3.LUT R2, R2, 0x2000, RZ, 0xc0, !PT ;  /* 0x0000200002027812 */ /* 0x000fe200078ec0ff */
[----:B------:R-:W-:Y:S02]  /*7e20*/  @!P0 IMAD.MOV R21, RZ, RZ, -R21 ;  /* 0x000000ffff158224 */ /* 0x000fe400078e0a15 */
[----:B------:R-:W-:Y:S01]  /*7e30*/  @!P1 IMAD.MOV R0, RZ, RZ, -R0 ;  /* 0x000000ffff009224 */ /* 0x000fe200078e0a00 */
[----:B------:R-:W-:Y:S01]  /*7e40*/  STL [R1+0x1d5c], R22 ;  /* 0x001d5c1601007387 */ /* 0x000fe20000100800 */
[----:B------:R-:W-:Y:S01]  /*7e50*/  @!P5 IMAD.IADD R26, R26, 0x1, -R12 ;  /* 0x000000011a1ad824 */ /* 0x000fe200078e0a0c */
[C---:B------:R-:W-:Y:S01]  /*7e60*/  ISETP.GT.U32.AND P4, PT, R12.reuse, R14, PT ;  /* 0x0000000e0c00720c */ /* 0x040fe20003f84070 */
[----:B------:R-:W-:Y:S01]  /*7e70*/  @!P3 IMAD.MOV R7, RZ, RZ, -R7 ;  /* 0x000000ffff07b224 */ /* 0x000fe200078e0a07 */
[----:B------:R-:W-:Y:S01]  /*7e80*/  STL [R1+0x1d60], R23 ;  /* 0x001d601701007387 */ /* 0x000fe20000100800 */
[----:B------:R-:W-:-:S03]  /*7e90*/  ISETP.GT.U32.AND P5, PT, R12, R16, PT ;  /* 0x000000100c00720c */ /* 0x000fc60003fa4070 */
[----:B------:R-:W-:Y:S01]  /*7ea0*/  STL [R1+0x1d64], R21 ;  /* 0x001d641501007387 */ /* 0x000fe20000100800 */
[----:B------:R-:W-:-:S03]  /*7eb0*/  ISETP.GT.U32.AND P0, PT, R12, R29, PT ;  /* 0x0000001d0c00720c */ /* 0x000fc60003f04070 */
[----:B------:R1:W-:Y:S01]  /*7ec0*/  STL [R1+0x1d68], R0 ;  /* 0x001d680001007387 */ /* 0x0003e20000100800 */
[----:B------:R-:W-:-:S03]  /*7ed0*/  ISETP.GT.U32.AND P1, PT, R12, R27, PT ;  /* 0x0000001b0c00720c */ /* 0x000fc60003f24070 */
[----:B------:R-:W-:Y:S04]  /*7ee0*/  STL [R1+0x1d6c], R4 ;  /* 0x001d6c0401007387 */ /* 0x000fe80000100800 */
[----:B------:R-:W-:Y:S01]  /*7ef0*/  STL [R1+0x1d70], R7 ;  /* 0x001d700701007387 */ /* 0x000fe20000100800 */
[----:B------:R-:W-:Y:S01]  /*7f00*/  ISETP.GE.AND P3, PT, R11, RZ, PT ;  /* 0x000000ff0b00720c */ /* 0x000fe20003f66270 */
[--C-:B------:R-:W-:Y:S01]  /*7f10*/  @!P4 IMAD.IADD R14, R14, 0x1, -R12.reuse ;  /* 0x000000010e0ec824 */ /* 0x100fe200078e0a0c */
[----:B------:R-:W-:Y:S01]  /*7f20*/  ISETP.GE.AND P4, PT, R9, RZ, PT ;  /* 0x000000ff0900720c */ /* 0x000fe20003f86270 */
[--C-:B------:R-:W-:Y:S01]  /*7f30*/  @!P5 IMAD.IADD R16, R16, 0x1, -R12.reuse ;  /* 0x000000011010d824 */ /* 0x100fe200078e0a0c */
[----:B------:R-:W-:Y:S01]  /*7f40*/  ISETP.GE.AND P5, PT, R8, RZ, PT ;  /* 0x000000ff0800720c */ /* 0x000fe20003fa6270 */
[--C-:B------:R-:W-:Y:S01]  /*7f50*/  @!P0 IMAD.IADD R29, R29, 0x1, -R12.reuse ;  /* 0x000000011d1d8824 */ /* 0x100fe200078e0a0c */
[----:B------:R-:W-:Y:S01]  /*7f60*/  ISETP.GE.AND P0, PT, R6, RZ, PT ;  /* 0x000000ff0600720c */ /* 0x000fe20003f06270 */
[----:B------:R-:W-:Y:S01]  /*7f70*/  @!P1 IMAD.IADD R27, R27, 0x1, -R12 ;  /* 0x000000011b1b9824 */ /* 0x000fe200078e0a0c */
[----:B------:R-:W-:Y:S01]  /*7f80*/  ISETP.GE.AND P1, PT, R5, RZ, PT ;  /* 0x000000ff0500720c */ /* 0x000fe20003f26270 */
[----:B---3--:R-:W-:-:S05]  /*7f90*/  IMAD.IADD R2, R2, 0x1, R3 ;  /* 0x0000000102027824 */ /* 0x008fca00078e0203 */
[----:B------:R2:W-:Y:S04]  /*7fa0*/  STL [R1+0x1c9c], R2 ;  /* 0x001c9c0201007387 */ /* 0x0005e80000100800 */
[----:B0-----:R-:W3:Y:S04]  /*7fb0*/  LDL.LU R17, [R1] ;  /* 0x0000000001117983 */ /* 0x001ee80000300800 */
[----:B------:R-:W4:Y:S04]  /*7fc0*/  LDL.LU R15, [R1+0x30] ;  /* 0x00003000010f7983 */ /* 0x000f280000300800 */
[----:B------:R-:W4:Y:S04]  /*7fd0*/  LDL.LU R13, [R1+0x9c] ;  /* 0x00009c00010d7983 */ /* 0x000f280000300800 */
[----:B------:R-:W4:Y:S04]  /*7fe0*/  LDL.LU R11, [R1+0xa4] ;  /* 0x0000a400010b7983 */ /* 0x000f280000300800 */
[----:B------:R-:W4:Y:S04]  /*7ff0*/  LDL.LU R9, [R1+0xac] ;  /* 0x0000ac0001097983 */ /* 0x000f280000300800 */
[----:B------:R-:W4:Y:S04]  /*8000*/  LDL.LU R8, [R1+0x1d4] ;  /* 0x0001d40001087983 */ /* 0x000f280000300800 */
[----:B------:R-:W4:Y:S04]  /*8010*/  LDL.LU R6, [R1+0x1d8] ;  /* 0x0001d80001067983 */ /* 0x000f280000300800 */
[----:B------:R-:W4:Y:S04]  /*8020*/  LDL.LU R5, [R1+0xb4] ;  /* 0x0000b40001057983 */ /* 0x000f280000300800 */
[----:B------:R-:W4:Y:S01]  /*8030*/  LDL.LU R3, [R1+0xbc] ;  /* 0x0000bc0001037983 */ /* 0x000f220000300800 */
[----:B------:R-:W-:-:S02]  /*8040*/  ISETP.GT.U32.AND P6, PT, R12, R26, PT ;  /* 0x0000001a0c00720c */ /* 0x000fc40003fc4070 */
[----:B------:R-:W-:Y:S01]  /*8050*/  LOP3.LUT R28, R28, 0x7f, RZ, 0xc0, !PT ;  /* 0x0000007f1c1c7812 */ /* 0x000fe200078ec0ff */
[----:B------:R-:W-:-:S04]  /*8060*/  @!P2 IMAD.MOV R10, RZ, RZ, -R10 ;  /* 0x000000ffff0aa224 */ /* 0x000fc800078e0a0a */
[----:B-1----:R-:W-:Y:S01]  /*8070*/  IMAD R0, R28, c[0x0][0x18c], RZ ;  /* 0x000063001c007a24 */ /* 0x002fe200078e02ff */
[----:B------:R-:W-:Y:S01]  /*8080*/  ISETP.NE.AND P2, PT, RZ, c[0x0][0x17c], PT ;  /* 0x00005f00ff007a0c */ /* 0x000fe20003f45270 */
[----:B------:R-:W-:Y:S01]  /*8090*/  @!P3 IMAD.MOV R14, RZ, RZ, -R14 ;  /* 0x000000ffff0eb224 */ /* 0x000fe200078e0a0e */
[----:B------:R-:W-:Y:S01]  /*80a0*/  LOP3.LUT R24, RZ, c[0x0][0x17c], RZ, 0x33, !PT ;  /* 0x00005f00ff187a12 */ /* 0x000fe200078e33ff */
[----:B------:R-:W-:Y:S01]  /*80b0*/  @!P4 IMAD.MOV R16, RZ, RZ, -R16 ;  /* 0x000000ffff10c224 */ /* 0x000fe200078e0a10 */
[----:B------:R-:W4:Y:S01]  /*80c0*/  LDL.LU R28, [R1+0xc4] ;  /* 0x0000c400011c7983 */ /* 0x000f220000300800 */
[----:B------:R-:W-:Y:S01]  /*80d0*/  @!P6 IMAD.IADD R26, R26, 0x1, -R12 ;  /* 0x000000011a1ae824 */ /* 0x000fe200078e0a0c */
[----:B------:R-:W-:Y:S01]  /*80e0*/  LEA R12, P6, R0, c[0x0][0x168], 0x1 ;  /* 0x00005a00000c7a11 */ /* 0x000fe200078c08ff */
[----:B------:R-:W-:Y:S01]  /*80f0*/  @!P5 IMAD.MOV R29, RZ, RZ, -R29 ;  /* 0x000000ffff1dd224 */ /* 0x000fe200078e0a1d */
[----:B------:R-:W-:Y:S01]  /*8100*/  STL [R1+0x1d74], R10 ;  /* 0x001d740a01007387 */ /* 0x000fe20000100800 */
[----:B------:R-:W-:Y:S01]  /*8110*/  @!P0 IMAD.MOV R27, RZ, RZ, -R27 ;  /* 0x000000ffff1b8224 */ /* 0x000fe200078e0a1b */
[C---:B--2---:R-:W-:Y:S01]  /*8120*/  SEL R2, R24.reuse, R25, !P2 ;  /* 0x0000001918027207 */ /* 0x044fe20005000000 */
[----:B------:R-:W-:Y:S01]  /*8130*/  @!P1 IMAD.MOV R26, RZ, RZ, -R26 ;  /* 0x000000ffff1a9224 */ /* 0x000fe200078e0a1a */
[----:B------:R-:W-:Y:S04]  /*8140*/  STL [R1+0x1ce4], R12 ;  /* 0x001ce40c01007387 */ /* 0x000fe80000100800 */
[----:B------:R-:W-:Y:S04]  /*8150*/  STL [R1+0x1d78], R14 ;  /* 0x001d780e01007387 */ /* 0x000fe80000100800 */
[----:B------:R-:W-:Y:S04]  /*8160*/  STL [R1+0x1d7c], R16 ;  /* 0x001d7c1001007387 */ /* 0x000fe80000100800 */
[----:B------:R-:W-:Y:S04]  /*8170*/  STL [R1+0x1d80], R29 ;  /* 0x001d801d01007387 */ /* 0x000fe80000100800 */
[----:B------:R-:W-:Y:S04]  /*8180*/  STL [R1+0x1d84], R27 ;  /* 0x001d841b01007387 */ /* 0x000fe80000100800 */
[----:B------:R-:W-:Y:S04]  /*8190*/  STL [R1+0x1d88], R26 ;  /* 0x001d881a01007387 */ /* 0x000fe80000100800 */
[----:B------:R0:W-:Y:S01]  /*81a0*/  STL [R1+0x28], R2 ;  /* 0x0000280201007387 */ /* 0x0001e20000100800 */
[----:B---3--:R-:W-:-:S02]  /*81b0*/  SEL R4, R24, R17, !P2 ;  /* 0x0000001118047207 */ /* 0x008fc40005000000 */
[----:B----4-:R-:W-:-:S03]  /*81c0*/  SEL R0, R24, R15, !P2 ;  /* 0x0000000f18007207 */ /* 0x010fc60005000000 */
[----:B------:R1:W-:Y:S01]  /*81d0*/  STL [R1+0x24], R4 ;  /* 0x0000240401007387 */ /* 0x0003e20000100800 */
[----:B0-----:R-:W-:-:S03]  /*81e0*/  SEL R2, R24, R13, !P2 ;  /* 0x0000000d18027207 */ /* 0x001fc60005000000 */
[----:B------:R0:W-:Y:S04]  /*81f0*/  STL [R1+0x20], R0 ;  /* 0x0000200001007387 */ /* 0x0001e80000100800 */
[----:B------:R2:W-:Y:S01]  /*8200*/  STL [R1+0x1c], R2 ;  /* 0x00001c0201007387 */ /* 0x0005e20000100800 */
[C---:B-1----:R-:W-:Y:S02]  /*8210*/  SEL R4, R24.reuse, R11, !P2 ;  /* 0x0000000b18047207 */ /* 0x042fe40005000000 */
[----:B0-----:R-:W-:-:S03]  /*8220*/  SEL R0, R24, R9, !P2 ;  /* 0x0000000918007207 */ /* 0x001fc60005000000 */
[----:B------:R0:W-:Y:S01]  /*8230*/  STL [R1+0x18], R4 ;  /* 0x0000180401007387 */ /* 0x0001e20000100800 */
[----:B--2---:R-:W-:-:S03]  /*8240*/  SEL R2, R24, R8, !P2 ;  /* 0x0000000818027207 */ /* 0x004fc60005000000 */
[----:B------:R1:W-:Y:S04]  /*8250*/  STL [R1+0x14], R0 ;  /* 0x0000140001007387 */ /* 0x0003e80000100800 */
[----:B------:R2:W-:Y:S01]  /*8260*/  STL [R1+0x10], R2 ;  /* 0x0000100201007387 */ /* 0x0005e20000100800 */
[C---:B0-----:R-:W-:Y:S02]  /*8270*/  SEL R4, R24.reuse, R6, !P2 ;  /* 0x0000000618047207 */ /* 0x041fe40005000000 */
[----:B-1----:R-:W-:-:S03]  /*8280*/  SEL R0, R24, R5, !P2 ;  /* 0x0000000518007207 */ /* 0x002fc60005000000 */
[----:B------:R-:W-:Y:S01]  /*8290*/  STL [R1+0xc], R4 ;  /* 0x00000c0401007387 */ /* 0x000fe20000100800 */
[----:B--2---:R-:W-:-:S03]  /*82a0*/  SEL R2, R24, R3, !P2 ;  /* 0x0000000318027207 */ /* 0x004fc60005000000 */
[----:B------:R-:W2:Y:S04]  /*82b0*/  LDL.LU R25, [R1+0x1c4] ;  /* 0x0001c40001197983 */ /* 0x000ea80000300800 */
[----:B------:R0:W-:Y:S04]  /*82c0*/  STL [R1+0x8], R0 ;  /* 0x0000080001007387 */ /* 0x0001e80000100800 */
[----:B------:R-:W-:Y:S04]  /*82d0*/  STL [R1+0x4], R2 ;  /* 0x0000040201007387 */ /* 0x000fe80000100800 */
[----:B------:R-:W3:Y:S01]  /*82e0*/  LDL.LU R26, [R1+0x1cc] ;  /* 0x0001cc00011a7983 */ /* 0x000ee20000300800 */
[----:B0-----:R-:W-:-:S03]  /*82f0*/  SEL R0, R24, R28, !P2 ;  /* 0x0000001c18007207 */ /* 0x001fc60005000000 */
[----:B---3--:R0:W-:Y:S04]  /*8300*/  STL [R1+0x1da8], R26 ;  /* 0x001da81a01007387 */ /* 0x0081e80000100800 */
[----:B------:R1:W-:Y:S04]  /*8310*/  STL [R1], R0 ;  /* 0x0000000001007387 */ /* 0x0003e80000100800 */
[----:B0-----:R-:W3:Y:S04]  /*8320*/  LDL.LU R26, [R1+0x1c8] ;  /* 0x0001c800011a7983 */ /* 0x001ee80000300800 */
[----:B------:R-:W4:Y:S04]  /*8330*/  LDL.LU R27, [R1+0x1a8] ;  /* 0x0001a800011b7983 */ /* 0x000f280000300800 */
        /* <DEDUP_REMOVED lines=8> */
[----:B-1----:R-:W4:Y:S04]  /*83c0*/  LDL.LU R0, [R1+0xd8] ;  /* 0x0000d80001007983 */ /* 0x002f280000300800 */
        /* <DEDUP_REMOVED lines=8> */
[----:B--2---:R-:W-:-:S03]  /*8450*/  SEL R25, R24, R25, !P2 ;  /* 0x0000001918197207 */ /* 0x004fc60005000000 */
[----:B------:R-:W2:Y:S04]  /*8460*/  LDL.LU R13, [R1+0x190] ;  /* 0x00019000010d7983 */ /* 0x000ea80000300800 */
[----:B------:R-:W2:Y:S04]  /*8470*/  LDL.LU R11, [R1+0x18c] ;  /* 0x00018c00010b7983 */ /* 0x000ea80000300800 */
[----:B------:R-:W2:Y:S04]  /*8480*/  LDL.LU R9, [R1+0x188] ;  /* 0x0001880001097983 */ /* 0x000ea80000300800 */
[----:B------:R-:W2:Y:S04]  /*8490*/  LDL.LU R8, [R1+0x184] ;  /* 0x0001840001087983 */ /* 0x000ea80000300800 */
[----:B------:R-:W2:Y:S04]  /*84a0*/  LDL.LU R6, [R1+0x180] ;  /* 0x0001800001067983 */ /* 0x000ea80000300800 */
[----:B------:R-:W2:Y:S04]  /*84b0*/  LDL.LU R5, [R1+0x124] ;  /* 0x0001240001057983 */ /* 0x000ea80000300800 */
[----:B------:R-:W2:Y:S04]  /*84c0*/  LDL.LU R3, [R1+0xa8] ;  /* 0x0000a80001037983 */ /* 0x000ea80000300800 */
[----:B------:R-:W2:Y:S04]  /*84d0*/  LDL.LU R28, [R1+0xa0] ;  /* 0x0000a000011c7983 */ /* 0x000ea80000300800 */
[----:B------:R0:W-:Y:S04]  /*84e0*/  STL [R1+0x1d8c], R25 ;  /* 0x001d8c1901007387 */ /* 0x0001e80000100800 */
[----:B0-----:R-:W2:Y:S01]  /*84f0*/  LDL.LU R25, [R1+0x1d0] ;  /* 0x0001d00001197983 */ /* 0x001ea20000300800 */
[----:B---3--:R-:W-:-:S05]  /*8500*/  SEL R26, R24, R26, !P2 ;  /* 0x0000001a181a7207 */ /* 0x008fca0005000000 */
[----:B------:R0:W-:Y:S04]  /*8510*/  STL [R1+0x30], R26 ;  /* 0x0000301a01007387 */ /* 0x0001e80000100800 */
[----:B0-----:R-:W3:Y:S01]  /*8520*/  LDL.LU R26, [R1+0x1da8] ;  /* 0x001da800011a7983 */ /* 0x001ee20000300800 */
[C---:B----4-:R-:W-:Y:S02]  /*8530*/  SEL R16, R24.reuse, R16, !P2 ;  /* 0x0000001018107207 */ /* 0x050fe40005000000 */
[C---:B------:R-:W-:Y:S02]  /*8540*/  SEL R14, R24.reuse, R14, !P2 ;  /* 0x0000000e180e7207 */ /* 0x040fe40005000000 */
[C---:B------:R-:W-:Y:S02]  /*8550*/  SEL R12, R24.reuse, R12, !P2 ;  /* 0x0000000c180c7207 */ /* 0x040fe40005000000 */
[----:B------:R-:W-:-:S02]  /*8560*/  SEL R10, R24, R10, !P2 ;  /* 0x0000000a180a7207 */ /* 0x000fc40005000000 */
[C---:B------:R-:W-:Y:S02]  /*8570*/  SEL R2, R24.reuse, R2, !P2 ;  /* 0x0000000218027207 */ /* 0x040fe40005000000 */
[C---:B------:R-:W-:Y:S02]  /*8580*/  SEL R7, R24.reuse, R7, !P2 ;  /* 0x0000000718077207 */ /* 0x040fe40005000000 */
[C---:B------:R-:W-:Y:S02]  /*8590*/  SEL R4, R24.reuse, R4, !P2 ;  /* 0x0000000418047207 */ /* 0x040fe40005000000 */
[----:B--2---:R-:W-:-:S05]  /*85a0*/  SEL R25, R24, R25, !P2 ;  /* 0x0000001918197207 */ /* 0x004fca0005000000 */
[----:B------:R3:W-:Y:S02]  /*85b0*/  STL [R1+0x44], R25 ;  /* 0x0000441901007387 */ /* 0x0007e40000100800 */
[C---:B---3--:R-:W-:Y:S02]  /*85c0*/  SEL R25, R24.reuse, R26, !P2 ;  /* 0x0000001a18197207 */ /* 0x048fe40005000000 */
[----:B------:R-:W-:-:S03]  /*85d0*/  SEL R26, R24, R27, !P2 ;  /* 0x0000001b181a7207 */ /* 0x000fc60005000000 */
[----:B------:R0:W-:Y:S04]  /*85e0*/  STL [R1+0x50], R25 ;  /* 0x0000501901007387 */ /* 0x0001e80000100800 */
[----:B------:R-:W-:Y:S01]  /*85f0*/  STL [R1+0x58], R26 ;  /* 0x0000581a01007387 */ /* 0x000fe20000100800 */
[----:B0-----:R-:W-:-:S05]  /*8600*/  SEL R25, R24, R29, !P2 ;  /* 0x0000001d18197207 */ /* 0x001fca0005000000 */
[----:B------:R-:W-:Y:S04]  /*8610*/  STL [R1+0x84], R25 ;  /* 0x0000841901007387 */ /* 0x000fe80000100800 */
[----:B------:R-:W-:Y:S04]  /*8620*/  STL [R1+0x9c], R16 ;  /* 0x00009c1001007387 */ /* 0x000fe80000100800 */
[----:B------:R-:W-:Y:S04]  /*8630*/  STL [R1+0xa4], R14 ;  /* 0x0000a40e01007387 */ /* 0x000fe80000100800 */
[----:B------:R-:W-:Y:S04]  /*8640*/  STL [R1+0xac], R12 ;  /* 0x0000ac0c01007387 */ /* 0x000fe80000100800 */
[----:B------:R-:W-:Y:S04]  /*8650*/  STL [R1+0xb4], R10 ;  /* 0x0000b40a01007387 */ /* 0x000fe80000100800 */
[----:B------:R0:W-:Y:S04]  /*8660*/  STL [R1+0xbc], R2 ;  /* 0x0000bc0201007387 */ /* 0x0001e80000100800 */
[----:B------:R-:W-:Y:S04]  /*8670*/  STL [R1+0xc4], R7 ;  /* 0x0000c40701007387 */ /* 0x000fe80000100800 */
[----:B------:R1:W-:Y:S01]  /*8680*/  STL [R1+0xd0], R4 ;  /* 0x0000d00401007387 */ /* 0x0003e20000100800 */
[----:B0-----:R-:W-:-:S02]  /*8690*/  SEL R2, R24, R0, !P2 ;  /* 0x0000000018027207 */ /* 0x001fc40005000000 */
[----:B------:R-:W-:-:S03]  /*86a0*/  SEL R0, R24, R21, !P2 ;  /* 0x0000001518007207 */ /* 0x000fc60005000000 */
[----:B------:R0:W-:Y:S01]  /*86b0*/  STL [R1+0xd8], R2 ;  /* 0x0000d80201007387 */ /* 0x0001e20000100800 */
[----:B-1----:R-:W-:-:S03]  /*86c0*/  SEL R4, R24, R23, !P2 ;  /* 0x0000001718047207 */ /* 0x002fc60005000000 */
[----:B------:R1:W-:Y:S04]  /*86d0*/  STL [R1+0xf8], R0 ;  /* 0x0000f80001007387 */ /* 0x0003e80000100800 */
[----:B------:R2:W-:Y:S01]  /*86e0*/  STL [R1+0x100], R4 ;  /* 0x0001000401007387 */ /* 0x0005e20000100800 */
[C---:B0-----:R-:W-:Y:S02]  /*86f0*/  SEL R2, R24.reuse, R22, !P2 ;  /* 0x0000001618027207 */ /* 0x041fe40005000000 */
[----:B-1----:R-:W-:-:S03]  /*8700*/  SEL R0, R24, R20, !P2 ;  /* 0x0000001418007207 */ /* 0x002fc60005000000 */
[----:B------:R0:W-:Y:S01]  /*8710*/  STL [R1+0x12c], R2 ;  /* 0x00012c0201007387 */ /* 0x0001e20000100800 */
[----:B--2---:R-:W-:-:S03]  /*8720*/  SEL R4, R24, R19, !P2 ;  /* 0x0000001318047207 */ /* 0x004fc60005000000 */
        /* <DEDUP_REMOVED lines=19> */
[----:B------:R-:W-:Y:S04]  /*8860*/  STL [R1+0x1d4], R4 ;  /* 0x0001d40401007387 */ /* 0x000fe80000100800 */
[----:B------:R-:W2:Y:S01]  /*8870*/  LDL.LU R25, [R1+0x174] ;  /* 0x0001740001197983 */ /* 0x000ea20000300800 */
[C---:B0-----:R-:W-:Y:S02]  /*8880*/  SEL R2, R24.reuse, R3, !P2 ;  /* 0x0000000318027207 */ /* 0x041fe40005000000 */
[----:B-1----:R-:W-:-:S03]  /*8890*/  SEL R0, R24, R28, !P2 ;  /* 0x0000001c18007207 */ /* 0x002fc60005000000 */
[----:B------:R-:W-:Y:S04]  /*88a0*/  STL [R1+0x1cc], R2 ;  /* 0x0001cc0201007387 */ /* 0x000fe80000100800 */
[----:B--2---:R0:W-:Y:S04]  /*88b0*/  STL [R1+0x1d9c], R25 ;  /* 0x001d9c1901007387 */ /* 0x0041e80000100800 */
[----:B------:R-:W-:Y:S04]  /*88c0*/  STL [R1+0x1c4], R0 ;  /* 0x0001c40001007387 */ /* 0x000fe80000100800 */
[----:B0-----:R-:W2:Y:S04]  /*88d0*/  LDL.LU R25, [R1+0x178] ;  /* 0x0001780001197983 */ /* 0x001ea80000300800 */
[----:B--2---:R0:W-:Y:S04]  /*88e0*/  STL [R1+0x1da0], R25 ;  /* 0x001da01901007387 */ /* 0x0041e80000100800 */
[----:B0-----:R-:W2:Y:S04]  /*88f0*/  LDL.LU R25, [R1+0x17c] ;  /* 0x00017c0001197983 */ /* 0x001ea80000300800 */
[----:B--2---:R0:W-:Y:S04]  /*8900*/  STL [R1+0x1da4], R25 ;  /* 0x001da41901007387 */ /* 0x0041e80000100800 */
[----:B0-----:R-:W2:Y:S04]  /*8910*/  LDL.LU R25, [R1+0x140] ;  /* 0x0001400001197983 */ /* 0x001ea80000300800 */
[----:B------:R-:W3:Y:S04]  /*8920*/  LDL.LU R26, [R1+0x160] ;  /* 0x00016000011a7983 */ /* 0x000ee80000300800 */
[----:B------:R-:W4:Y:S04]  /*8930*/  LDL.LU R27, [R1+0x168] ;  /* 0x00016800011b7983 */ /* 0x000f280000300800 */
[----:B------:R-:W3:Y:S04]  /*8940*/  LDL.LU R29, [R1+0x16c] ;  /* 0x00016c00011d7983 */ /* 0x000ee80000300800 */
        /* <DEDUP_REMOVED lines=23> */
[----:B------:R-:W3:Y:S01]  /*8ac0*/  LDL.LU R28, [R1+0x114] ;  /* 0x00011400011c7983 */ /* 0x000ee20000300800 */
[----:B--2---:R-:W-:-:S05]  /*8ad0*/  SEL R25, R24, R25, !P2 ;  /* 0x0000001918197207 */ /* 0x004fca0005000000 */
[----:B------:R0:W-:Y:S04]  /*8ae0*/  STL [R1+0x1c0], R25 ;  /* 0x0001c01901007387 */ /* 0x0001e80000100800 */
[----:B0-----:R-:W2:Y:S02]  /*8af0*/  LDL.LU R25, [R1+0x1da4] ;  /* 0x001da40001197983 */ /* 0x001ea40000300800 */
[----:B--2---:R-:W-:-:S05]  /*8b00*/  SEL R25, R24, R25, !P2 ;  /* 0x0000001918197207 */ /* 0x004fca0005000000 */
[----:B------:R0:W-:Y:S04]  /*8b10*/  STL [R1+0x1bc], R25 ;  /* 0x0001bc1901007387 */ /* 0x0001e80000100800 */
[----:B0-----:R-:W2:Y:S02]  /*8b20*/  LDL.LU R25, [R1+0x1da0] ;  /* 0x001da00001197983 */ /* 0x001ea40000300800 */
[----:B--2---:R-:W-:-:S05]  /*8b30*/  SEL R25, R24, R25, !P2 ;  /* 0x0000001918197207 */ /* 0x004fca0005000000 */
[----:B------:R0:W-:Y:S04]  /*8b40*/  STL [R1+0x1b8], R25 ;  /* 0x0001b81901007387 */ /* 0x0001e80000100800 */
[----:B0-----:R-:W2:Y:S01]  /*8b50*/  LDL.LU R25, [R1+0x1d9c] ;  /* 0x001d9c0001197983 */ /* 0x001ea20000300800 */
[C---:B---3--:R-:W-:Y:S02]  /*8b60*/  SEL R16, R24.reuse, R16, !P2 ;  /* 0x0000001018107207 */ /* 0x048fe40005000000 */
        /* <DEDUP_REMOVED lines=8> */
[C---:B0-----:R-:W-:Y:S02]  /*8bf0*/  SEL R25, R24.reuse, R26, !P2 ;  /* 0x0000001a18197207 */ /* 0x041fe40005000000 */
[----:B----4-:R-:W-:-:S03]  /*8c00*/  SEL R26, R24, R27, !P2 ;  /* 0x0000001b181a7207 */ /* 0x010fc60005000000 */
        /* <DEDUP_REMOVED lines=89> */
[C---:B----4-:R-:W-:Y:S02]  /*91a0*/  SEL R27, R24.reuse, R27, !P2 ;  /* 0x0000001b181b7207 */ /* 0x050fe40005000000 */
[C---:B------:R-:W-:Y:S02]  /*91b0*/  SEL R29, R24.reuse, R29, !P2 ;  /* 0x0000001d181d7207 */ /* 0x040fe40005000000 */
[----:B------:R-:W-:-:S02]  /*91c0*/  SEL R16, R24, R16, !P2 ;  /* 0x0000001018107207 */ /* 0x000fc40005000000 */
[C---:B------:R-:W-:Y:S02]  /*91d0*/  SEL R14, R24.reuse, R14, !P2 ;  /* 0x0000000e180e7207 */ /* 0x040fe40005000000 */
[C---:B------:R-:W-:Y:S02]  /*91e0*/  SEL R10, R24.reuse, R10, !P2 ;  /* 0x0000000a180a7207 */ /* 0x040fe40005000000 */
[C---:B------:R-:W-:Y:S02]  /*91f0*/  SEL R7, R24.reuse, R7, !P2 ;  /* 0x0000000718077207 */ /* 0x040fe40005000000 */
[C---:B------:R-:W-:Y:S02]  /*9200*/  SEL R4, R24.reuse, R4, !P2 ;  /* 0x0000000418047207 */ /* 0x040fe40005000000 */
        /* <DEDUP_REMOVED lines=17> */
[----:B--2---:R-:W-:-:S05]  /*9320*/  SEL R25, R24, R25, !P2 ;  /* 0x0000001918197207 */ /* 0x004fca0005000000 */
[----:B------:R0:W-:Y:S04]  /*9330*/  STL [R1+0x138], R25 ;  /* 0x0001381901007387 */ /* 0x0001e80000100800 */
[----:B0-----:R-:W2:Y:S04]  /*9340*/  LDL.LU R25, [R1+0x1d8c] ;  /* 0x001d8c0001197983 */ /* 0x001ea80000300800 */
[----:B------:R0:W-:Y:S04]  /*9350*/  STL [R1+0x130], R26 ;  /* 0x0001301a01007387 */ /* 0x0001e80000100800 */
[----:B0-----:R-:W3:Y:S04]  /*9360*/  LDL.LU R26, [R1+0x1d88] ;  /* 0x001d8800011a7983 */ /* 0x001ee80000300800 */
[----:B------:R0:W-:Y:S04]  /*9370*/  STL [R1+0x128], R27 ;  /* 0x0001281b01007387 */ /* 0x0001e80000100800 */
[----:B0-----:R-:W4:Y:S04]  /*9380*/  LDL.LU R27, [R1+0x1d84] ;  /* 0x001d8400011b7983 */ /* 0x001f280000300800 */
[----:B------:R0:W-:Y:S04]  /*9390*/  STL [R1+0x124], R29 ;  /* 0x0001241d01007387 */ /* 0x0001e80000100800 */
[----:B0-----:R-:W2:Y:S04]  /*93a0*/  LDL.LU R29, [R1+0x1d80] ;  /* 0x001d8000011d7983 */ /* 0x001ea80000300800 */
        /* <DEDUP_REMOVED lines=13> */
[----:B0-----:R-:W3:Y:S04]  /*9480*/  LDL.LU R21, [R1+0x1d64] ;  /* 0x001d640001157983 */ /* 0x001ee80000300800 */
        /* <DEDUP_REMOVED lines=29> */
[----:B0-----:R-:W4:Y:S01]  /*9660*/  LDL.LU R28, [R1+0x1d28] ;  /* 0x001d2800011c7983 */ /* 0x001f220000300800 */
[----:B------:R-:W-:-:S05]  /*9670*/  SEL R12, R24, R12, !P2 ;  /* 0x0000000c180c7207 */ /* 0x000fca0005000000 */
[----:B------:R0:W-:Y:S02]  /*9680*/  STL [R1+0x98], R12 ;  /* 0x0000980c01007387 */ /* 0x0001e40000100800 */
[----:B0-----:R-:W-:-:S05]  /*9690*/  SEL R12, R24, R2, !P2 ;  /* 0x00000002180c7207 */ /* 0x001fca0005000000 */
[----:B------:R3:W-:Y:S01]  /*96a0*/  STL [R1+0x94], R12 ;  /* 0x0000940c01007387 */ /* 0x0007e20000100800 */
[C---:B--2---:R-:W-:Y:S02]  /*96b0*/  SEL R0, R24.reuse, R0, !P2 ;  /* 0x0000000018007207 */ /* 0x044fe40005000000 */
[C---:B---3--:R-:W-:Y:S02]  /*96c0*/  SEL R12, R24.reuse, R3, !P2 ;  /* 0x00000003180c7207 */ /* 0x048fe40005000000 */
[C---:B------:R-:W-:Y:S02]  /*96d0*/  SEL R3, R24.reuse, R5, !P2 ;  /* 0x0000000518037207 */ /* 0x040fe40005000000 */
[C---:B------:R-:W-:Y:S02]  /*96e0*/  SEL R5, R24.reuse, R8, !P2 ;  /* 0x0000000818057207 */ /* 0x040fe40005000000 */
[----:B----4-:R-:W-:-:S05]  /*96f0*/  SEL R2, R24, R28, !P2 ;  /* 0x0000001c18027207 */ /* 0x010fca0005000000 */
[----:B------:R0:W-:Y:S04]  /*9700*/  STL [R1+0x90], R2 ;  /* 0x0000900201007387 */ /* 0x0001e80000100800 */
[----:B------:R-:W-:Y:S01]  /*9710*/  STL [R1+0x8c], R12 ;  /* 0x00008c0c01007387 */ /* 0x000fe20000100800 */
[----:B0-----:R-:W-:-:S03]  /*9720*/  SEL R2, R24, R6, !P2 ;  /* 0x0000000618027207 */ /* 0x001fc60005000000 */
[----:B------:R0:W-:Y:S04]  /*9730*/  STL [R1+0x88], R3 ;  /* 0x0000880301007387 */ /* 0x0001e80000100800 */
[----:B------:R1:W-:Y:S01]  /*9740*/  STL [R1+0x80], R2 ;  /* 0x0000800201007387 */ /* 0x0003e20000100800 */
[----:B0-----:R-:W-:-:S03]  /*9750*/  SEL R3, R24, R9, !P2 ;  /* 0x0000000918037207 */ /* 0x001fc60005000000 */
        /* <DEDUP_REMOVED lines=20> */
[----:B------:R-:W-:Y:S04]  /*98a0*/  STL [R1+0x4c], R3 ;  /* 0x00004c0301007387 */ /* 0x000fe80000100800 */
[----:B------:R-:W2:Y:S04]  /*98b0*/  LDL.LU R18, [R1+0x1f8] ;  /* 0x0001f80001127983 */ /* 0x000ea80000300800 */
[----:B------:R-:W-:Y:S04]  /*98c0*/  STL [R1+0x48], R2 ;  /* 0x0000480201007387 */ /* 0x000fe80000100800 */
[----:B0-----:R-:W3:Y:S04]  /*98d0*/  LDL.LU R5, [R1+0x24] ;  /* 0x0000240001057983 */ /* 0x001ee80000300800 */
[----:B------:R-:W-:Y:S04]  /*98e0*/  STL [R1+0x40], R0 ;  /* 0x0000400001007387 */ /* 0x000fe80000100800 */
[----:B------:R-:W4:Y:S04]  /*98f0*/  LDL.LU R6, [R1+0x20] ;  /* 0x0000200001067983 */ /* 0x000f280000300800 */
[----:B------:R-:W3:Y:S01]  /*9900*/  LDL.LU R21, [R1+0x1c] ;  /* 0x00001c0001157983 */ /* 0x000ee20000300800 */
[----:B------:R-:W-:-:S03]  /*9910*/  SEL R12, R24, R4, !P2 ;  /* 0x00000004180c7207 */ /* 0x000fc60005000000 */
[----:B------:R-:W3:Y:S04]  /*9920*/  LDL.LU R8, [R1+0x18] ;  /* 0x0000180001087983 */ /* 0x000ee80000300800 */
[----:B------:R-:W3:Y:S04]  /*9930*/  LDL.LU R9, [R1+0x14] ;  /* 0x0000140001097983 */ /* 0x000ee80000300800 */
[----:B------:R-:W3:Y:S04]  /*9940*/  LDL.LU R20, [R1+0x10] ;  /* 0x0000100001147983 */ /* 0x000ee80000300800 */
[----:B------:R-:W3:Y:S04]  /*9950*/  LDL.LU R11, [R1+0xc] ;  /* 0x00000c00010b7983 */ /* 0x000ee80000300800 */
[----:B------:R-:W3:Y:S04]  /*9960*/  LDL.LU R13, [R1+0x8] ;  /* 0x00000800010d7983 */ /* 0x000ee80000300800 */
[----:B------:R-:W3:Y:S04]  /*9970*/  LDL.LU R19, [R1+0x4] ;  /* 0x0000040001137983 */ /* 0x000ee80000300800 */
[----:B------:R-:W3:Y:S04]  /*9980*/  LDL.LU R15, [R1] ;  /* 0x00000000010f7983 */ /* 0x000ee80000300800 */
[----:B------:R-:W3:Y:S04]  /*9990*/  LDL.LU R4, [R1+0x28] ;  /* 0x0000280001047983 */ /* 0x000ee80000300800 */
[----:B------:R0:W-:Y:S04]  /*99a0*/  STL [R1+0x1ce8], R12 ;  /* 0x001ce80c01007387 */ /* 0x0001e80000100800 */
[----:B0-----:R-:W3:Y:S04]  /*99b0*/  LDL.LU R12, [R1+0x1f4] ;  /* 0x0001f400010c7983 */ /* 0x001ee80000300800 */
[----:B------:R-:W0:Y:S01]  /*99c0*/  S2R R17, SR_TID.X ;  /* 0x0000000000117919 */ /* 0x000e220000002100 */
[----:B------:R-:W-:-:S02]  /*99d0*/  SEL R2, R24, R7, !P2 ;  /* 0x0000000718027207 */ /* 0x000fc40005000000 */
[C---:B------:R-:W-:Y:S02]  /*99e0*/  SEL R28, R24.reuse, R10, !P2 ;  /* 0x0000000a181c7207 */ /* 0x040fe40005000000 */
[C---:B------:R-:W-:Y:S02]  /*99f0*/  SEL R3, R24.reuse, R14, !P2 ;  /* 0x0000000e18037207 */ /* 0x040fe40005000000 */
[C---:B------:R-:W-:Y:S01]  /*9a00*/  SEL R16, R24.reuse, R16, !P2 ;  /* 0x0000001018107207 */ /* 0x040fe20005000000 */
[----:B------:R2:W-:Y:S01]  /*9a10*/  STL [R1+0x1cec], R2 ;  /* 0x001cec0201007387 */ /* 0x0005e20000100800 */
[C---:B------:R-:W-:Y:S02]  /*9a20*/  SEL R29, R24.reuse, R29, !P2 ;  /* 0x0000001d181d7207 */ /* 0x040fe40005000000 */
[C---:B------:R-:W-:Y:S01]  /*9a30*/  SEL R27, R24.reuse, R27, !P2 ;  /* 0x0000001b181b7207 */ /* 0x040fe20005000000 */
[----:B------:R-:W-:Y:S01]  /*9a40*/  STL [R1+0x1cf0], R28 ;  /* 0x001cf01c01007387 */ /* 0x000fe20000100800 */
[----:B------:R-:W-:-:S03]  /*9a50*/  SEL R24, R24, R26, !P2 ;  /* 0x0000001a18187207 */ /* 0x000fc60005000000 */
[----:B------:R-:W-:Y:S04]  /*9a60*/  STL [R1+0x1cf4], R3 ;  /* 0x001cf40301007387 */ /* 0x000fe80000100800 */
[----:B------:R-:W-:Y:S01]  /*9a70*/  STL [R1+0x1cf8], R16 ;  /* 0x001cf81001007387 */ /* 0x000fe20000100800 */
[----:B0-----:R-:W-:-:S03]  /*9a80*/  LOP3.LUT R17, R17, 0x7f, RZ, 0xc0, !PT ;  /* 0x0000007f11117812 */ /* 0x001fc600078ec0ff */
[----:B------:R-:W-:Y:S02]  /*9a90*/  STL [R1+0x1cfc], R29 ;  /* 0x001cfc1d01007387 */ /* 0x000fe40000100800 */
[----:B------:R-:W-:Y:S02]  /*9aa0*/  IMAD R17, R17, c[0x0][0x18c], RZ ;  /* 0x0000630011117a24 */ /* 0x000fe400078e02ff */
[----:B------:R-:W-:Y:S04]  /*9ab0*/  STL [R1+0x1d00], R27 ;  /* 0x001d001b01007387 */ /* 0x000fe80000100800 */
[----:B------:R-:W-:Y:S01]  /*9ac0*/  STL [R1+0x1d04], R24 ;  /* 0x001d041801007387 */ /* 0x000fe20000100800 */
[----:B------:R-:W-:-:S03]  /*9ad0*/  LEA.HI.X.SX32 R0, R17, c[0x0][0x16c], 0x1, P6 ;  /* 0x00005b0011007a11 */ /* 0x000fc600030f0eff */
[----:B------:R-:W4:Y:S04]  /*9ae0*/  LDL.LU R23, [R1+0x30] ;  /* 0x0000300001177983 */ /* 0x000f280000300800 */
[----:B------:R-:W4:Y:S04]  /*9af0*/  LDL.LU R22, [R1+0x44] ;  /* 0x0000440001167983 */ /* 0x000f280000300800 */
[----:B------:R-:W4:Y:S04]  /*9b00*/  LDL.LU R17, [R1+0x50] ;  /* 0x0000500001117983 */ /* 0x000f280000300800 */
[----:B------:R3:W-:Y:S01]  /*9b10*/  STL [R1+0x1d08], R0 ;  /* 0x001d080001007387 */ /* 0x0007e20000100800 */
[----:B--2---:R-:W-:-:S03]  /*9b20*/  IMAD R2, R18, c[0x0][0x184], RZ ;  /* 0x0000610012027a24 */ /* 0x004fc600078e02ff */
[----:B------:R-:W2:Y:S01]  /*9b30*/  LDL.LU R18, [R1+0x58] ;  /* 0x0000580001127983 */ /* 0x000ea20000300800 */
[----:B---3--:R-:W-:-:S05]  /*9b40*/  IMAD R0, R12, c[0x0][0x184], RZ ;  /* 0x000061000c007a24 */ /* 0x008fca00078e02ff */
[----:B------:R0:W-:Y:S04]  /*9b50*/  STL [R1+0xe4], R0 ;  /* 0x0000e40001007387 */ /* 0x0001e80000100800 */
[----:B------:R1:W-:Y:S01]  /*9b60*/  STL [R1+0xdc], R2 ;  /* 0x0000dc0201007387 */ /* 0x0003e20000100800 */
[----:B0-----:R-:W-:Y:S02]  /*9b70*/  IMAD R0, R4, c[0x0][0x190], RZ ;  /* 0x0000640004007a24 */ /* 0x001fe400078e02ff */
[----:B-1----:R-:W-:Y:S02]  /*9b80*/  IMAD R2, R5, c[0x0][0x190], RZ ;  /* 0x0000640005027a24 */ /* 0x002fe400078e02ff */
[----:B------:R-:W3:Y:S04]  /*9b90*/  LDL.LU R5, [R1+0x84] ;  /* 0x0000840001057983 */ /* 0x000ee80000300800 */
[----:B------:R4:W-:Y:S04]  /*9ba0*/  STL [R1+0x28], R0 ;  /* 0x0000280001007387 */ /* 0x0009e80000100800 */
[----:B------:R0:W-:Y:S01]  /*9bb0*/  STL [R1+0x24], R2 ;  /* 0x0000240201007387 */ /* 0x0001e20000100800 */
[----:B----4-:R-:W-:-:S03]  /*9bc0*/  IMAD R0, R6, c[0x0][0x190], RZ ;  /* 0x0000640006007a24 */ /* 0x010fc600078e02ff */
[----:B------:R-:W4:Y:S01]  /*9bd0*/  LDL.LU R6, [R1+0x9c] ;  /* 0x00009c0001067983 */ /* 0x000f220000300800 */
[----:B0-----:R-:W-:-:S03]  /*9be0*/  IMAD R2, R21, c[0x0][0x190], RZ ;  /* 0x0000640015027a24 */ /* 0x001fc600078e02ff */
[----:B------:R0:W-:Y:S04]  /*9bf0*/  STL [R1+0x20], R0 ;  /* 0x0000200001007387 */ /* 0x0001e80000100800 */
[----:B------:R-:W4:Y:S01]  /*9c00*/  LDL.LU R21, [R1+0xa4] ;  /* 0x0000a40001157983 */ /* 0x000f220000300800 */
[----:B0-----:R-:W-:-:S03]  /*9c10*/  IMAD R0, R8, c[0x0][0x190], RZ ;  /* 0x0000640008007a24 */ /* 0x001fc600078e02ff */
[----:B------:R0:W-:Y:S04]  /*9c20*/  STL [R1+0x1c], R2 ;  /* 0x00001c0201007387 */ /* 0x0001e80000100800 */
[----:B------:R-:W4:Y:S04]  /*9c30*/  LDL.LU R8, [R1+0xac] ;  /* 0x0000ac0001087983 */ /* 0x000f280000300800 */
[----:B------:R1:W-:Y:S01]  /*9c40*/  STL [R1+0x18], R0 ;  /* 0x0000180001007387 */ /* 0x0003e20000100800 */
[----:B0-----:R-:W-:-:S03]  /*9c50*/  IMAD R2, R9, c[0x0][0x190], RZ ;  /* 0x0000640009027a24 */ /* 0x001fc600078e02ff */
[----:B------:R-:W4:Y:S01]  /*9c60*/  LDL.LU R9, [R1+0xb4] ;  /* 0x0000b40001097983 */ /* 0x000f220000300800 */
[----:B-1----:R-:W-:-:S03]  /*9c70*/  IMAD R0, R20, c[0x0][0x190], RZ ;  /* 0x0000640014007a24 */ /* 0x002fc600078e02ff */
        /* <DEDUP_REMOVED lines=10> */
[----:B------:R-:W4:Y:S04]  /*9d20*/  LDL.LU R19, [R1+0xd8] ;  /* 0x0000d80001137983 */ /* 0x000f280000300800 */
[----:B------:R-:W-:Y:S01]  /*9d30*/  STL [R1+0x4], R2 ;  /* 0x0000040201007387 */ /* 0x000fe20000100800 */
[----:B-1----:R-:W-:-:S03]  /*9d40*/  IMAD R0, R15, c[0x0][0x190], RZ ;  /* 0x000064000f007a24 */ /* 0x002fc600078e02ff */
[----:B------:R-:W4:Y:S01]  /*9d50*/  LDL.LU R15, [R1+0xf8] ;  /* 0x0000f800010f7983 */ /* 0x000f220000300800 */
[----:B------:R-:W-:Y:S02]  /*9d60*/  IMAD R26, R25, c[0x0][0x190], RZ ;  /* 0x00006400191a7a24 */ /* 0x000fe400078e02ff */
[----:B------:R-:W-:Y:S02]  /*9d70*/  IMAD R25, R23, c[0x0][0x190], RZ ;  /* 0x0000640017197a24 */ /* 0x000fe400078e02ff */
[----:B------:R-:W-:Y:S01]  /*9d80*/  IMAD R23, R22, c[0x0][0x190], RZ ;  /* 0x0000640016177a24 */ /* 0x000fe200078e02ff */
[----:B------:R-:W-:Y:S01]  /*9d90*/  STL [R1], R0 ;  /* 0x0000000001007387 */ /* 0x000fe20000100800 */
[----:B------:R-:W-:-:S03]  /*9da0*/  IMAD R22, R17, c[0x0][0x190], RZ ;  /* 0x0000640011167a24 */ /* 0x000fc600078e02ff */
[----:B------:R-:W-:Y:S04]  /*9db0*/  STL [R1+0x1ccc], R26 ;  /* 0x001ccc1a01007387 */ /* 0x000fe80000100800 */
[----:B------:R-:W-:Y:S04]  /*9dc0*/  STL [R1+0x1cc8], R25 ;  /* 0x001cc81901007387 */ /* 0x000fe80000100800 */
[----:B------:R-:W-:Y:S04]  /*9dd0*/  STL [R1+0x1cc4], R23 ;  /* 0x001cc41701007387 */ /* 0x000fe80000100800 */
[----:B------:R-:W4:Y:S04]  /*9de0*/  LDL.LU R17, [R1+0x100] ;  /* 0x0001000001117983 */ /* 0x000f280000300800 */
[----:B------:R-:W-:Y:S01]  /*9df0*/  STL [R1+0x1cc0], R22 ;  /* 0x001cc01601007387 */ /* 0x000fe20000100800 */
[----:B--2---:R-:W-:-:S03]  /*9e00*/  IMAD R4, R18, c[0x0][0x190], RZ ;  /* 0x0000640012047a24 */ /* 0x004fc600078e02ff */
[----:B------:R-:W2:Y:S04]  /*9e10*/  LDL.LU R18, [R1+0x12c] ;  /* 0x00012c0001127983 */ /* 0x000ea80000300800 */
[----:B------:R-:W-:Y:S01]  /*9e20*/  STL [R1+0x1cbc], R4 ;  /* 0x001cbc0401007387 */ /* 0x000fe20000100800 */
[----:B---3--:R-:W-:-:S05]  /*9e30*/  IMAD R5, R5, c[0x0][0x190], RZ ;  /* 0x0000640005057a24 */ /* 0x008fca00078e02ff */
[----:B------:R-:W-:Y:S01]  /*9e40*/  STL [R1+0x1cb8], R5 ;  /* 0x001cb80501007387 */ /* 0x000fe20000100800 */
[----:B----4-:R-:W-:Y:S02]  /*9e50*/  IMAD R6, R6, c[0x0][0x190], RZ ;  /* 0x0000640006067a24 */ /* 0x010fe400078e02ff */
[----:B------:R-:W-:-:S03]  /*9e60*/  IMAD R7, R21, c[0x0][0x190], RZ ;  /* 0x0000640015077a24 */ /* 0x000fc600078e02ff */
[----:B------:R-:W-:Y:S04]  /*9e70*/  STL [R1+0x1cd0], R6 ;  /* 0x001cd00601007387 */ /* 0x000fe80000100800 */
[----:B------:R-:W-:Y:S01]  /*9e80*/  STL [R1+0x1cd4], R7 ;  /* 0x001cd40701007387 */ /* 0x000fe20000100800 */
[----:B------:R-:W-:Y:S02]  /*9e90*/  IMAD R8, R8, c[0x0][0x190], RZ ;  /* 0x0000640008087a24 */ /* 0x000fe400078e02ff */
        /* <DEDUP_REMOVED lines=10> */
[----:B------:R0:W-:Y:S04]  /*9f40*/  STL [R1+0x1d14], R14 ;  /* 0x001d140e01007387 */ /* 0x0001e80000100800 */
[----:B------:R-:W3:Y:S04]  /*9f50*/  LDL.LU R19, [R1+0x134] ;  /* 0x0001340001137983 */ /* 0x000ee80000300800 */
[----:B------:R-:W4:Y:S04]  /*9f60*/  LDL.LU R20, [R1+0x1c8] ;  /* 0x0001c80001147983 */ /* 0x000f280000300800 */
[----:B------:R-:W4:Y:S04]  /*9f70*/  LDL.LU R21, [R1+0x1d0] ;  /* 0x0001d00001157983 */ /* 0x000f280000300800 */
[----:B0-----:R-:W4:Y:S01]  /*9f80*/  LDL.LU R14, [R1+0x1f0] ;  /* 0x0001f000010e7983 */ /* 0x001f220000300800 */
[----:B------:R-:W-:-:S03]  /*9f90*/  IMAD R15, R15, c[0x0][0x190], RZ ;  /* 0x000064000f0f7a24 */ /* 0x000fc600078e02ff */
[----:B------:R-:W4:Y:S04]  /*9fa0*/  LDL.LU R13, [R1+0x1ec] ;  /* 0x0001ec00010d7983 */ /* 0x000f280000300800 */
[----:B------:R-:W4:Y:S04]  /*9fb0*/  LDL.LU R28, [R1+0x1e8] ;  /* 0x0001e800011c7983 */ /* 0x000f280000300800 */
[----:B------:R4:W-:Y:S04]  /*9fc0*/  STL [R1+0x1d18], R15 ;  /* 0x001d180f01007387 */ /* 0x0009e80000100800 */
[----:B------:R-:W4:Y:S04]  /*9fd0*/  LDL.LU R2, [R1+0x1e4] ;  /* 0x0001e40001027983 */ /* 0x000f280000300800 */
[----:B------:R-:W4:Y:S01]  /*9fe0*/  LDL.LU R12, [R1+0x1e0] ;  /* 0x0001e000010c7983 */ /* 0x000f220000300800 */
[----:B------:R-:W-:-:S05]  /*9ff0*/  IMAD R17, R17, c[0x0][0x190], RZ ;  /* 0x0000640011117a24 */ /* 0x000fca00078e02ff */
[----:B------:R-:W-:Y:S04]  /*a000*/  STL [R1+0x1d1c], R17 ;  /* 0x001d1c1101007387 */ /* 0x000fe80000100800 */
        /* <DEDUP_REMOVED lines=18> */
[----:B--2---:R-:W-:-:S05]  /*a130*/  IMAD R18, R18, c[0x0][0x190], RZ ;  /* 0x0000640012127a24 */ /* 0x004fca00078e02ff */
[----:B------:R-:W-:Y:S01]  /*a140*/  STL [R1+0x1d20], R18 ;  /* 0x001d201201007387 */ /* 0x000fe20000100800 */
[----:B---3--:R-:W-:-:S05]  /*a150*/  IMAD R19, R19, c[0x0][0x190], RZ ;  /* 0x0000640013137a24 */ /* 0x008fca00078e02ff */
[----:B------:R-:W-:Y:S01]  /*a160*/  STL [R1+0x1d24], R19 ;  /* 0x001d241301007387 */ /* 0x000fe20000100800 */
[----:B----4-:R-:W-:Y:S02]  /*a170*/  IMAD R15, R14, c[0x0][0x190], RZ ;  /* 0x000064000e0f7a24 */ /* 0x010fe400078e02ff */
[----:B------:R-:W-:-:S03]  /*a180*/  IMAD R13, R13, c[0x0][0x190], RZ ;  /* 0x000064000d0d7a24 */ /* 0x000fc600078e02ff */
[----:B------:R-:W-:Y:S01]  /*a190*/  STL [R1+0x30], R15 ;  /* 0x0000300f01007387 */ /* 0x000fe20000100800 */
[----:B------:R-:W-:-:S03]  /*a1a0*/  IMAD R14, R28, c[0x0][0x190], RZ ;  /* 0x000064001c0e7a24 */ /* 0x000fc600078e02ff */
[----:B------:R-:W2:Y:S04]  /*a1b0*/  LDL.LU R28, [R1+0x18c] ;  /* 0x00018c00011c7983 */ /* 0x000ea80000300800 */
[----:B------:R0:W-:Y:S04]  /*a1c0*/  STL [R1+0x44], R13 ;  /* 0x0000440d01007387 */ /* 0x0001e80000100800 */
[----:B------:R1:W-:Y:S01]  /*a1d0*/  STL [R1+0x50], R14 ;  /* 0x0000500e01007387 */ /* 0x0003e20000100800 */
[----:B0-----:R-:W-:-:S03]  /*a1e0*/  IMAD R13, R2, c[0x0][0x190], RZ ;  /* 0x00006400020d7a24 */ /* 0x001fc600078e02ff */
[----:B------:R-:W3:Y:S01]  /*a1f0*/  LDL.LU R2, [R1+0x188] ;  /* 0x0001880001027983 */ /* 0x000ee20000300800 */
[----:B-1----:R-:W-:-:S03]  /*a200*/  IMAD R14, R12, c[0x0][0x190], RZ ;  /* 0x000064000c0e7a24 */ /* 0x002fc600078e02ff */
[----:B------:R0:W-:Y:S04]  /*a210*/  STL [R1+0x58], R13 ;  /* 0x0000580d01007387 */ /* 0x0001e80000100800 */
[----:B------:R-:W4:Y:S01]  /*a220*/  LDL.LU R12, [R1+0x184] ;  /* 0x00018400010c7983 */ /* 0x000f220000300800 */
[----:B0-----:R-:W-:-:S03]  /*a230*/  IMAD R13, R16, c[0x0][0x190], RZ ;  /* 0x00006400100d7a24 */ /* 0x001fc600078e02ff */
[----:B------:R0:W-:Y:S04]  /*a240*/  STL [R1+0x84], R14 ;  /* 0x0000840e01007387 */ /* 0x0001e80000100800 */
[----:B------:R-:W4:Y:S04]  /*a250*/  LDL.LU R16, [R1+0x180] ;  /* 0x0001800001107983 */ /* 0x000f280000300800 */
[----:B------:R1:W-:Y:S01]  /*a260*/  STL [R1+0x9c], R13 ;  /* 0x00009c0d01007387 */ /* 0x0003e20000100800 */
[----:B0-----:R-:W-:Y:S02]  /*a270*/  IMAD R14, R11, c[0x0][0x190], RZ ;  /* 0x000064000b0e7a24 */ /* 0x001fe400078e02ff */
[----:B------:R-:W-:-:S02]  /*a280*/  IMAD R11, R9, c[0x0][0x190], RZ ;  /* 0x00006400090b7a24 */ /* 0x000fc400078e02ff */
[----:B------:R-:W-:Y:S02]  /*a290*/  IMAD R9, R7, c[0x0][0x190], RZ ;  /* 0x0000640007097a24 */ /* 0x000fe400078e02ff */
[----:B-1----:R-:W-:Y:S02]  /*a2a0*/  IMAD R13, R10, c[0x0][0x190], RZ ;  /* 0x000064000a0d7a24 */ /* 0x002fe400078e02ff */
[----:B------:R-:W-:Y:S01]  /*a2b0*/  IMAD R10, R8, c[0x0][0x190], RZ ;  /* 0x00006400080a7a24 */ /* 0x000fe200078e02ff */
[----:B------:R-:W-:Y:S01]  /*a2c0*/  STL [R1+0xa4], R14 ;  /* 0x0000a40e01007387 */ /* 0x000fe20000100800 */
[----:B------:R-:W-:Y:S02]  /*a2d0*/  IMAD R8, R6, c[0x0][0x190], RZ ;  /* 0x0000640006087a24 */ /* 0x000fe400078e02ff */
[----:B------:R-:W-:Y:S01]  /*a2e0*/  IMAD R7, R5, c[0x0][0x190], RZ ;  /* 0x0000640005077a24 */ /* 0x000fe200078e02ff */
[----:B------:R-:W-:Y:S01]  /*a2f0*/  STL [R1+0xac], R13 ;  /* 0x0000ac0d01007387 */ /* 0x000fe20000100800 */
[----:B------:R-:W-:-:S02]  /*a300*/  IMAD R6, R4, c[0x0][0x190], RZ ;  /* 0x0000640004067a24 */ /* 0x000fc400078e02ff */
[----:B------:R-:W-:Y:S01]  /*a310*/  IMAD R5, R22, c[0x0][0x190], RZ ;  /* 0x0000640016057a24 */ /* 0x000fe200078e02ff */
[----:B------:R-:W-:Y:S04]  /*a320*/  STL [R1+0xb4], R11 ;  /* 0x0000b40b01007387 */ /* 0x000fe80000100800 */
[----:B------:R-:W-:Y:S01]  /*a330*/  STL [R1+0xbc], R10 ;  /* 0x0000bc0a01007387 */ /* 0x000fe20000100800 */
[----:B------:R-:W-:-:S03]  /*a340*/  IMAD R4, R23, c[0x0][0x190], RZ ;  /* 0x0000640017047a24 */ /* 0x000fc600078e02ff */
[----:B------:R-:W-:Y:S04]  /*a350*/  STL [R1+0xc4], R9 ;  /* 0x0000c40901007387 */ /* 0x000fe80000100800 */
[----:B------:R-:W-:Y:S04]  /*a360*/  STL [R1+0xd0], R8 ;  /* 0x0000d00801007387 */ /* 0x000fe80000100800 */
[----:B------:R-:W-:Y:S04]  /*a370*/  STL [R1+0xd8], R7 ;  /* 0x0000d80701007387 */ /* 0x000fe80000100800 */
[----:B------:R0:W-:Y:S04]  /*a380*/  STL [R1+0xf8], R6 ;  /* 0x0000f80601007387 */ /* 0x0001e80000100800 */
[----:B------:R1:W-:Y:S01]  /*a390*/  STL [R1+0x100], R5 ;  /* 0x0001000501007387 */ /* 0x0003e20000100800 */
[----:B0-----:R-:W-:-:S03]  /*a3a0*/  IMAD R6, R25, c[0x0][0x190], RZ ;  /* 0x0000640019067a24 */ /* 0x001fc600078e02ff */
[----:B------:R0:W-:Y:S01]  /*a3b0*/  STL [R1+0x12c], R4 ;  /* 0x00012c0401007387 */ /* 0x0001e20000100800 */
[----:B-1----:R-:W-:-:S03]  /*a3c0*/  IMAD R5, R26, c[0x0][0x190], RZ ;  /* 0x000064001a057a24 */ /* 0x002fc600078e02ff */
[----:B------:R-:W-:Y:S04]  /*a3d0*/  STL [R1+0x134], R6 ;  /* 0x0001340601007387 */ /* 0x000fe80000100800 */
[----:B------:R1:W-:Y:S01]  /*a3e0*/  STL [R1+0x1a4], R5 ;  /* 0x0001a40501007387 */ /* 0x0003e20000100800 */
[----:B0-----:R-:W-:Y:S02]  /*a3f0*/  IMAD R4, R0, c[0x0][0x190], RZ ;  /* 0x0000640000047a24 */ /* 0x001fe400078e02ff */
[----:B------:R-:W-:-:S03]  /*a400*/  IMAD R0, R24, c[0x0][0x190], RZ ;  /* 0x0000640018007a24 */ /* 0x000fc600078e02ff */
[----:B------:R0:W-:Y:S01]  /*a410*/  STL [R1+0x1a0], R4 ;  /* 0x0001a00401007387 */ /* 0x0001e20000100800 */
[----:B-1----:R-:W-:-:S03]  /*a420*/  IMAD R5, R27, c[0x0][0x190], RZ ;  /* 0x000064001b057a24 */ /* 0x002fc600078e02ff */
[----:B------:R1:W-:Y:S04]  /*a430*/  STL [R1+0x19c], R0 ;  /* 0x00019c0001007387 */ /* 0x0003e80000100800 */
[----:B------:R-:W-:Y:S01]  /*a440*/  STL [R1+0x198], R5 ;  /* 0x0001980501007387 */ /* 0x000fe20000100800 */
[----:B0-----:R-:W-:-:S03]  /*a450*/  IMAD R4, R29, c[0x0][0x190], RZ ;  /* 0x000064001d047a24 */ /* 0x001fc600078e02ff */
[----:B------:R-:W4:Y:S01]  /*a460*/  LDL.LU R19, [R1+0x17c] ;  /* 0x00017c0001137983 */ /* 0x000f220000300800 */
[----:B-1----:R-:W-:-:S03]  /*a470*/  IMAD R0, R3, c[0x0][0x190], RZ ;  /* 0x0000640003007a24 */ /* 0x002fc600078e02ff */
[----:B------:R2:W-:Y:S04]  /*a480*/  STL [R1+0x194], R4 ;  /* 0x0001940401007387 */ /* 0x0005e80000100800 */
[----:B------:R-:W4:Y:S04]  /*a490*/  LDL.LU R18, [R1+0x178] ;  /* 0x0001780001127983 */ /* 0x000f280000300800 */
[----:B------:R3:W-:Y:S04]  /*a4a0*/  STL [R1+0x190], R0 ;  /* 0x0001900001007387 */ /* 0x0007e80000100800 */
[----:B------:R-:W4:Y:S04]  /*a4b0*/  LDL.LU R17, [R1+0x174] ;  /* 0x0001740001117983 */ /* 0x000f280000300800 */
[----:B------:R-:W4:Y:S04]  /*a4c0*/  LDL.LU R15, [R1+0x170] ;  /* 0x00017000010f7983 */ /* 0x000f280000300800 */
[----:B------:R-:W4:Y:S04]  /*a4d0*/  LDL.LU R14, [R1+0x16c] ;  /* 0x00016c00010e7983 */ /* 0x000f280000300800 */
[----:B------:R-:W4:Y:S04]  /*a4e0*/  LDL.LU R13, [R1+0x168] ;  /* 0x00016800010d7983 */ /* 0x000f280000300800 */
[----:B------:R-:W4:Y:S01]  /*a4f0*/  LDL.LU R3, [R1+0x164] ;  /* 0x0001640001037983 */ /* 0x000f220000300800 */
[----:B--2---:R-:W-:-:S03]  /*a500*/  IMAD R4, R28, c[0x0][0x190], RZ ;  /* 0x000064001c047a24 */ /* 0x004fc600078e02ff */
[----:B------:R-:W2:Y:S04]  /*a510*/  LDL.LU R28, [R1+0x160] ;  /* 0x00016000011c7983 */ /* 0x000ea80000300800 */
[----:B------:R4:W-:Y:S01]  /*a520*/  STL [R1+0x18c], R4 ;  /* 0x00018c0401007387 */ /* 0x0009e20000100800 */
[----:B---3--:R-:W-:-:S03]  /*a530*/  IMAD R0, R2, c[0x0][0x190], RZ ;  /* 0x0000640002007a24 */ /* 0x008fc600078e02ff */
[----:B------:R-:W3:Y:S04]  /*a540*/  LDL.LU R2, [R1+0x15c] ;  /* 0x00015c0001027983 */ /* 0x000ee80000300800 */
[----:B------:R0:W-:Y:S01]  /*a550*/  STL [R1+0x188], R0 ;  /* 0x0001880001007387 */ /* 0x0001e20000100800 */
[----:B----4-:R-:W-:-:S03]  /*a560*/  IMAD R4, R12, c[0x0][0x190], RZ ;  /* 0x000064000c047a24 */ /* 0x010fc600078e02ff */
[----:B------:R-:W4:Y:S04]  /*a570*/  LDL.LU R12, [R1+0x158] ;  /* 0x00015800010c7983 */ /* 0x000f280000300800 */
[----:B------:R1:W-:Y:S04]  /*a580*/  STL [R1+0x184], R4 ;  /* 0x0001840401007387 */ /* 0x0003e80000100800 */
[----:B------:R-:W4:Y:S01]  /*a590*/  LDL.LU R11, [R1+0x154] ;  /* 0x00015400010b7983 */ /* 0x000f220000300800 */
[----:B0-----:R-:W-:-:S03]  /*a5a0*/  IMAD R0, R16, c[0x0][0x190], RZ ;  /* 0x0000640010007a24 */ /* 0x001fc600078e02ff */
[----:B------:R-:W4:Y:S04]  /*a5b0*/  LDL.LU R10, [R1+0x150] ;  /* 0x00015000010a7983 */ /* 0x000f280000300800 */
[----:B------:R0:W-:Y:S04]  /*a5c0*/  STL [R1+0x180], R0 ;  /* 0x0001800001007387 */ /* 0x0001e80000100800 */
        /* <DEDUP_REMOVED lines=10> */
[----:B0-----:R-:W4:Y:S04]  /*a670*/  LDL.LU R0, [R1+0x11c] ;  /* 0x00011c0001007983 */ /* 0x001f280000300800 */
[----:B------:R-:W4:Y:S04]  /*a680*/  LDL.LU R24, [R1+0x118] ;  /* 0x0001180001187983 */ /* 0x000f280000300800 */
[----:B------:R-:W4:Y:S04]  /*a690*/  LDL.LU R27, [R1+0x114] ;  /* 0x00011400011b7983 */ /* 0x000f280000300800 */
[----:B------:R-:W4:Y:S04]  /*a6a0*/  LDL.LU R29, [R1+0x110] ;  /* 0x00011000011d7983 */ /* 0x000f280000300800 */
[----:B------:R-:W4:Y:S01]  /*a6b0*/  LDL.LU R16, [R1+0x10c] ;  /* 0x00010c0001107983 */ /* 0x000f220000300800 */
[----:B------:R-:W-:-:S05]  /*a6c0*/  IMAD R19, R19, c[0x0][0x190], RZ ;  /* 0x0000640013137a24 */ /* 0x000fca00078e02ff */
[----:B------:R0:W-:Y:S02]  /*a6d0*/  STL [R1+0x17c], R19 ;  /* 0x00017c1301007387 */ /* 0x0001e40000100800 */
[----:B0-----:R-:W-:Y:S02]  /*a6e0*/  IMAD R19, R18, c[0x0][0x190], RZ ;  /* 0x0000640012137a24 */ /* 0x001fe400078e02ff */
[----:B------:R-:W-:Y:S02]  /*a6f0*/  IMAD R18, R17, c[0x0][0x190], RZ ;  /* 0x0000640011127a24 */ /* 0x000fe400078e02ff */
[----:B------:R-:W-:Y:S01]  /*a700*/  IMAD R17, R15, c[0x0][0x190], RZ ;  /* 0x000064000f117a24 */ /* 0x000fe200078e02ff */
[----:B------:R-:W-:Y:S01]  /*a710*/  STL [R1+0x178], R19 ;  /* 0x0001781301007387 */ /* 0x000fe20000100800 */
[----:B------:R-:W-:-:S03]  /*a720*/  IMAD R15, R14, c[0x0][0x190], RZ ;  /* 0x000064000e0f7a24 */ /* 0x000fc600078e02ff */
[----:B------:R-:W-:Y:S01]  /*a730*/  STL [R1+0x174], R18 ;  /* 0x0001741201007387 */ /* 0x000fe20000100800 */
[----:B------:R-:W-:-:S03]  /*a740*/  IMAD R13, R13, c[0x0][0x190], RZ ;  /* 0x000064000d0d7a24 */ /* 0x000fc600078e02ff */
[----:B------:R-:W-:Y:S01]  /*a750*/  STL [R1+0x170], R17 ;  /* 0x0001701101007387 */ /* 0x000fe20000100800 */
[----:B------:R-:W-:-:S03]  /*a760*/  IMAD R14, R3, c[0x0][0x190], RZ ;  /* 0x00006400030e7a24 */ /* 0x000fc600078e02ff */
[----:B------:R-:W-:Y:S04]  /*a770*/  STL [R1+0x16c], R15 ;  /* 0x00016c0f01007387 */ /* 0x000fe80000100800 */
[----:B------:R-:W4:Y:S04]  /*a780*/  LDL.LU R3, [R1+0x108] ;  /* 0x0001080001037983 */ /* 0x000f280000300800 */
[----:B------:R2:W-:Y:S04]  /*a790*/  STL [R1+0x168], R13 ;  /* 0x0001680d01007387 */ /* 0x0005e80000100800 */
[----:B------:R3:W-:Y:S01]  /*a7a0*/  STL [R1+0x164], R14 ;  /* 0x0001640e01007387 */ /* 0x0007e20000100800 */
        /* <DEDUP_REMOVED lines=8> */
[----:B------:R1:W-:Y:S01]  /*a830*/  STL [R1+0x158], R13 ;  /* 0x0001580d01007387 */ /* 0x0003e20000100800 */
[----:B0-----:R-:W-:Y:S02]  /*a840*/  IMAD R14, R11, c[0x0][0x190], RZ ;  /* 0x000064000b0e7a24 */ /* 0x001fe400078e02ff */
[----:B-1----:R-:W-:-:S03]  /*a850*/  IMAD R13, R10, c[0x0][0x190], RZ ;  /* 0x000064000a0d7a24 */ /* 0x002fc600078e02ff */
[----:B------:R-:W-:Y:S01]  /*a860*/  STL [R1+0x154], R14 ;  /* 0x0001540e01007387 */ /* 0x000fe20000100800 */
[----:B------:R-:W-:-:S03]  /*a870*/  IMAD R11, R9, c[0x0][0x190], RZ ;  /* 0x00006400090b7a24 */ /* 0x000fc600078e02ff */
        /* <DEDUP_REMOVED lines=12> */
[----:B------:R0:W-:Y:S01]  /*a940*/  STL [R1+0x138], R6 ;  /* 0x0001380601007387 */ /* 0x0001e20000100800 */
[----:B------:R-:W-:-:S03]  /*a950*/  IMAD R4, R23, c[0x0][0x190], RZ ;  /* 0x0000640017047a24 */ /* 0x000fc600078e02ff */
[----:B------:R1:W-:Y:S04]  /*a960*/  STL [R1+0x130], R5 ;  /* 0x0001300501007387 */ /* 0x0003e80000100800 */
[----:B------:R1:W-:Y:S01]  /*a970*/  STL [R1+0x128], R4 ;  /* 0x0001280401007387 */ /* 0x0003e20000100800 */
[----:B0-----:R-:W-:Y:S02]  /*a980*/  IMAD R6, R25, c[0x0][0x190], RZ ;  /* 0x0000640019067a24 */ /* 0x001fe400078e02ff */
[----:B-1----:R-:W-:-:S03]  /*a990*/  IMAD R5, R26, c[0x0][0x190], RZ ;  /* 0x000064001a057a24 */ /* 0x002fc600078e02ff */
[----:B------:R-:W-:Y:S01]  /*a9a0*/  STL [R1+0x124], R6 ;  /* 0x0001240601007387 */ /* 0x000fe20000100800 */
[----:B------:R-:W-:-:S03]  /*a9b0*/  IMAD R4, R0, c[0x0][0x190], RZ ;  /* 0x0000640000047a24 */ /* 0x000fc600078e02ff */
[----:B------:R0:W-:Y:S01]  /*a9c0*/  STL [R1+0x120], R5 ;  /* 0x0001200501007387 */ /* 0x0001e20000100800 */
[----:B------:R-:W-:-:S03]  /*a9d0*/  IMAD R0, R24, c[0x0][0x190], RZ ;  /* 0x0000640018007a24 */ /* 0x000fc600078e02ff */
[----:B------:R1:W-:Y:S01]  /*a9e0*/  STL [R1+0x11c], R4 ;  /* 0x00011c0401007387 */ /* 0x0003e20000100800 */
[----:B0-----:R-:W-:-:S03]  /*a9f0*/  IMAD R5, R27, c[0x0][0x190], RZ ;  /* 0x000064001b057a24 */ /* 0x001fc600078e02ff */
[----:B------:R0:W-:Y:S01]  /*aa00*/  STL [R1+0x118], R0 ;  /* 0x0001180001007387 */ /* 0x0001e20000100800 */
[----:B-1----:R-:W-:-:S03]  /*aa10*/  IMAD R4, R29, c[0x0][0x190], RZ ;  /* 0x000064001d047a24 */ /* 0x002fc600078e02ff */
[----:B------:R-:W-:Y:S04]  /*aa20*/  STL [R1+0x114], R5 ;  /* 0x0001140501007387 */ /* 0x000fe80000100800 */
[----:B------:R-:W4:Y:S01]  /*aa30*/  LDL.LU R19, [R1+0xf0] ;  /* 0x0000f00001137983 */ /* 0x000f220000300800 */
[----:B0-----:R-:W-:-:S03]  /*aa40*/  IMAD R0, R16, c[0x0][0x190], RZ ;  /* 0x0000640010007a24 */ /* 0x001fc600078e02ff */
[----:B------:R-:W-:Y:S04]  /*aa50*/  STL [R1+0x110], R4 ;  /* 0x0001100401007387 */ /* 0x000fe80000100800 */
[----:B------:R-:W4:Y:S04]  /*aa60*/  LDL.LU R18, [R1+0xec] ;  /* 0x0000ec0001127983 */ /* 0x000f280000300800 */
[----:B------:R0:W-:Y:S04]  /*aa70*/  STL [R1+0x10c], R0 ;  /* 0x00010c0001007387 */ /* 0x0001e80000100800 */
[----:B------:R-:W4:Y:S04]  /*aa80*/  LDL.LU R17, [R1+0xe8] ;  /* 0x0000e80001117983 */ /* 0x000f280000300800 */
[----:B------:R-:W4:Y:S04]  /*aa90*/  LDL.LU R15, [R1+0xe0] ;  /* 0x0000e000010f7983 */ /* 0x000f280000300800 */
[----:B------:R-:W4:Y:S04]  /*aaa0*/  LDL.LU R14, [R1+0xd4] ;  /* 0x0000d400010e7983 */ /* 0x000f280000300800 */
[----:B------:R-:W4:Y:S04]  /*aab0*/  LDL.LU R13, [R1+0xcc] ;  /* 0x0000cc00010d7983 */ /* 0x000f280000300800 */
[----:B------:R-:W4:Y:S04]  /*aac0*/  LDL.LU R23, [R1+0xc8] ;  /* 0x0000c80001177983 */ /* 0x000f280000300800 */
[----:B------:R-:W4:Y:S01]  /*aad0*/  LDL.LU R22, [R1+0xc0] ;  /* 0x0000c00001167983 */ /* 0x000f220000300800 */
[----:B0-----:R-:W-:-:S05]  /*aae0*/  IMAD R0, R3, c[0x0][0x190], RZ ;  /* 0x0000640003007a24 */ /* 0x001fca00078e02ff */
[----:B------:R3:W-:Y:S04]  /*aaf0*/  STL [R1+0x108], R0 ;  /* 0x0001080001007387 */ /* 0x0007e80000100800 */
[----:B------:R-:W4:Y:S01]  /*ab00*/  LDL.LU R4, [R1+0xb8] ;  /* 0x0000b80001047983 */ /* 0x000f220000300800 */
[----:B--2---:R-:W-:-:S05]  /*ab10*/  IMAD R3, R28, c[0x0][0x190], RZ ;  /* 0x000064001c037a24 */ /* 0x004fca00078e02ff */
[----:B------:R-:W-:Y:S04]  /*ab20*/  STL [R1+0x104], R3 ;  /* 0x0001040301007387 */ /* 0x000fe80000100800 */
[----:B------:R-:W2:Y:S01]  /*ab30*/  LDL.LU R5, [R1+0xb0] ;  /* 0x0000b00001057983 */ /* 0x000ea20000300800 */
[----:B---3--:R-:W-:-:S05]  /*ab40*/  IMAD R0, R2, c[0x0][0x190], RZ ;  /* 0x0000640002007a24 */ /* 0x008fca00078e02ff */
[----:B------:R0:W-:Y:S01]  /*ab50*/  STL [R1+0xfc], R0 ;  /* 0x0000fc0001007387 */ /* 0x0001e20000100800 */
[----:B----4-:R-:W-:-:S03]  /*ab60*/  IMAD R2, R12, c[0x0][0x190], RZ ;  /* 0x000064000c027a24 */ /* 0x010fc600078e02ff */
[----:B------:R-:W3:Y:S04]  /*ab70*/  LDL.LU R11, [R1+0xa8] ;  /* 0x0000a800010b7983 */ /* 0x000ee80000300800 */
[----:B0-----:R-:W4:Y:S04]  /*ab80*/  LDL.LU R0, [R1+0xa0] ;  /* 0x0000a00001007983 */ /* 0x001f280000300800 */
[----:B------:R0:W-:Y:S04]  /*ab90*/  STL [R1+0xf4], R2 ;  /* 0x0000f40201007387 */ /* 0x0001e80000100800 */
[----:B------:R-:W4:Y:S04]  /*aba0*/  LDL.LU R24, [R1+0x98] ;  /* 0x0000980001187983 */ /* 0x000f280000300800 */
[----:B------:R-:W4:Y:S04]  /*abb0*/  LDL.LU R27, [R1+0x94] ;  /* 0x00009400011b7983 */ /* 0x000f280000300800 */
        /* <DEDUP_REMOVED lines=13> */
[----:B------:R-:W-:-:S05]  /*ac90*/  IMAD R19, R19, c[0x0][0x190], RZ ;  /* 0x0000640013137a24 */ /* 0x000fca00078e02ff */
[----:B------:R0:W-:Y:S01]  /*aca0*/  STL [R1+0xf0], R19 ;  /* 0x0000f01301007387 */ /* 0x0001e20000100800 */
[----:B------:R-:W-:-:S03]  /*acb0*/  IMAD R18, R18, c[0x0][0x190], RZ ;  /* 0x0000640012127a24 */ /* 0x000fc600078e02ff */
[----:B0-----:R-:W4:Y:S01]  /*acc0*/  LDL.LU R19, [R1+0x1d24] ;  /* 0x001d240001137983 */ /* 0x001f220000300800 */
[----:B------:R-:W-:-:S03]  /*acd0*/  IMAD R17, R17, c[0x0][0x190], RZ ;  /* 0x0000640011117a24 */ /* 0x000fc600078e02ff */
[----:B------:R0:W-:Y:S01]  /*ace0*/  STL [R1+0xec], R18 ;  /* 0x0000ec1201007387 */ /* 0x0001e20000100800 */
[----:B------:R-:W-:Y:S02]  /*acf0*/  IMAD R15, R15, c[0x0][0x190], RZ ;  /* 0x000064000f0f7a24 */ /* 0x000fe400078e02ff */
[----:B------:R-:W-:Y:S01]  /*ad00*/  IMAD R14, R14, c[0x0][0x190], RZ ;  /* 0x000064000e0e7a24 */ /* 0x000fe200078e02ff */
[----:B0-----:R-:W4:Y:S01]  /*ad10*/  LDL.LU R18, [R1+0x1d20] ;  /* 0x001d200001127983 */ /* 0x001f220000300800 */
[----:B------:R-:W-:-:S03]  /*ad20*/  IMAD R13, R13, c[0x0][0x190], RZ ;  /* 0x000064000d0d7a24 */ /* 0x000fc600078e02ff */
[----:B------:R0:W-:Y:S01]  /*ad30*/  STL [R1+0xe8], R17 ;  /* 0x0000e81101007387 */ /* 0x0001e20000100800 */
[----:B------:R-:W-:Y:S02]  /*ad40*/  IMAD R23, R23, c[0x0][0x190], RZ ;  /* 0x0000640017177a24 */ /* 0x000fe400078e02ff */
[----:B------:R-:W-:Y:S01]  /*ad50*/  IMAD R22, R22, c[0x0][0x190], RZ ;  /* 0x0000640016167a24 */ /* 0x000fe200078e02ff */
[----:B0-----:R-:W4:Y:S04]  /*ad60*/  LDL.LU R17, [R1+0x1d1c] ;  /* 0x001d1c0001117983 */ /* 0x001f280000300800 */
[----:B------:R0:W-:Y:S04]  /*ad70*/  STL [R1+0xe0], R15 ;  /* 0x0000e00f01007387 */ /* 0x0001e80000100800 */
[----:B0-----:R-:W4:Y:S01]  /*ad80*/  LDL.LU R15, [R1+0x1d18] ;  /* 0x001d1800010f7983 */ /* 0x001f220000300800 */
[----:B------:R-:W-:-:S03]  /*ad90*/  IMAD R4, R4, c[0x0][0x190], RZ ;  /* 0x0000640004047a24 */ /* 0x000fc600078e02ff */
[----:B------:R0:W-:Y:S04]  /*ada0*/  STL [R1+0xd4], R14 ;  /* 0x0000d40e01007387 */ /* 0x0001e80000100800 */
[----:B0-----:R-:W4:Y:S04]  /*adb0*/  LDL.LU R14, [R1+0x1d14] ;  /* 0x001d1400010e7983 */ /* 0x001f280000300800 */
[----:B------:R0:W-:Y:S04]  /*adc0*/  STL [R1+0xcc], R13 ;  /* 0x0000cc0d01007387 */ /* 0x0001e80000100800 */
[----:B0-----:R-:W4:Y:S04]  /*add0*/  LDL.LU R13, [R1+0x1d10] ;  /* 0x001d1000010d7983 */ /* 0x001f280000300800 */
[----:B------:R0:W-:Y:S04]  /*ade0*/  STL [R1+0xc8], R23 ;  /* 0x0000c81701007387 */ /* 0x0001e80000100800 */
[----:B0-----:R-:W4:Y:S04]  /*adf0*/  LDL.LU R23, [R1+0x54] ;  /* 0x0000540001177983 */ /* 0x001f280000300800 */
[----:B------:R0:W-:Y:S04]  /*ae00*/  STL [R1+0xc0], R22 ;  /* 0x0000c01601007387 */ /* 0x0001e80000100800 */
[----:B0-----:R-:W4:Y:S04]  /*ae10*/  LDL.LU R22, [R1+0x4c] ;  /* 0x00004c0001167983 */ /* 0x001f280000300800 */
[----:B------:R0:W-:Y:S04]  /*ae20*/  STL [R1+0xb8], R4 ;  /* 0x0000b80401007387 */ /* 0x0001e80000100800 */
[----:B0-----:R-:W4:Y:S01]  /*ae30*/  LDL.LU R4, [R1+0x48] ;  /* 0x0000480001047983 */ /* 0x001f220000300800 */
[----:B--2---:R-:W-:-:S05]  /*ae40*/  IMAD R5, R5, c[0x0][0x190], RZ ;  /* 0x0000640005057a24 */ /* 0x004fca00078e02ff */
[----:B------:R0:W-:Y:S04]  /*ae50*/  STL [R1+0xb0], R5 ;  /* 0x0000b00501007387 */ /* 0x0001e80000100800 */
[----:B0-----:R-:W2:Y:S01]  /*ae60*/  LDL.LU R5, [R1+0x40] ;  /* 0x0000400001057983 */ /* 0x001ea20000300800 */
[----:B---3--:R-:W-:Y:S02]  /*ae70*/  IMAD R11, R11, c[0x0][0x190], RZ ;  /* 0x000064000b0b7a24 */ /* 0x008fe400078e02ff */
[----:B----4-:R-:W-:-:S03]  /*ae80*/  IMAD R0, R0, c[0x0][0x190], RZ ;  /* 0x0000640000007a24 */ /* 0x010fc600078e02ff */
[----:B------:R0:W-:Y:S01]  /*ae90*/  STL [R1+0xa8], R11 ;  /* 0x0000a80b01007387 */ /* 0x0001e20000100800 */
[----:B------:R-:W-:-:S03]  /*aea0*/  IMAD R24, R24, c[0x0][0x190], RZ ;  /* 0x0000640018187a24 */ /* 0x000fc600078e02ff */
[----:B0-----:R-:W3:Y:S01]  /*aeb0*/  LDL.LU R11, [R1+0x1d0c] ;  /* 0x001d0c00010b7983 */ /* 0x001ee20000300800 */
        /* <DEDUP_REMOVED lines=9> */
[----:B0-----:R-:W3:Y:S04]  /*af50*/  LDL.LU R24, [R1+0x1d04] ;  /* 0x001d040001187983 */ /* 0x001ee80000300800 */
[----:B------:R0:W-:Y:S01]  /*af60*/  STL [R1+0x94], R27 ;  /* 0x0000941b01007387 */ /* 0x0001e20000100800 */
[----:B------:R-:W-:-:S03]  /*af70*/  IMAD R12, R12, c[0x0][0x190], RZ ;  /* 0x000064000c0c7a24 */ /* 0x000fc600078e02ff */
[----:B0-----:R-:W3:Y:S04]  /*af80*/  LDL.LU R27, [R1+0x1d00] ;  /* 0x001d0000011b7983 */ /* 0x001ee80000300800 */
        /* <DEDUP_REMOVED lines=12> */
[----:B------:R-:W-:-:S02]  /*b050*/  IMAD R10, R10, c[0x0][0x190], RZ ;  /* 0x000064000a0a7a24 */ /* 0x000fc400078e02ff */
[----:B------:R-:W-:-:S03]  /*b060*/  IMAD R9, R9, c[0x0][0x190], RZ ;  /* 0x0000640009097a24 */ /* 0x000fc600078e02ff */
[----:B------:R0:W-:Y:S04]  /*b070*/  STL [R1+0x74], R10 ;  /* 0x0000740a01007387 */ /* 0x0001e80000100800 */
[----:B------:R1:W-:Y:S01]  /*b080*/  STL [R1+0x70], R9 ;  /* 0x0000700901007387 */ /* 0x0003e20000100800 */
[----:B0-----:R-:W-:Y:S02]  /*b090*/  IMAD R10, R8, c[0x0][0x190], RZ ;  /* 0x00006400080a7a24 */ /* 0x001fe400078e02ff */
[----:B------:R-:W-:Y:S02]  /*b0a0*/  IMAD R8, R6, c[0x0][0x190], RZ ;  /* 0x0000640006087a24 */ /* 0x000fe400078e02ff */
[----:B-1----:R-:W-:Y:S01]  /*b0b0*/  IMAD R9, R7, c[0x0][0x190], RZ ;  /* 0x0000640007097a24 */ /* 0x002fe200078e02ff */
[----:B------:R0:W-:Y:S01]  /*b0c0*/  STL [R1+0x6c], R10 ;  /* 0x00006c0a01007387 */ /* 0x0001e20000100800 */
[----:B------:R-:W-:-:S02]  /*b0d0*/  IMAD R7, R25, c[0x0][0x190], RZ ;  /* 0x0000640019077a24 */ /* 0x000fc400078e02ff */
[----:B------:R-:W-:Y:S01]  /*b0e0*/  IMAD R6, R26, c[0x0][0x190], RZ ;  /* 0x000064001a067a24 */ /* 0x000fe200078e02ff */
[----:B------:R1:W-:Y:S04]  /*b0f0*/  STL [R1+0x68], R9 ;  /* 0x0000680901007387 */ /* 0x0003e80000100800 */
[----:B------:R1:W-:Y:S04]  /*b100*/  STL [R1+0x64], R8 ;  /* 0x0000640801007387 */ /* 0x0003e80000100800 */
[----:B0-----:R-:W4:Y:S04]  /*b110*/  LDL.LU R10, [R1+0x28] ;  /* 0x00002800010a7983 */ /* 0x001f280000300800 */
[----:B------:R0:W-:Y:S01]  /*b120*/  STL [R1+0x60], R7 ;  /* 0x0000600701007387 */ /* 0x0001e20000100800 */
[----:B------:R-:W-:-:S03]  /*b130*/  IMAD R23, R23, c[0x0][0x190], RZ ;  /* 0x0000640017177a24 */ /* 0x000fc600078e02ff */
[----:B-1----:R-:W4:Y:S04]  /*b140*/  LDL.LU R9, [R1+0xe4] ;  /* 0x0000e40001097983 */ /* 0x002f280000300800 */
[----:B------:R1:W-:Y:S04]  /*b150*/  STL [R1+0x5c], R6 ;  /* 0x00005c0601007387 */ /* 0x0003e80000100800 */
[----:B------:R-:W4:Y:S01]  /*b160*/  LDL.LU R8, [R1+0xdc] ;  /* 0x0000dc0001087983 */ /* 0x000f220000300800 */
[----:B------:R-:W-:-:S03]  /*b170*/  IMAD R22, R22, c[0x0][0x190], RZ ;  /* 0x0000640016167a24 */ /* 0x000fc600078e02ff */
[----:B0-----:R-:W4:Y:S04]  /*b180*/  LDL.LU R7, [R1+0x24] ;  /* 0x0000240001077983 */ /* 0x001f280000300800 */
[----:B-1----:R-:W4:Y:S04]  /*b190*/  LDL.LU R6, [R1+0x20] ;  /* 0x0000200001067983 */ /* 0x002f280000300800 */
[----:B------:R-:W4:Y:S01]  /*b1a0*/  LDL.LU R26, [R1+0x1c] ;  /* 0x00001c00011a7983 */ /* 0x000f220000300800 */
[----:B------:R-:W-:-:S03]  /*b1b0*/  IMAD R4, R4, c[0x0][0x190], RZ ;  /* 0x0000640004047a24 */ /* 0x000fc600078e02ff */
[----:B------:R-:W4:Y:S04]  /*b1c0*/  LDL.LU R25, [R1+0x18] ;  /* 0x0000180001197983 */ /* 0x000f280000300800 */
[----:B------:R0:W-:Y:S04]  /*b1d0*/  STL [R1+0x54], R23 ;  /* 0x0000541701007387 */ /* 0x0001e80000100800 */
[----:B0-----:R-:W4:Y:S04]  /*b1e0*/  LDL.LU R23, [R1+0x14] ;  /* 0x0000140001177983 */ /* 0x001f280000300800 */
[----:B------:R0:W-:Y:S04]  /*b1f0*/  STL [R1+0x4c], R22 ;  /* 0x00004c1601007387 */ /* 0x0001e80000100800 */
[----:B0-----:R-:W4:Y:S04]  /*b200*/  LDL.LU R22, [R1+0x10] ;  /* 0x0000100001167983 */ /* 0x001f280000300800 */
[----:B------:R0:W-:Y:S04]  /*b210*/  STL [R1+0x48], R4 ;  /* 0x0000480401007387 */ /* 0x0001e80000100800 */
[----:B0-----:R-:W4:Y:S01]  /*b220*/  LDL.LU R4, [R1+0xc] ;  /* 0x00000c0001047983 */ /* 0x001f220000300800 */
[----:B--2---:R-:W-:-:S05]  /*b230*/  IMAD R5, R5, c[0x0][0x190], RZ ;  /* 0x0000640005057a24 */ /* 0x004fca00078e02ff */
[----:B------:R0:W-:Y:S01]  /*b240*/  STL [R1+0x40], R5 ;  /* 0x0000400501007387 */ /* 0x0001e20000100800 */
[----:B---3--:R-:W-:Y:S02]  /*b250*/  IMAD R27, R27, c[0x0][0x190], RZ ;  /* 0x000064001b1b7a24 */ /* 0x008fe400078e02ff */
[----:B----4-:R-:W-:Y:S02]  /*b260*/  IMAD R29, R29, c[0x0][0x190], RZ ;  /* 0x000064001d1d7a24 */ /* 0x010fe400078e02ff */
[----:B------:R-:W-:Y:S02]  /*b270*/  IMAD R16, R16, c[0x0][0x190], RZ ;  /* 0x0000640010107a24 */ /* 0x000fe400078e02ff */
[----:B------:R-:W-:Y:S02]  /*b280*/  IMAD R3, R3, c[0x0][0x190], RZ ;  /* 0x0000640003037a24 */ /* 0x000fe400078e02ff */
[----:B0-----:R-:W-:Y:S02]  /*b290*/  IMAD R5, R12, c[0x0][0x190], RZ ;  /* 0x000064000c057a24 */ /* 0x001fe400078e02ff */
[----:B------:R-:W2:Y:S01]  /*b2a0*/  LDL.LU R12, [R1+0x1ce4] ;  /* 0x001ce400010c7983 */ /* 0x000ea20000300800 */
[----:B------:R-:W-:-:S02]  /*b2b0*/  IMAD R2, R2, c[0x0][0x190], RZ ;  /* 0x0000640002027a24 */ /* 0x000fc400078e02ff */
[----:B------:R-:W-:Y:S01]  /*b2c0*/  IMAD R28, R28, c[0x0][0x190], RZ ;  /* 0x000064001c1c7a24 */ /* 0x000fe200078e02ff */
[----:B------:R0:W-:Y:S04]  /*b2d0*/  STL [R1+0x3c], R5 ;  /* 0x00003c0501007387 */ /* 0x0001e80000100800 */
[----:B0-----:R-:W3:Y:S04]  /*b2e0*/  LDL.LU R5, [R1+0x8] ;  /* 0x0000080001057983 */ /* 0x001ee80000300800 */
[----:B------:R-:W-:Y:S04]  /*b2f0*/  STL [R1+0x1ca0], R2 ;  /* 0x001ca00201007387 */ /* 0x000fe80000100800 */
[----:B------:R-:W-:Y:S04]  /*b300*/  STL [R1+0x1ca4], R28 ;  /* 0x001ca41c01007387 */ /* 0x000fe80000100800 */
[----:B------:R-:W-:Y:S04]  /*b310*/  STL [R1+0x1ca8], R3 ;  /* 0x001ca80301007387 */ /* 0x000fe80000100800 */
[----:B------:R0:W-:Y:S04]  /*b320*/  STL [R1+0x1cac], R16 ;  /* 0x001cac1001007387 */ /* 0x0001e80000100800 */
[----:B0-----:R-:W4:Y:S04]  /*b330*/  LDL.LU R16, [R1] ;  /* 0x0000000001107983 */ /* 0x001f280000300800 */
[----:B------:R-:W-:Y:S04]  /*b340*/  STL [R1+0x1cb0], R29 ;  /* 0x001cb01d01007387 */ /* 0x000fe80000100800 */
[----:B------:R0:W-:Y:S04]  /*b350*/  STL [R1+0x1cb4], R27 ;  /* 0x001cb41b01007387 */ /* 0x0001e80000100800 */
[----:B0-----:R-:W3:Y:S01]  /*b360*/  LDL.LU R27, [R1+0x4] ;  /* 0x00000400011b7983 */ /* 0x001ee20000300800 */
[----:B------:R-:W-:-:S02]  /*b370*/  LEA R28, P2, R9, c[0x0][0x160], 0x1 ;  /* 0x00005800091c7a11 */ /* 0x000fc400078408ff */
[----:B------:R-:W-:Y:S02]  /*b380*/  LEA R2, P3, R8, c[0x0][0x160], 0x1 ;  /* 0x0000580008027a11 */ /* 0x000fe400078608ff */
[-C--:B--2---:R-:W-:Y:S02]  /*b390*/  LEA R3, P1, R10, R12.reuse, 0x1 ;  /* 0x0000000c0a037211 */ /* 0x084fe400078208ff */
[----:B------:R-:W-:-:S03]  /*b3a0*/  LEA R29, P4, R7, R12, 0x1 ;  /* 0x0000000c071d7211 */ /* 0x000fc600078808ff */
[----:B------:R0:W-:Y:S04]  /*b3b0*/  STL [R1+0x1c60], R3 ;  /* 0x001c600301007387 */ /* 0x0001e80000100800 */
[----:B------:R1:W-:Y:S01]  /*b3c0*/  STL [R1+0x1c50], R29 ;  /* 0x001c501d01007387 */ /* 0x0003e20000100800 */
[-C--:B0-----:R-:W-:Y:S02]  /*b3d0*/  LEA R3, P5, R6, R12.reuse, 0x1 ;  /* 0x0000000c06037211 */ /* 0x081fe400078a08ff */
[----:B-1----:R-:W-:-:S03]  /*b3e0*/  LEA R29, P6, R26, R12, 0x1 ;  /* 0x0000000c1a1d7211 */ /* 0x002fc600078c08ff */
[----:B------:R0:W-:Y:S04]  /*b3f0*/  STL [R1+0x1c54], R3 ;  /* 0x001c540301007387 */ /* 0x0001e80000100800 */
[----:B------:R1:W-:Y:S01]  /*b400*/  STL [R1+0x1c58], R29 ;  /* 0x001c581d01007387 */ /* 0x0003e20000100800 */
[----:B0-----:R-:W-:Y:S02]  /*b410*/  LEA R3, P0, R25, R12, 0x1 ;  /* 0x0000000c19037211 */ /* 0x001fe400078008ff */
[----:B-1----:R-:W-:Y:S02]  /*b420*/  LEA.HI.X.SX32 R29, R10, R0, 0x1, P1 ;  /* 0x000000000a1d7211 */ /* 0x002fe400008f0eff */
[----:B------:R-:W2:Y:S04]  /*b430*/  LDL.LU R10, [R1+0x1ce0] ;  /* 0x001ce000010a7983 */ /* 0x000ea80000300800 */
[----:B------:R0:W-:Y:S04]  /*b440*/  STL [R1+0x1c5c], R3 ;  /* 0x001c5c0301007387 */ /* 0x0001e80000100800 */
[----:B------:R1:W-:Y:S01]  /*b450*/  STL [R1+0x1c4c], R29 ;  /* 0x001c4c1d01007387 */ /* 0x0003e20000100800 */
[----:B0-----:R-:W-:-:S02]  /*b460*/  LEA R3, P1, R23, R12, 0x1 ;  /* 0x0000000c17037211 */ /* 0x001fc400078208ff */
[----:B-1----:R-:W-:Y:S02]  /*b470*/  LEA.HI.X.SX32 R29, R9, c[0x0][0x164], 0x1, P2 ;  /* 0x00005900091d7a11 */ /* 0x002fe400010f0eff */
[----:B------:R-:W2:Y:S04]  /*b480*/  LDL.LU R9, [R1+0x1cdc] ;  /* 0x001cdc0001097983 */ /* 0x000ea80000300800 */
[----:B------:R0:W-:Y:S02]  /*b490*/  STL [R1+0x1c48], R3 ;  /* 0x001c480301007387 */ /* 0x0001e40000100800 */
[----:B0-----:R-:W-:-:S05]  /*b4a0*/  LEA R3, P2, R22, R12, 0x1 ;  /* 0x0000000c16037211 */ /* 0x001fca00078408ff */
[----:B------:R0:W-:Y:S01]  /*b4b0*/  STL [R1+0x1c44], R3 ;  /* 0x001c440301007387 */ /* 0x0001e20000100800 */
[----:B------:R-:W-:Y:S02]  /*b4c0*/  LEA.HI.X.SX32 R7, R7, R0, 0x1, P4 ;  /* 0x0000000007077211 */ /* 0x000fe400020f0eff */
[----:B0-----:R-:W-:Y:S02]  /*b4d0*/  LEA.HI.X.SX32 R3, R8, c[0x0][0x164], 0x1, P3 ;  /* 0x0000590008037a11 */ /* 0x001fe400018f0eff */
[----:B------:R-:W-:-:S05]  /*b4e0*/  LEA R8, P3, R4, R12, 0x1 ;  /* 0x0000000c04087211 */ /* 0x000fca00078608ff */
[----:B------:R0:W-:Y:S01]  /*b4f0*/  STL [R1+0x1c40], R8 ;  /* 0x001c400801007387 */ /* 0x0001e20000100800 */
[----:B------:R-:W-:-:S03]  /*b500*/  LEA.HI.X.SX32 R6, R6, R0, 0x1, P5 ;  /* 0x0000000006067211 */ /* 0x000fc600028f0eff */
[----:B0-----:R-:W2:Y:S04]  /*b510*/  LDL.LU R8, [R1+0x1cd8] ;  /* 0x001cd80001087983 */ /* 0x001ea80000300800 */
[----:B------:R-:W-:Y:S04]  /*b520*/  STL.64 [R1+0x1060], R28 ;  /* 0x0010601c01007387 */ /* 0x000fe80000100a00 */
[----:B------:R3:W-:Y:S02]  /*b530*/  STL [R1+0x1c38], R7 ;  /* 0x001c380701007387 */ /* 0x0007e40000100800 */
[----:B---3--:R-:W-:-:S05]  /*b540*/  LEA R7, P4, R5, R12, 0x1 ;  /* 0x0000000c05077211 */ /* 0x008fca00078808ff */
[----:B------:R0:W-:Y:S01]  /*b550*/  STL [R1+0x1c3c], R7 ;  /* 0x001c3c0701007387 */ /* 0x0001e20000100800 */
[----:B------:R-:W-:-:S03]  /*b560*/  LEA.HI.X.SX32 R26, R26, R0, 0x1, P6 ;  /* 0x000000001a1a7211 */ /* 0x000fc600030f0eff */
[----:B0-----:R-:W3:Y:S04]  /*b570*/  LDL.LU R7, [R1+0x1cd4] ;  /* 0x001cd40001077983 */ /* 0x001ee80000300800 */
[----:B------:R-:W-:Y:S04]  /*b580*/  STL.64 [R1+0x1058], R2 ;  /* 0x0010580201007387 */ /* 0x000fe80000100a00 */
[----:B------:R0:W-:Y:S02]  /*b590*/  STL [R1+0x1c30], R6 ;  /* 0x001c300601007387 */ /* 0x0001e40000100800 */
[----:B0-----:R-:W-:-:S05]  /*b5a0*/  LEA R6, P5, R27, R12, 0x1 ;  /* 0x0000000c1b067211 */ /* 0x001fca00078a08ff */
[----:B------:R0:W-:Y:S04]  /*b5b0*/  STL [R1+0x1c34], R6 ;  /* 0x001c340601007387 */ /* 0x0001e80000100800 */
[----:B0-----:R-:W2:Y:S04]  /*b5c0*/  LDL.LU R6, [R1+0x1cd0] ;  /* 0x001cd00001067983 */ /* 0x001ea80000300800 */
[----:B------:R4:W-:Y:S02]  /*b5d0*/  STL [R1+0x1c28], R26 ;  /* 0x001c281a01007387 */ /* 0x0009e40000100800 */
[----:B----4-:R-:W-:-:S05]  /*b5e0*/  LEA R26, P6, R16, R12, 0x1 ;  /* 0x0000000c101a7211 */ /* 0x010fca00078c08ff */
[----:B------:R0:W-:Y:S04]  /*b5f0*/  STL [R1+0x1c2c], R26 ;  /* 0x001c2c1a01007387 */ /* 0x0001e80000100800 */
[----:B0-----:R-:W4:Y:S01]  /*b600*/  LDL.LU R26, [R1+0x1ccc] ;  /* 0x001ccc00011a7983 */ /* 0x001f220000300800 */
[----:B------:R-:W-:-:S05]  /*b610*/  LEA.HI.X.SX32 R25, R25, R0, 0x1, P0 ;  /* 0x0000000019197211 */ /* 0x000fca00000f0eff */
        /* <DEDUP_REMOVED lines=24> */
[-C--:B------:R-:W-:Y:S02]  /*b7a0*/  LEA.HI.X.SX32 R27, R27, R0.reuse, 0x1, P5 ;  /* 0x000000001b1b7211 */ /* 0x080fe400028f0eff */
[----:B------:R-:W-:-:S03]  /*b7b0*/  LEA.HI.X.SX32 R16, R16, R0, 0x1, P6 ;  /* 0x0000000010107211 */ /* 0x000fc600030f0eff */
[----:B------:R4:W-:Y:S01]  /*b7c0*/  STL [R1+0x1bf8], R27 ;  /* 0x001bf81b01007387 */ /* 0x0009e20000100800 */
[-C--:B------:R-:W-:Y:S02]  /*b7d0*/  LEA.HI.X.SX32 R25, R25, R0.reuse, 0x1, P1 ;  /* 0x0000000019197211 */ /* 0x080fe400008f0eff */
[----:B------:R-:W-:Y:S02]  /*b7e0*/  LEA.HI.X.SX32 R23, R23, R0, 0x1, P2 ;  /* 0x0000000017177211 */ /* 0x000fe400010f0eff */
[----:B----4-:R-:W-:-:S05]  /*b7f0*/  LEA R27, P5, R5, R12, 0x1 ;  /* 0x0000000c051b7211 */ /* 0x010fca00078a08ff */
[----:B------:R2:W-:Y:S04]  /*b800*/  STL [R1+0x1bfc], R27 ;  /* 0x001bfc1b01007387 */ /* 0x0005e80000100800 */
[----:B------:R0:W-:Y:S01]  /*b810*/  STL [R1+0x1bf0], R16 ;  /* 0x001bf01001007387 */ /* 0x0001e20000100800 */
[----:B--2---:R-:W-:Y:S02]  /*b820*/  LEA R27, P6, R6, R12, 0x1 ;  /* 0x0000000c061b7211 */ /* 0x004fe400078c08ff */
[----:B0-----:R-:W-:Y:S01]  /*b830*/  LEA.HI.X.SX32 R16, R26, R0, 0x1, P0 ;  /* 0x000000001a107211 */ /* 0x001fe200000f0eff */
[----:B------:R-:W-:Y:S02]  /*b840*/  IMAD.MOV.U32 R26, RZ, RZ, R28 ;  /* 0x000000ffff1a7224 */ /* 0x000fe400078e001c */
[----:B------:R-:W-:Y:S01]  /*b850*/  STL [R1+0x1bf4], R27 ;  /* 0x001bf41b01007387 */ /* 0x000fe20000100800 */
[----:B---3--:R-:W-:-:S03]  /*b860*/  LEA R28, P0, R7, R12, 0x1 ;  /* 0x0000000c071c7211 */ /* 0x008fc600078008ff */
[----:B------:R0:W-:Y:S04]  /*b870*/  STL [R1+0x1be8], R16 ;  /* 0x001be81001007387 */ /* 0x0001e80000100800 */
[----:B------:R-:W-:Y:S01]  /*b880*/  STL [R1+0x1bec], R28 ;  /* 0x001bec1c01007387 */ /* 0x000fe20000100800 */
[----:B0-----:R-:W-:-:S03]  /*b890*/  LEA R16, P1, R8, R12, 0x1 ;  /* 0x0000000c08107211 */ /* 0x001fc600078208ff */
[----:B------:R0:W-:Y:S04]  /*b8a0*/  STL [R1+0x1be0], R25 ;  /* 0x001be01901007387 */ /* 0x0001e80000100800 */
[----:B------:R1:W-:Y:S01]  /*b8b0*/  STL [R1+0x1be4], R16 ;  /* 0x001be41001007387 */ /* 0x0003e20000100800 */
[----:B0-----:R-:W-:-:S03]  /*b8c0*/  LEA R25, P2, R9, R12, 0x1 ;  /* 0x0000000c09197211 */ /* 0x001fc600078408ff */
[----:B------:R0:W-:Y:S01]  /*b8d0*/  STL [R1+0x1bd8], R23 ;  /* 0x001bd81701007387 */ /* 0x0001e20000100800 */
[----:B-1----:R-:W-:Y:S01]  /*b8e0*/  LEA.HI.X.SX32 R16, R22, R0, 0x1, P3 ;  /* 0x0000000016107211 */ /* 0x002fe200018f0eff */
[----:B------:R-:W-:Y:S01]  /*b8f0*/  IMAD.MOV.U32 R22, RZ, RZ, R2 ;  /* 0x000000ffff167224 */ /* 0x000fe200078e0002 */
[----:B------:R-:W-:Y:S01]  /*b900*/  LEA R2, P3, R10, R12, 0x1 ;  /* 0x0000000c0a027211 */ /* 0x000fe200078608ff */
[----:B------:R-:W-:Y:S01]  /*b910*/  STL [R1+0x1bdc], R25 ;  /* 0x001bdc1901007387 */ /* 0x000fe20000100800 */
[----:B------:R-:W-:-:S03]  /*b920*/  IMAD.MOV.U32 R27, RZ, RZ, R29 ;  /* 0x000000ffff1b7224 */ /* 0x000fc600078e001d */
[----:B------:R-:W-:Y:S01]  /*b930*/  STL [R1+0x1bd0], R16 ;  /* 0x001bd01001007387 */ /* 0x000fe20000100800 */
[----:B0-----:R-:W-:Y:S01]  /*b940*/  IMAD.MOV.U32 R23, RZ, RZ, R3 ;  /* 0x000000ffff177224 */ /* 0x001fe200078e0003 */
[-C--:B------:R-:W-:Y:S02]  /*b950*/  LEA.HI.X.SX32 R3, R4, R0.reuse, 0x1, P4 ;  /* 0x0000000004037211 */ /* 0x080fe400020f0eff */
[----:B------:R-:W2:Y:S04]  /*b960*/  LDL.LU R29, [R1+0x44] ;  /* 0x00004400011d7983 */ /* 0x000ea80000300800 */
[----:B------:R0:W-:Y:S01]  /*b970*/  STL [R1+0x1bd4], R2 ;  /* 0x001bd40201007387 */ /* 0x0001e20000100800 */
[----:B------:R-:W-:-:S03]  /*b980*/  LEA.HI.X.SX32 R4, R5, R0, 0x1, P5 ;  /* 0x0000000005047211 */ /* 0x000fc600028f0eff */
[----:B------:R1:W-:Y:S01]  /*b990*/  STL [R1+0x1bc8], R3 ;  /* 0x001bc80301007387 */ /* 0x0003e20000100800 */
[-C--:B0-----:R-:W-:Y:S02]  /*b9a0*/  LEA R2, P4, R11, R12.reuse, 0x1 ;  /* 0x0000000c0b027211 */ /* 0x081fe400078808ff */
[----:B-1----:R-:W-:-:S03]  /*b9b0*/  LEA R3, P5, R13, R12, 0x1 ;  /* 0x0000000c0d037211 */ /* 0x002fc600078a08ff */
[----:B------:R0:W-:Y:S04]  /*b9c0*/  STL [R1+0x1bcc], R2 ;  /* 0x001bcc0201007387 */ /* 0x0001e80000100800 */
[----:B------:R1:W-:Y:S04]  /*b9d0*/  STL [R1+0x1bc0], R4 ;  /* 0x001bc00401007387 */ /* 0x0003e80000100800 */
[----:B------:R-:W3:Y:S01]  /*b9e0*/  LDL.LU R16, [R1+0x58] ;  /* 0x0000580001107983 */ /* 0x000ee20000300800 */
[----:B0-----:R-:W-:-:S03]  /*b9f0*/  LEA.HI.X.SX32 R2, R6, R0, 0x1, P6 ;  /* 0x0000000006027211 */ /* 0x001fc600030f0eff */
[----:B------:R0:W-:Y:S01]  /*ba00*/  STL [R1+0x1bc4], R3 ;  /* 0x001bc40301007387 */ /* 0x0001e20000100800 */
[----:B-1----:R-:W-:-:S03]  /*ba10*/  LEA R4, P6, R14, R12, 0x1 ;  /* 0x0000000c0e047211 */ /* 0x002fc600078c08ff */
[----:B------:R1:W-:Y:S04]  /*ba20*/  STL [R1+0x1bb8], R2 ;  /* 0x001bb80201007387 */ /* 0x0003e80000100800 */
[----:B0-----:R-:W4:Y:S01]  /*ba30*/  LDL.LU R3, [R1+0x84] ;  /* 0x0000840001037983 */ /* 0x001f220000300800 */
[----:B-1----:R-:W-:-:S03]  /*ba40*/  LEA.HI.X.SX32 R2, R7, R0, 0x1, P0 ;  /* 0x0000000007027211 */ /* 0x002fc600000f0eff */
[----:B------:R0:W-:Y:S04]  /*ba50*/  STL [R1+0x1bbc], R4 ;  /* 0x001bbc0401007387 */ /* 0x0001e80000100800 */
[----:B------:R1:W-:Y:S04]  /*ba60*/  STL [R1+0x1bb0], R2 ;  /* 0x001bb00201007387 */ /* 0x0003e80000100800 */
[----:B------:R-:W2:Y:S01]  /*ba70*/  LDL.LU R28, [R1+0x9c] ;  /* 0x00009c00011c7983 */ /* 0x000ea20000300800 */
[----:B0-----:R-:W-:Y:S02]  /*ba80*/  LEA R4, P0, R15, R12, 0x1 ;  /* 0x0000000c0f047211 */ /* 0x001fe400078008ff */
[----:B-1----:R-:W-:-:S03]  /*ba90*/  LEA.HI.X.SX32 R2, R8, R0, 0x1, P1 ;  /* 0x0000000008027211 */ /* 0x002fc600008f0eff */
[----:B------:R-:W-:Y:S01]  /*baa0*/  STL [R1+0x1bb4], R4 ;  /* 0x001bb40401007387 */ /* 0x000fe20000100800 */
[----:B------:R-:W-:-:S03]  /*bab0*/  LEA R6, P1, R17, R12, 0x1 ;  /* 0x0000000c11067211 */ /* 0x000fc600078208ff */
[----:B------:R0:W-:Y:S04]  /*bac0*/  STL [R1+0x1ba8], R2 ;  /* 0x001ba80201007387 */ /* 0x0001e80000100800 */
[----:B------:R1:W-:Y:S01]  /*bad0*/  STL [R1+0x1bac], R6 ;  /* 0x001bac0601007387 */ /* 0x0003e20000100800 */
[----:B0-----:R-:W-:Y:S02]  /*bae0*/  LEA.HI.X.SX32 R2, R9, R0, 0x1, P2 ;  /* 0x0000000009027211 */ /* 0x001fe400010f0eff */
[----:B------:R-:W-:Y:S02]  /*baf0*/  LEA R7, P2, R18, R12, 0x1 ;  /* 0x0000000c12077211 */ /* 0x000fe400078408ff */
[-C--:B-1----:R-:W-:Y:S01]  /*bb00*/  LEA.HI.X.SX32 R6, R10, R0.reuse, 0x1, P3 ;  /* 0x000000000a067211 */ /* 0x082fe200018f0eff */
[----:B------:R0:W-:Y:S04]  /*bb10*/  STL [R1+0x1ba0], R2 ;  /* 0x001ba00201007387 */ /* 0x0001e80000100800 */
[----:B0-----:R-:W2:Y:S04]  /*bb20*/  LDL.LU R2, [R1+0xa4] ;  /* 0x0000a40001027983 */ /* 0x001ea80000300800 */
[----:B------:R-:W-:Y:S04]  /*bb30*/  STL [R1+0x1ba4], R7 ;  /* 0x001ba40701007387 */ /* 0x000fe80000100800 */
[----:B------:R-:W2:Y:S04]  /*bb40*/  LDL.LU R10, [R1+0x50] ;  /* 0x00005000010a7983 */ /* 0x000ea80000300800 */
[----:B------:R0:W-:Y:S02]  /*bb50*/  STL [R1+0x1b98], R6 ;  /* 0x001b980601007387 */ /* 0x0001e40000100800 */
[----:B0-----:R-:W-:-:S02]  /*bb60*/  LEA.HI.X.SX32 R6, R11, R0, 0x1, P4 ;  /* 0x000000000b067211 */ /* 0x001fc400020f0eff */
[----:B------:R-:W2:Y:S01]  /*bb70*/  LDL.LU R11, [R1+0x30] ;  /* 0x00003000010b7983 */ /* 0x000ea20000300800 */
[-C--:B------:R-:W-:Y:S01]  /*bb80*/  LEA R7, P3, R19, R12.reuse, 0x1 ;  /* 0x0000000c13077211 */ /* 0x080fe200078608ff */
[----:B------:R-:W-:Y:S02]  /*bb90*/  IMAD R20, R20, c[0x0][0x190], RZ ;  /* 0x0000640014147a24 */ /* 0x000fe400078e02ff */
[----:B------:R-:W-:Y:S02]  /*bba0*/  IMAD R21, R21, c[0x0][0x190], RZ ;  /* 0x0000640015157a24 */ /* 0x000fe400078e02ff */
[----:B------:R0:W-:Y:S04]  /*bbb0*/  STL [R1+0x1b9c], R7 ;  /* 0x001b9c0701007387 */ /* 0x0001e80000100800 */
[----:B------:R-:W3:Y:S04]  /*bbc0*/  LDL.LU R9, [R1+0xb4] ;  /* 0x0000b40001097983 */ /* 0x000ee80000300800 */
[----:B------:R1:W-:Y:S01]  /*bbd0*/  STL [R1+0x1b90], R6 ;  /* 0x001b900601007387 */ /* 0x0003e20000100800 */
[----:B0-----:R-:W-:-:S03]  /*bbe0*/  LEA R7, P4, R20, R12, 0x1 ;  /* 0x0000000c14077211 */ /* 0x001fc600078808ff */
[----:B------:R-:W3:Y:S01]  /*bbf0*/  LDL.LU R8, [R1+0xbc] ;  /* 0x0000bc0001087983 */ /* 0x000ee20000300800 */
[----:B-1----:R-:W-:-:S03]  /*bc00*/  LEA.HI.X.SX32 R6, R13, R0, 0x1, P5 ;  /* 0x000000000d067211 */ /* 0x002fc600028f0eff */
[----:B------:R0:W-:Y:S01]  /*bc10*/  STL [R1+0x1b94], R7 ;  /* 0x001b940701007387 */ /* 0x0001e20000100800 */
[----:B------:R-:W-:-:S03]  /*bc20*/  LEA R13, P5, R21, R12, 0x1 ;  /* 0x0000000c150d7211 */ /* 0x000fc600078a08ff */
[----:B------:R1:W-:Y:S04]  /*bc30*/  STL [R1+0x1b88], R6 ;  /* 0x001b880601007387 */ /* 0x0003e80000100800 */
[----:B0-----:R-:W3:Y:S01]  /*bc40*/  LDL.LU R7, [R1+0xc4] ;  /* 0x0000c40001077983 */ /* 0x001ee20000300800 */
[----:B-1----:R-:W-:-:S03]  /*bc50*/  LEA.HI.X.SX32 R6, R14, R0, 0x1, P6 ;  /* 0x000000000e067211 */ /* 0x002fc600030f0eff */
[----:B------:R0:W-:Y:S04]  /*bc60*/  STL [R1+0x1b8c], R13 ;  /* 0x001b8c0d01007387 */ /* 0x0001e80000100800 */
[----:B------:R1:W-:Y:S01]  /*bc70*/  STL [R1+0x1b80], R6 ;  /* 0x001b800601007387 */ /* 0x0003e20000100800 */
[----:B0-----:R-:W-:-:S03]  /*bc80*/  LEA.HI.X.SX32 R13, R15, R0, 0x1, P0 ;  /* 0x000000000f0d7211 */ /* 0x001fc600000f0eff */
[----:B-1----:R-:W3:Y:S01]  /*bc90*/  LDL.LU R6, [R1+0xd0] ;  /* 0x0000d00001067983 */ /* 0x002ee20000300800 */
[----:B--2---:R-:W-:-:S05]  /*bca0*/  LEA R14, P6, R11, R12, 0x1 ;  /* 0x0000000c0b0e7211 */ /* 0x004fca00078c08ff */
[----:B------:R-:W-:Y:S04]  /*bcb0*/  STL [R1+0x1b84], R14 ;  /* 0x001b840e01007387 */ /* 0x000fe80000100800 */
[----:B------:R0:W-:Y:S02]  /*bcc0*/  STL [R1+0x1b78], R13 ;  /* 0x001b780d01007387 */ /* 0x0001e40000100800 */
[----:B0-----:R-:W-:Y:S02]  /*bcd0*/  LEA.HI.X.SX32 R13, R17, R0, 0x1, P1 ;  /* 0x00000000110d7211 */ /* 0x001fe400008f0eff */
[----:B------:R-:W2:Y:S01]  /*bce0*/  LDL.LU R17, [R1+0xac] ;  /* 0x0000ac0001117983 */ /* 0x000ea20000300800 */
[----:B------:R-:W-:-:S05]  /*bcf0*/  LEA R14, P0, R29, R12, 0x1 ;  /* 0x0000000c1d0e7211 */ /* 0x000fca00078008ff */
[----:B------:R0:W-:Y:S04]  /*bd00*/  STL [R1+0x1b7c], R14 ;  /* 0x001b7c0e01007387 */ /* 0x0001e80000100800 */
[----:B------:R-:W2:Y:S04]  /*bd10*/  LDL.LU R25, [R1+0xd8] ;  /* 0x0000d80001197983 */ /* 0x000ea80000300800 */
[----:B------:R1:W-:Y:S01]  /*bd20*/  STL [R1+0x1b70], R13 ;  /* 0x001b700d01007387 */ /* 0x0003e20000100800 */
[----:B0-----:R-:W-:-:S03]  /*bd30*/  LEA.HI.X.SX32 R14, R18, R0, 0x1, P2 ;  /* 0x00000000120e7211 */ /* 0x001fc600010f0eff */
[----:B------:R-:W2:Y:S01]  /*bd40*/  LDL.LU R15, [R1+0xf8] ;  /* 0x0000f800010f7983 */ /* 0x000ea20000300800 */
[----:B-1----:R-:W-:Y:S01]  /*bd50*/  LEA R13, P1, R10, R12, 0x1 ;  /* 0x0000000c0a0d7211 */ /* 0x002fe200078208ff */
[----:B------:R-:W-:-:S04]  /*bd60*/  IMAD.MOV.U32 R4, RZ, RZ, R22 ;  /* 0x000000ffff047224 */ /* 0x000fc800078e0016 */
[----:B------:R3:W-:Y:S01]  /*bd70*/  STL [R1+0x1b74], R13 ;  /* 0x001b740d01007387 */ /* 0x0007e20000100800 */
[----:B------:R-:W-:-:S03]  /*bd80*/  IMAD.MOV.U32 R22, RZ, RZ, R26 ;  /* 0x000000ffff167224 */ /* 0x000fc600078e001a */
[----:B------:R0:W-:Y:S04]  /*bd90*/  STL [R1+0x1b68], R14 ;  /* 0x001b680e01007387 */ /* 0x0001e80000100800 */
[----:B------:R-:W2:Y:S01]  /*bda0*/  LDL.LU R26, [R1+0x100] ;  /* 0x00010000011a7983 */ /* 0x000ea20000300800 */
[----:B---3--:R-:W-:Y:S02]  /*bdb0*/  LEA R13, P2, R16, R12, 0x1 ;  /* 0x0000000c100d7211 */ /* 0x008fe400078408ff */
[----:B0-----:R-:W-:-:S03]  /*bdc0*/  LEA.HI.X.SX32 R14, R19, R0, 0x1, P3 ;  /* 0x00000000130e7211 */ /* 0x001fc600018f0eff */
[----:B------:R4:W-:Y:S04]  /*bdd0*/  STL [R1+0x1b6c], R13 ;  /* 0x001b6c0d01007387 */ /* 0x0009e80000100800 */
[----:B------:R0:W-:Y:S01]  /*bde0*/  STL [R1+0x1b60], R14 ;  /* 0x001b600e01007387 */ /* 0x0001e20000100800 */
[----:B------:R-:W-:Y:S01]  /*bdf0*/  IMAD.MOV.U32 R5, RZ, RZ, R23 ;  /* 0x000000ffff057224 */ /* 0x000fe200078e0017 */
[----:B----4-:R-:W-:Y:S02]  /*be00*/  LEA R13, P3, R3, R12, 0x1 ;  /* 0x0000000c030d7211 */ /* 0x010fe400078608ff */
[----:B0-----:R-:W-:-:S03]  /*be10*/  LEA.HI.X.SX32 R14, R20, R0, 0x1, P4 ;  /* 0x00000000140e7211 */ /* 0x001fc600020f0eff */
[----:B------:R0:W-:Y:S01]  /*be20*/  STL [R1+0x1b64], R13 ;  /* 0x001b640d01007387 */ /* 0x0001e20000100800 */
[----:B------:R-:W-:-:S03]  /*be30*/  IMAD.MOV.U32 R23, RZ, RZ, R27 ;  /* 0x000000ffff177224 */ /* 0x000fc600078e001b */
[----:B------:R1:W-:Y:S04]  /*be40*/  STL [R1+0x1b58], R14 ;  /* 0x001b580e01007387 */ /* 0x0003e80000100800 */
[----:B------:R-:W3:Y:S01]  /*be50*/  LDL.LU R27, [R1+0x12c] ;  /* 0x00012c00011b7983 */ /* 0x000ee20000300800 */
[----:B0-----:R-:W-:Y:S02]  /*be60*/  LEA R13, P4, R28, R12, 0x1 ;  /* 0x0000000c1c0d7211 */ /* 0x001fe400078808ff */
[----:B-1----:R-:W-:-:S03]  /*be70*/  LEA.HI.X.SX32 R14, R21, R0, 0x1, P5 ;  /* 0x00000000150e7211 */ /* 0x002fc600028f0eff */
[----:B------:R0:W-:Y:S04]  /*be80*/  STL [R1+0x1b5c], R13 ;  /* 0x001b5c0d01007387 */ /* 0x0001e80000100800 */
[----:B------:R1:W-:Y:S01]  /*be90*/  STL [R1+0x1884], R14 ;  /* 0x0018840e01007387 */ /* 0x0003e20000100800 */
[----:B------:R-:W-:Y:S02]  /*bea0*/  LEA.HI.X.SX32 R18, R11, R0, 0x1, P6 ;  /* 0x000000000b127211 */ /* 0x000fe400030f0eff */
[----:B0-----:R-:W-:Y:S01]  /*beb0*/  LEA R13, P5, R2, R12, 0x1 ;  /* 0x0000000c020d7211 */ /* 0x001fe200078a08ff */
[----:B-1----:R-:W4:Y:S04]  /*bec0*/  LDL.LU R14, [R1+0x134] ;  /* 0x00013400010e7983 */ /* 0x002f280000300800 */
[----:B------:R0:W-:Y:S04]  /*bed0*/  STL [R1+0x18a4], R13 ;  /* 0x0018a40d01007387 */ /* 0x0001e80000100800 */
[----:B0-----:R-:W3:Y:S04]  /*bee0*/  LDL.LU R13, [R1+0x1a4] ;  /* 0x0001a400010d7983 */ /* 0x001ee80000300800 */
[----:B------:R0:W-:Y:S01]  /*bef0*/  STL [R1+0x1888], R18 ;  /* 0x0018881201007387 */ /* 0x0001e20000100800 */
[----:B------:R-:W-:-:S02]  /*bf00*/  LEA.HI.X.SX32 R10, R10, R0, 0x1, P1 ;  /* 0x000000000a0a7211 */ /* 0x000fc400008f0eff */
[-C--:B0-----:R-:W-:Y:S02]  /*bf10*/  LEA.HI.X.SX32 R18, R29, R0.reuse, 0x1, P0 ;  /* 0x000000001d127211 */ /* 0x081fe400000f0eff */
[-C--:B------:R-:W-:Y:S02]  /*bf20*/  LEA.HI.X.SX32 R3, R3, R0.reuse, 0x1, P3 ;  /* 0x0000000003037211 */ /* 0x080fe400018f0eff */
[----:B------:R-:W-:Y:S02]  /*bf30*/  LEA.HI.X.SX32 R19, R28, R0, 0x1, P4 ;  /* 0x000000001c137211 */ /* 0x000fe400020f0eff */
[----:B--2---:R-:W-:-:S05]  /*bf40*/  LEA R11, P6, R17, R12, 0x1 ;  /* 0x0000000c110b7211 */ /* 0x004fca00078c08ff */
[----:B------:R0:W-:Y:S04]  /*bf50*/  STL [R1+0x18ac], R11 ;  /* 0x0018ac0b01007387 */ /* 0x0001e80000100800 */
[----:B------:R-:W2:Y:S01]  /*bf60*/  LDL.LU R29, [R1+0x1a0] ;  /* 0x0001a000011d7983 */ /* 0x000ea20000300800 */
[----:B0-----:R-:W-:-:S03]  /*bf70*/  LEA R11, P0, R9, R12, 0x1 ;  /* 0x0000000c090b7211 */ /* 0x001fc600078008ff */
[----:B------:R-:W-:Y:S04]  /*bf80*/  STL [R1+0x188c], R18 ;  /* 0x00188c1201007387 */ /* 0x000fe80000100800 */
[----:B------:R0:W-:Y:S04]  /*bf90*/  STL [R1+0x18b4], R11 ;  /* 0x0018b40b01007387 */ /* 0x0001e80000100800 */
[----:B0-----:R-:W2:Y:S01]  /*bfa0*/  LDL.LU R11, [R1+0x19c] ;  /* 0x00019c00010b7983 */ /* 0x001ea20000300800 */
[----:B------:R-:W-:-:S03]  /*bfb0*/  LEA R18, P1, R8, R12, 0x1 ;  /* 0x0000000c08127211 */ /* 0x000fc600078208ff */
[----:B------:R0:W-:Y:S02]  /*bfc0*/  STL [R1+0x1890], R10 ;  /* 0x0018900a01007387 */ /* 0x0001e40000100800 */
[----:B0-----:R-:W-:Y:S02]  /*bfd0*/  LEA.HI.X.SX32 R10, R16, R0, 0x1, P2 ;  /* 0x00000000100a7211 */ /* 0x001fe400010f0eff */
[----:B------:R-:W2:Y:S04]  /*bfe0*/  LDL.LU R16, [R1+0x198] ;  /* 0x0001980001107983 */ /* 0x000ea80000300800 */
[----:B------:R0:W-:Y:S04]  /*bff0*/  STL [R1+0x18bc], R18 ;  /* 0x0018bc1201007387 */ /* 0x0001e80000100800 */
[----:B------:R1:W-:Y:S01]  /*c000*/  STL [R1+0x1894], R10 ;  /* 0x0018940a01007387 */ /* 0x0003e20000100800 */
[----:B0-----:R-:W-:-:S03]  /*c010*/  LEA R18, P2, R7, R12, 0x1 ;  /* 0x0000000c07127211 */ /* 0x001fc600078408ff */
[----:B-1----:R-:W2:Y:S04]  /*c020*/  LDL.LU R10, [R1+0x194] ;  /* 0x00019400010a7983 */ /* 0x002ea80000300800 */
[----:B------:R0:W-:Y:S04]  /*c030*/  STL [R1+0x18c4], R18 ;  /* 0x0018c41201007387 */ /* 0x0001e80000100800 */
[----:B------:R1:W-:Y:S01]  /*c040*/  STL [R1+0x1898], R3 ;  /* 0x0018980301007387 */ /* 0x0003e20000100800 */
[----:B0-----:R-:W-:-:S03]  /*c050*/  LEA R18, P3, R6, R12, 0x1 ;  /* 0x0000000c06127211 */ /* 0x001fc600078608ff */
[----:B-1----:R-:W2:Y:S04]  /*c060*/  LDL.LU R3, [R1+0x190] ;  /* 0x0001900001037983 */ /* 0x002ea80000300800 */
[----:B------:R0:W-:Y:S04]  /*c070*/  STL [R1+0x18cc], R18 ;  /* 0x0018cc1201007387 */ /* 0x0001e80000100800 */
[----:B------:R-:W-:Y:S04]  /*c080*/  STL [R1+0x189c], R19 ;  /* 0x00189c1301007387 */ /* 0x000fe80000100800 */
[----:B------:R-:W2:Y:S01]  /*c090*/  LDL.LU R28, [R1+0x18c] ;  /* 0x00018c00011c7983 */ /* 0x000ea20000300800 */
[----:B------:R-:W-:-:S02]  /*c0a0*/  LEA.HI.X.SX32 R2, R2, R0, 0x1, P5 ;  /* 0x0000000002027211 */ /* 0x000fc400028f0eff */
[----:B0-----:R-:W-:-:S05]  /*c0b0*/  LEA R18, P4, R25, R12, 0x1 ;  /* 0x0000000c19127211 */ /* 0x001fca00078808ff */
[----:B------:R0:W-:Y:S04]  /*c0c0*/  STL [R1+0x18d4], R18 ;  /* 0x0018d41201007387 */ /* 0x0001e80000100800 */
[----:B------:R1:W-:Y:S01]  /*c0d0*/  STL [R1+0x18a0], R2 ;  /* 0x0018a00201007387 */ /* 0x0003e20000100800 */
[----:B------:R-:W-:Y:S02]  /*c0e0*/  LEA.HI.X.SX32 R17, R17, R0, 0x1, P6 ;  /* 0x0000000011117211 */ /* 0x000fe400030f0eff */
[-C--:B0-----:R-:W-:Y:S01]  /*c0f0*/  LEA R18, P5, R15, R12.reuse, 0x1 ;  /* 0x0000000c0f127211 */ /* 0x081fe200078a08ff */
[----:B-1----:R-:W2:Y:S04]  /*c100*/  LDL.LU R2, [R1+0x188] ;  /* 0x0001880001027983 */ /* 0x002ea80000300800 */
[----:B------:R0:W-:Y:S04]  /*c110*/  STL [R1+0x18dc], R18 ;  /* 0x0018dc1201007387 */ /* 0x0001e80000100800 */
[----:B------:R1:W-:Y:S01]  /*c120*/  STL [R1+0x18a8], R17 ;  /* 0x0018a81101007387 */ /* 0x0003e20000100800 */
[----:B0-----:R-:W-:-:S02]  /*c130*/  LEA R18, P6, R26, R12, 0x1 ;  /* 0x0000000c1a127211 */ /* 0x001fc400078c08ff */
[----:B-1----:R-:W-:-:S03]  /*c140*/  LEA.HI.X.SX32 R17, R9, R0, 0x1, P0 ;  /* 0x0000000009117211 */ /* 0x002fc600000f0eff */
[----:B------:R3:W-:Y:S04]  /*c150*/  STL [R1+0x18e4], R18 ;  /* 0x0018e41201007387 */ /* 0x0007e80000100800 */
[----:B------:R-:W2:Y:S04]  /*c160*/  LDL.LU R9, [R1+0x184] ;  /* 0x0001840001097983 */ /* 0x000ea80000300800 */
[----:B------:R0:W-:Y:S01]  /*c170*/  STL [R1+0x18b0], R17 ;  /* 0x0018b01101007387 */ /* 0x0001e20000100800 */
[----:B---3--:R-:W-:-:S05]  /*c180*/  LEA R18, P0, R27, R12, 0x1 ;  /* 0x0000000c1b127211 */ /* 0x008fca00078008ff */
[----:B------:R4:W-:Y:S01]  /*c190*/  STL [R1+0x18ec], R18 ;  /* 0x0018ec1201007387 */ /* 0x0009e20000100800 */
[----:B0-----:R-:W-:-:S03]  /*c1a0*/  LEA.HI.X.SX32 R17, R8, R0, 0x1, P1 ;  /* 0x0000000008117211 */ /* 0x001fc600008f0eff */
[----:B------:R-:W3:Y:S01]  /*c1b0*/  LDL.LU R8, [R1+0x180] ;  /* 0x0001800001087983 */ /* 0x000ee20000300800 */
[----:B----4-:R-:W-:-:S03]  /*c1c0*/  LEA R18, P1, R14, R12, 0x1 ;  /* 0x0000000c0e127211 */ /* 0x010fc600078208ff */
[----:B------:R0:W-:Y:S04]  /*c1d0*/  STL [R1+0x18b8], R17 ;  /* 0x0018b81101007387 */ /* 0x0001e80000100800 */
[----:B------:R1:W-:Y:S01]  /*c1e0*/  STL [R1+0x18f4], R18 ;  /* 0x0018f41201007387 */ /* 0x0003e20000100800 */
[----:B0-----:R-:W-:-:S03]  /*c1f0*/  LEA.HI.X.SX32 R17, R7, R0, 0x1, P2 ;  /* 0x0000000007117211 */ /* 0x001fc600010f0eff */
[----:B------:R-:W4:Y:S01]  /*c200*/  LDL.LU R7, [R1+0x17c] ;  /* 0x00017c0001077983 */ /* 0x000f220000300800 */
[----:B-1----:R-:W-:-:S03]  /*c210*/  LEA R18, P2, R13, R12, 0x1 ;  /* 0x0000000c0d127211 */ /* 0x002fc600078408ff */
[----:B------:R0:W-:Y:S04]  /*c220*/  STL [R1+0x18c0], R17 ;  /* 0x0018c01101007387 */ /* 0x0001e80000100800 */
[----:B------:R-:W-:Y:S01]  /*c230*/  STL [R1+0x18fc], R18 ;  /* 0x0018fc1201007387 */ /* 0x000fe20000100800 */
[----:B0-----:R-:W-:-:S03]  /*c240*/  LEA.HI.X.SX32 R17, R6, R0, 0x1, P3 ;  /* 0x0000000006117211 */ /* 0x001fc600018f0eff */
[----:B------:R-:W4:Y:S04]  /*c250*/  LDL.LU R6, [R1+0x178] ;  /* 0x0001780001067983 */ /* 0x000f280000300800 */
[----:B------:R0:W-:Y:S01]  /*c260*/  STL [R1+0x18c8], R17 ;  /* 0x0018c81101007387 */ /* 0x0001e20000100800 */
[-C--:B------:R-:W-:Y:S02]  /*c270*/  LEA.HI.X.SX32 R15, R15, R0.reuse, 0x1, P5 ;  /* 0x000000000f0f7211 */ /* 0x080fe400028f0eff */
[-C--:B0-----:R-:W-:Y:S02]  /*c280*/  LEA.HI.X.SX32 R17, R25, R0.reuse, 0x1, P4 ;  /* 0x0000000019117211 */ /* 0x081fe400020f0eff */
[----:B------:R-:W4:Y:S01]  /*c290*/  LDL.LU R25, [R1+0x174] ;  /* 0x0001740001197983 */ /* 0x000f220000300800 */
[----:B------:R-:W-:-:S02]  /*c2a0*/  LEA.HI.X.SX32 R14, R14, R0, 0x1, P1 ;  /* 0x000000000e0e7211 */ /* 0x000fc400008f0eff */
[----:B--2---:R-:W-:-:S05]  /*c2b0*/  LEA R18, P3, R29, R12, 0x1 ;  /* 0x0000000c1d127211 */ /* 0x004fca00078608ff */
[----:B------:R-:W-:Y:S04]  /*c2c0*/  STL [R1+0x1904], R18 ;  /* 0x0019041201007387 */ /* 0x000fe80000100800 */
[----:B------:R0:W-:Y:S04]  /*c2d0*/  STL [R1+0x18d0], R17 ;  /* 0x0018d01101007387 */ /* 0x0001e80000100800 */
[----:B0-----:R-:W2:Y:S01]  /*c2e0*/  LDL.LU R17, [R1+0x170] ;  /* 0x0001700001117983 */ /* 0x001ea20000300800 */
[----:B------:R-:W-:-:S05]  /*c2f0*/  LEA R18, P4, R11, R12, 0x1 ;  /* 0x0000000c0b127211 */ /* 0x000fca00078808ff */
        /* <DEDUP_REMOVED lines=8> */
[----:B-1----:R-:W-:Y:S02]  /*c380*/  LEA.HI.X.SX32 R15, R27, R0, 0x1, P0 ;  /* 0x000000001b0f7211 */ /* 0x002fe400000f0eff */
[----:B------:R-:W2:Y:S04]  /*c390*/  LDL.LU R27, [R1+0x168] ;  /* 0x00016800011b7983 */ /* 0x000ea80000300800 */
[----:B------:R0:W-:Y:S04]  /*c3a0*/  STL [R1+0x191c], R18 ;  /* 0x00191c1201007387 */ /* 0x0001e80000100800 */
[----:B------:R1:W-:Y:S01]  /*c3b0*/  STL [R1+0x18e8], R15 ;  /* 0x0018e80f01007387 */ /* 0x0003e20000100800 */
[----:B0-----:R-:W-:-:S03]  /*c3c0*/  LEA R18, P0, R3, R12, 0x1 ;  /* 0x0000000c03127211 */ /* 0x001fc600078008ff */
[----:B-1----:R-:W2:Y:S04]  /*c3d0*/  LDL.LU R15, [R1+0x164] ;  /* 0x00016400010f7983 */ /* 0x002ea80000300800 */
[----:B------:R0:W-:Y:S04]  /*c3e0*/  STL [R1+0x1924], R18 ;  /* 0x0019241201007387 */ /* 0x0001e80000100800 */
[----:B------:R1:W-:Y:S01]  /*c3f0*/  STL [R1+0x18f0], R14 ;  /* 0x0018f00e01007387 */ /* 0x0003e20000100800 */
[----:B0-----:R-:W-:Y:S02]  /*c400*/  LEA R18, P1, R28, R12, 0x1 ;  /* 0x0000000c1c127211 */ /* 0x001fe400078208ff */
[----:B-1----:R-:W-:-:S03]  /*c410*/  LEA.HI.X.SX32 R14, R13, R0, 0x1, P2 ;  /* 0x000000000d0e7211 */ /* 0x002fc600010f0eff */
[----:B------:R-:W-:Y:S04]  /*c420*/  STL [R1+0x192c], R18 ;  /* 0x00192c1201007387 */ /* 0x000fe80000100800 */
[----:B------:R0:W-:Y:S04]  /*c430*/  STL [R1+0x18f8], R14 ;  /* 0x0018f80e01007387 */ /* 0x0001e80000100800 */
[----:B0-----:R-:W2:Y:S01]  /*c440*/  LDL.LU R14, [R1+0x160] ;  /* 0x00016000010e7983 */ /* 0x001ea20000300800 */
[----:B------:R-:W-:Y:S02]  /*c450*/  LEA R13, P2, R2, R12, 0x1 ;  /* 0x0000000c020d7211 */ /* 0x000fe400078408ff */
[----:B------:R-:W-:-:S03]  /*c460*/  LEA.HI.X.SX32 R18, R29, R0, 0x1, P3 ;  /* 0x000000001d127211 */ /* 0x000fc600018f0eff */
[----:B------:R0:W-:Y:S04]  /*c470*/  STL [R1+0x1934], R13 ;  /* 0x0019340d01007387 */ /* 0x0001e80000100800 */
[----:B------:R1:W-:Y:S04]  /*c480*/  STL [R1+0x1900], R18 ;  /* 0x0019001201007387 */ /* 0x0003e80000100800 */
[----:B------:R-:W2:Y:S01]  /*c490*/  LDL.LU R29, [R1+0x15c] ;  /* 0x00015c00011d7983 */ /* 0x000ea20000300800 */
[----:B0-----:R-:W-:Y:S02]  /*c4a0*/  LEA R13, P3, R9, R12, 0x1 ;  /* 0x0000000c090d7211 */ /* 0x001fe400078608ff */
[----:B-1----:R-:W-:-:S03]  /*c4b0*/  LEA.HI.X.SX32 R18, R11, R0, 0x1, P4 ;  /* 0x000000000b127211 */ /* 0x002fc600020f0eff */
[----:B------:R0:W-:Y:S04]  /*c4c0*/  STL [R1+0x193c], R13 ;  /* 0x00193c0d01007387 */ /* 0x0001e80000100800 */
[----:B------:R-:W-:Y:S01]  /*c4d0*/  STL [R1+0x1908], R18 ;  /* 0x0019081201007387 */ /* 0x000fe20000100800 */
[----:B0-----:R-:W-:Y:S02]  /*c4e0*/  LEA.HI.X.SX32 R13, R16, R0, 0x1, P5 ;  /* 0x00000000100d7211 */ /* 0x001fe400028f0eff */
[----:B---3--:R-:W-:Y:S01]  /*c4f0*/  LEA R11, P4, R8, R12, 0x1 ;  /* 0x0000000c080b7211 */ /* 0x008fe200078808ff */
[----:B------:R-:W3:Y:S01]  /*c500*/  LDL.LU R16, [R1+0x158] ;  /* 0x0001580001107983 */ /* 0x000ee20000300800 */
[----:B------:R-:W-:-:S03]  /*c510*/  LEA.HI.X.SX32 R10, R10, R0, 0x1, P6 ;  /* 0x000000000a0a7211 */ /* 0x000fc600030f0eff */
[----:B------:R4:W-:Y:S04]  /*c520*/  STL [R1+0x1944], R11 ;  /* 0x0019440b01007387 */ /* 0x0009e80000100800 */
[----:B------:R0:W-:Y:S01]  /*c530*/  STL [R1+0x1910], R13 ;  /* 0x0019100d01007387 */ /* 0x0001e20000100800 */
[----:B----4-:R-:W-:-:S03]  /*c540*/  LEA R11, P5, R7, R12, 0x1 ;  /* 0x0000000c070b7211 */ /* 0x010fc600078a08ff */
[----:B0-----:R-:W4:Y:S04]  /*c550*/  LDL.LU R13, [R1+0x154] ;  /* 0x00015400010d7983 */ /* 0x001f280000300800 */
[----:B------:R0:W-:Y:S04]  /*c560*/  STL [R1+0x194c], R11 ;  /* 0x00194c0b01007387 */ /* 0x0001e80000100800 */
[----:B------:R1:W-:Y:S01]  /*c570*/  STL [R1+0x1918], R10 ;  /* 0x0019180a01007387 */ /* 0x0003e20000100800 */
[----:B------:R-:W-:-:S03]  /*c580*/  LEA R18, P6, R6, R12, 0x1 ;  /* 0x0000000c06127211 */ /* 0x000fc600078c08ff */
[----:B0-----:R-:W4:Y:S01]  /*c590*/  LDL.LU R11, [R1+0x150] ;  /* 0x00015000010b7983 */ /* 0x001f220000300800 */
[----:B-1----:R-:W-:-:S03]  /*c5a0*/  LEA.HI.X.SX32 R10, R3, R0, 0x1, P0 ;  /* 0x00000000030a7211 */ /* 0x002fc600000f0eff */
[----:B------:R0:W-:Y:S04]  /*c5b0*/  STL [R1+0x1954], R18 ;  /* 0x0019541201007387 */ /* 0x0001e80000100800 */
[----:B------:R-:W4:Y:S04]  /*c5c0*/  LDL.LU R3, [R1+0x14c] ;  /* 0x00014c0001037983 */ /* 0x000f280000300800 */
[----:B------:R1:W-:Y:S01]  /*c5d0*/  STL [R1+0x1920], R10 ;  /* 0x0019200a01007387 */ /* 0x0003e20000100800 */
[----:B0-----:R-:W-:Y:S02]  /*c5e0*/  LEA R18, P0, R25, R12, 0x1 ;  /* 0x0000000c19127211 */ /* 0x001fe400078008ff */
[----:B-1----:R-:W-:-:S02]  /*c5f0*/  LEA.HI.X.SX32 R10, R28, R0, 0x1, P1 ;  /* 0x000000001c0a7211 */ /* 0x002fc400008f0eff */
[----:B------:R-:W4:Y:S04]  /*c600*/  LDL.LU R28, [R1+0x148] ;  /* 0x00014800011c7983 */ /* 0x000f280000300800 */
[----:B------:R-:W-:Y:S04]  /*c610*/  STL [R1+0x195c], R18 ;  /* 0x00195c1201007387 */ /* 0x000fe80000100800 */
[----:B------:R0:W-:Y:S01]  /*c620*/  STL [R1+0x1928], R10 ;  /* 0x0019280a01007387 */ /* 0x0001e20000100800 */
[-C--:B------:R-:W-:Y:S02]  /*c630*/  LEA.HI.X.SX32 R9, R9, R0.reuse, 0x1, P3 ;  /* 0x0000000009097211 */ /* 0x080fe400018f0eff */
[----:B0-----:R-:W-:-:S02]  /*c640*/  LEA.HI.X.SX32 R10, R2, R0, 0x1, P2 ;  /* 0x00000000020a7211 */ /* 0x001fc400010f0eff */
[----:B------:R-:W4:Y:S01]  /*c650*/  LDL.LU R2, [R1+0x144] ;  /* 0x0001440001027983 */ /* 0x000f220000300800 */
[----:B------:R-:W-:Y:S02]  /*c660*/  LEA.HI.X.SX32 R7, R7, R0, 0x1, P5 ;  /* 0x0000000007077211 */ /* 0x000fe400028f0eff */
[----:B--2---:R-:W-:-:S05]  /*c670*/  LEA R18, P1, R17, R12, 0x1 ;  /* 0x0000000c11127211 */ /* 0x004fca00078208ff */
[----:B------:R-:W-:Y:S04]  /*c680*/  STL [R1+0x1964], R18 ;  /* 0x0019641201007387 */ /* 0x000fe80000100800 */
[----:B------:R0:W-:Y:S04]  /*c690*/  STL [R1+0x1930], R10 ;  /* 0x0019300a01007387 */ /* 0x0001e80000100800 */
[----:B0-----:R-:W2:Y:S01]  /*c6a0*/  LDL.LU R10, [R1+0x140] ;  /* 0x00014000010a7983 */ /* 0x001ea20000300800 */
[----:B------:R-:W-:-:S05]  /*c6b0*/  LEA R18, P2, R26, R12, 0x1 ;  /* 0x0000000c1a127211 */ /* 0x000fca00078408ff */
[----:B------:R0:W-:Y:S04]  /*c6c0*/  STL [R1+0x196c], R18 ;  /* 0x00196c1201007387 */ /* 0x0001e80000100800 */
[----:B------:R1:W-:Y:S01]  /*c6d0*/  STL [R1+0x1938], R9 ;  /* 0x0019380901007387 */ /* 0x0003e20000100800 */
[----:B0-----:R-:W-:-:S03]  /*c6e0*/  LEA.HI.X.SX32 R18, R8, R0, 0x1, P4 ;  /* 0x0000000008127211 */ /* 0x001fc600020f0eff */
[----:B-1----:R-:W2:Y:S01]  /*c6f0*/  LDL.LU R9, [R1+0x13c] ;  /* 0x00013c0001097983 */ /* 0x002ea20000300800 */
[----:B------:R-:W-:-:S05]  /*c700*/  LEA R19, P3, R27, R12, 0x1 ;  /* 0x0000000c1b137211 */ /* 0x000fca00078608ff */
[----:B------:R-:W-:Y:S04]  /*c710*/  STL [R1+0x1974], R19 ;  /* 0x0019741301007387 */ /* 0x000fe80000100800 */
[----:B------:R-:W-:Y:S01]  /*c720*/  STL [R1+0x1940], R18 ;  /* 0x0019401201007387 */ /* 0x000fe20000100800 */
[----:B------:R-:W-:-:S05]  /*c730*/  LEA R8, P4, R15, R12, 0x1 ;  /* 0x0000000c0f087211 */ /* 0x000fca00078808ff */
[----:B------:R0:W-:Y:S04]  /*c740*/  STL [R1+0x197c], R8 ;  /* 0x00197c0801007387 */ /* 0x0001e80000100800 */
[----:B0-----:R-:W2:Y:S04]  /*c750*/  LDL.LU R8, [R1+0x138] ;  /* 0x0001380001087983 */ /* 0x001ea80000300800 */
[----:B------:R0:W-:Y:S02]  /*c760*/  STL [R1+0x1948], R7 ;  /* 0x0019480701007387 */ /* 0x0001e40000100800 */
[----:B0-----:R-:W-:-:S02]  /*c770*/  LEA.HI.X.SX32 R7, R6, R0, 0x1, P6 ;  /* 0x0000000006077211 */ /* 0x001fc400030f0eff */
[----:B------:R-:W-:-:S05]  /*c780*/  LEA R18, P5, R14, R12, 0x1 ;  /* 0x0000000c0e127211 */ /* 0x000fca00078a08ff */
[----:B------:R-:W-:Y:S04]  /*c790*/  STL [R1+0x1984], R18 ;  /* 0x0019841201007387 */ /* 0x000fe80000100800 */
[----:B------:R0:W-:Y:S04]  /*c7a0*/  STL [R1+0x1950], R7 ;  /* 0x0019500701007387 */ /* 0x0001e80000100800 */
[----:B0-----:R-:W2:Y:S01]  /*c7b0*/  LDL.LU R7, [R1+0x130] ;  /* 0x0001300001077983 */ /* 0x001ea20000300800 */
[----:B------:R-:W-:Y:S02]  /*c7c0*/  LEA R6, P6, R29, R12, 0x1 ;  /* 0x0000000c1d067211 */ /* 0x000fe400078c08ff */
[----:B------:R-:W-:-:S03]  /*c7d0*/  LEA.HI.X.SX32 R19, R25, R0, 0x1, P0 ;  /* 0x0000000019137211 */ /* 0x000fc600000f0eff */
[----:B------:R0:W-:Y:S04]  /*c7e0*/  STL [R1+0x198c], R6 ;  /* 0x00198c0601007387 */ /* 0x0001e80000100800 */
[----:B0-----:R-:W2:Y:S01]  /*c7f0*/  LDL.LU R6, [R1+0x128] ;  /* 0x0001280001067983 */ /* 0x001ea20000300800 */
[----:B---3--:R-:W-:-:S03]  /*c800*/  LEA R18, P0, R16, R12, 0x1 ;  /* 0x0000000c10127211 */ /* 0x008fc600078008ff */
[----:B------:R0:W-:Y:S04]  /*c810*/  STL [R1+0x1958], R19 ;  /* 0x0019581301007387 */ /* 0x0001e80000100800 */
[----:B------:R-:W3:Y:S04]  /*c820*/  LDL.LU R25, [R1+0x124] ;  /* 0x0001240001197983 */ /* 0x000ee80000300800 */
[----:B------:R4:W-:Y:S01]  /*c830*/  STL [R1+0x1994], R18 ;  /* 0x0019941201007387 */ /* 0x0009e20000100800 */
[-C--:B0-----:R-:W-:Y:S02]  /*c840*/  LEA.HI.X.SX32 R19, R17, R0.reuse, 0x1, P1 ;  /* 0x0000000011137211 */ /* 0x081fe400008f0eff */
[----:B------:R-:W-:-:S03]  /*c850*/  LEA.HI.X.SX32 R17, R26, R0, 0x1, P2 ;  /* 0x000000001a117211 */ /* 0x000fc600010f0eff */
[----:B------:R-:W-:Y:S01]  /*c860*/  STL [R1+0x1960], R19 ;  /* 0x0019601301007387 */ /* 0x000fe20000100800 */
[----:B----4-:R-:W-:-:S03]  /*c870*/  LEA R18, P1, R13, R12, 0x1 ;  /* 0x0000000c0d127211 */ /* 0x010fc600078208ff */
[----:B------:R-:W4:Y:S04]  /*c880*/  LDL.LU R26, [R1+0x120] ;  /* 0x00012000011a7983 */ /* 0x000f280000300800 */
[----:B------:R0:W-:Y:S04]  /*c890*/  STL [R1+0x199c], R18 ;  /* 0x00199c1201007387 */ /* 0x0001e80000100800 */
[----:B------:R1:W-:Y:S01]  /*c8a0*/  STL [R1+0x1968], R17 ;  /* 0x0019681101007387 */ /* 0x0003e20000100800 */
[----:B0-----:R-:W-:Y:S02]  /*c8b0*/  LEA R18, P2, R11, R12, 0x1 ;  /* 0x0000000c0b127211 */ /* 0x001fe400078408ff */
[----:B-1----:R-:W-:-:S02]  /*c8c0*/  LEA.HI.X.SX32 R17, R27, R0, 0x1, P3 ;  /* 0x000000001b117211 */ /* 0x002fc400018f0eff */
[----:B------:R-:W4:Y:S01]  /*c8d0*/  LDL.LU R27, [R1+0x11c] ;  /* 0x00011c00011b7983 */ /* 0x000f220000300800 */
[----:B------:R-:W-:-:S03]  /*c8e0*/  LEA R19, P3, R3, R12, 0x1 ;  /* 0x0000000c03137211 */ /* 0x000fc600078608ff */
[----:B------:R0:W-:Y:S04]  /*c8f0*/  STL [R1+0x19a4], R18 ;  /* 0x0019a41201007387 */ /* 0x0001e80000100800 */
[----:B------:R1:W-:Y:S01]  /*c900*/  STL [R1+0x1970], R17 ;  /* 0x0019701101007387 */ /* 0x0003e20000100800 */
[----:B------:R-:W-:-:S03]  /*c910*/  LEA.HI.X.SX32 R14, R14, R0, 0x1, P5 ;  /* 0x000000000e0e7211 */ /* 0x000fc600028f0eff */
[----:B0-----:R-:W4:Y:S01]  /*c920*/  LDL.LU R18, [R1+0x118] ;  /* 0x0001180001127983 */ /* 0x001f220000300800 */
[----:B-1----:R-:W-:Y:S02]  /*c930*/  LEA.HI.X.SX32 R17, R15, R0, 0x1, P4 ;  /* 0x000000000f117211 */ /* 0x002fe400020f0eff */
[-C--:B------:R-:W-:Y:S01]  /*c940*/  LEA R15, P4, R28, R12.reuse, 0x1 ;  /* 0x0000000c1c0f7211 */ /* 0x080fe200078808ff */
[----:B------:R-:W-:Y:S04]  /*c950*/  STL [R1+0x19ac], R19 ;  /* 0x0019ac1301007387 */ /* 0x000fe80000100800 */
[----:B------:R0:W-:Y:S04]  /*c960*/  STL [R1+0x1978], R17 ;  /* 0x0019781101007387 */ /* 0x0001e80000100800 */
[----:B0-----:R-:W4:Y:S04]  /*c970*/  LDL.LU R17, [R1+0x114] ;  /* 0x0001140001117983 */ /* 0x001f280000300800 */
[----:B------:R0:W-:Y:S04]  /*c980*/  STL [R1+0x19b4], R15 ;  /* 0x0019b40f01007387 */ /* 0x0001e80000100800 */
[----:B------:R1:W-:Y:S01]  /*c990*/  STL [R1+0x1980], R14 ;  /* 0x0019800e01007387 */ /* 0x0003e20000100800 */
[----:B0-----:R-:W-:-:S02]  /*c9a0*/  LEA R15, P5, R2, R12, 0x1 ;  /* 0x0000000c020f7211 */ /* 0x001fc400078a08ff */
[-C--:B-1----:R-:W-:Y:S02]  /*c9b0*/  LEA.HI.X.SX32 R14, R29, R0.reuse, 0x1, P6 ;  /* 0x000000001d0e7211 */ /* 0x082fe400030f0eff */
[----:B------:R-:W4:Y:S04]  /*c9c0*/  LDL.LU R29, [R1+0x110] ;  /* 0x00011000011d7983 */ /* 0x000f280000300800 */
[----:B------:R-:W-:Y:S04]  /*c9d0*/  STL [R1+0x19bc], R15 ;  /* 0x0019bc0f01007387 */ /* 0x000fe80000100800 */
[----:B------:R0:W-:Y:S02]  /*c9e0*/  STL [R1+0x1988], R14 ;  /* 0x0019880e01007387 */ /* 0x0001e40000100800 */
[----:B0-----:R-:W-:-:S02]  /*c9f0*/  LEA.HI.X.SX32 R14, R16, R0, 0x1, P0 ;  /* 0x00000000100e7211 */ /* 0x001fc400000f0eff */
[----:B------:R-:W4:Y:S01]  /*ca00*/  LDL.LU R16, [R1+0x10c] ;  /* 0x00010c0001107983 */ /* 0x000f220000300800 */
[----:B------:R-:W-:Y:S02]  /*ca10*/  LEA.HI.X.SX32 R11, R11, R0, 0x1, P2 ;  /* 0x000000000b0b7211 */ /* 0x000fe400010f0eff */
[----:B--2---:R-:W-:-:S05]  /*ca20*/  LEA R15, P6, R10, R12, 0x1 ;  /* 0x0000000c0a0f7211 */ /* 0x004fca00078c08ff */
[----:B------:R-:W-:Y:S04]  /*ca30*/  STL [R1+0x19c4], R15 ;  /* 0x0019c40f01007387 */ /* 0x000fe80000100800 */
[----:B------:R0:W-:Y:S02]  /*ca40*/  STL [R1+0x1990], R14 ;  /* 0x0019900e01007387 */ /* 0x0001e40000100800 */
[----:B0-----:R-:W-:Y:S02]  /*ca50*/  LEA.HI.X.SX32 R14, R13, R0, 0x1, P1 ;  /* 0x000000000d0e7211 */ /* 0x001fe400008f0eff */
[----:B------:R-:W-:-:S05]  /*ca60*/  LEA R15, P0, R9, R12, 0x1 ;  /* 0x0000000c090f7211 */ /* 0x000fca00078008ff */
[----:B------:R0:W-:Y:S04]  /*ca70*/  STL [R1+0x19cc], R15 ;  /* 0x0019cc0f01007387 */ /* 0x0001e80000100800 */
[----:B------:R-:W-:Y:S01]  /*ca80*/  STL [R1+0x1998], R14 ;  /* 0x0019980e01007387 */ /* 0x000fe20000100800 */
[----:B------:R-:W-:-:S05]  /*ca90*/  LEA R13, P1, R8, R12, 0x1 ;  /* 0x0000000c080d7211 */ /* 0x000fca00078208ff */
[----:B------:R-:W-:Y:S04]  /*caa0*/  STL [R1+0x19d4], R13 ;  /* 0x0019d40d01007387 */ /* 0x000fe80000100800 */
[----:B0-----:R-:W2:Y:S04]  /*cab0*/  LDL.LU R15, [R1+0x108] ;  /* 0x00010800010f7983 */ /* 0x001ea80000300800 */
[----:B------:R0:W-:Y:S02]  /*cac0*/  STL [R1+0x19a0], R11 ;  /* 0x0019a00b01007387 */ /* 0x0001e40000100800 */
[----:B0-----:R-:W-:-:S02]  /*cad0*/  LEA.HI.X.SX32 R11, R3, R0, 0x1, P3 ;  /* 0x00000000030b7211 */ /* 0x001fc400018f0eff */
[----:B------:R-:W-:-:S05]  /*cae0*/  LEA R14, P2, R7, R12, 0x1 ;  /* 0x0000000c070e7211 */ /* 0x000fca00078408ff */
[----:B------:R-:W-:Y:S04]  /*caf0*/  STL [R1+0x19dc], R14 ;  /* 0x0019dc0e01007387 */ /* 0x000fe80000100800 */
[----:B------:R-:W2:Y:S01]  /*cb00*/  LDL.LU R3, [R1+0x104] ;  /* 0x0001040001037983 */ /* 0x000ea20000300800 */
[----:B------:R-:W-:-:S03]  /*cb10*/  LEA R13, P3, R6, R12, 0x1 ;  /* 0x0000000c060d7211 */ /* 0x000fc600078608ff */
[----:B------:R0:W-:Y:S04]  /*cb20*/  STL [R1+0x19a8], R11 ;  /* 0x0019a80b01007387 */ /* 0x0001e80000100800 */
[----:B------:R3:W-:Y:S01]  /*cb30*/  STL [R1+0x19e4], R13 ;  /* 0x0019e40d01007387 */ /* 0x0007e20000100800 */
[----:B0-----:R-:W-:-:S03]  /*cb40*/  LEA.HI.X.SX32 R11, R28, R0, 0x1, P4 ;  /* 0x000000001c0b7211 */ /* 0x001fc600020f0eff */
[----:B------:R-:W2:Y:S01]  /*cb50*/  LDL.LU R28, [R1+0xfc] ;  /* 0x0000fc00011c7983 */ /* 0x000ea20000300800 */
[----:B---3--:R-:W-:-:S03]  /*cb60*/  LEA R13, P4, R25, R12, 0x1 ;  /* 0x0000000c190d7211 */ /* 0x008fc600078808ff */
[----:B------:R0:W-:Y:S04]  /*cb70*/  STL [R1+0x19b0], R11 ;  /* 0x0019b00b01007387 */ /* 0x0001e80000100800 */
[----:B------:R1:W-:Y:S04]  /*cb80*/  STL [R1+0x19ec], R13 ;  /* 0x0019ec0d01007387 */ /* 0x0003e80000100800 */
[----:B------:R-:W3:Y:S01]  /*cb90*/  LDL.LU R14, [R1+0xf4] ;  /* 0x0000f400010e7983 */ /* 0x000ee20000300800 */
[----:B0-----:R-:W-:-:S03]  /*cba0*/  LEA.HI.X.SX32 R11, R2, R0, 0x1, P5 ;  /* 0x00000000020b7211 */ /* 0x001fc600028f0eff */
[----:B------:R-:W3:Y:S01]  /*cbb0*/  LDL.LU R2, [R1+0xf0] ;  /* 0x0000f00001027983 */ /* 0x000ee20000300800 */
[----:B----4-:R-:W-:-:S03]  /*cbc0*/  LEA R19, P5, R26, R12, 0x1 ;  /* 0x0000000c1a137211 */ /* 0x010fc600078a08ff */
[----:B------:R0:W-:Y:S04]  /*cbd0*/  STL [R1+0x19b8], R11 ;  /* 0x0019b80b01007387 */ /* 0x0001e80000100800 */
[----:B-1----:R-:W4:Y:S01]  /*cbe0*/  LDL.LU R13, [R1+0xec] ;  /* 0x0000ec00010d7983 */ /* 0x002f220000300800 */
[----:B0-----:R-:W-:-:S03]  /*cbf0*/  LEA.HI.X.SX32 R11, R10, R0, 0x1, P6 ;  /* 0x000000000a0b7211 */ /* 0x001fc600030f0eff */
[----:B------:R0:W-:Y:S01]  /*cc00*/  STL [R1+0x19f4], R19 ;  /* 0x0019f41301007387 */ /* 0x0001e20000100800 */
[----:B------:R-:W-:-:S03]  /*cc10*/  LEA R10, P6, R27, R12, 0x1 ;  /* 0x0000000c1b0a7211 */ /* 0x000fc600078c08ff */
[----:B------:R1:W-:Y:S01]  /*cc20*/  STL [R1+0x19c0], R11 ;  /* 0x0019c00b01007387 */ /* 0x0003e20000100800 */
[----:B0-----:R-:W-:-:S03]  /*cc30*/  LEA.HI.X.SX32 R19, R9, R0, 0x1, P0 ;  /* 0x0000000009137211 */ /* 0x001fc600000f0eff */
[----:B-1----:R-:W4:Y:S01]  /*cc40*/  LDL.LU R11, [R1+0xe8] ;  /* 0x0000e800010b7983 */ /* 0x002f220000300800 */
[----:B------:R-:W-:-:S03]  /*cc50*/  LEA R9, P0, R18, R12, 0x1 ;  /* 0x0000000c12097211 */ /* 0x000fc600078008ff */
[----:B------:R0:W-:Y:S01]  /*cc60*/  STL [R1+0x19fc], R10 ;  /* 0x0019fc0a01007387 */ /* 0x0001e20000100800 */
[----:B------:R-:W-:-:S03]  /*cc70*/  LEA.HI.X.SX32 R7, R7, R0, 0x1, P2 ;  /* 0x0000000007077211 */ /* 0x000fc600010f0eff */
[----:B0-----:R-:W4:Y:S04]  /*cc80*/  LDL.LU R10, [R1+0xe0] ;  /* 0x0000e000010a7983 */ /* 0x001f280000300800 */
[----:B------:R0:W-:Y:S04]  /*cc90*/  STL [R1+0x19c8], R19 ;  /* 0x0019c81301007387 */ /* 0x0001e80000100800 */
[----:B------:R1:W-:Y:S01]  /*cca0*/  STL [R1+0x1a04], R9 ;  /* 0x001a040901007387 */ /* 0x0003e20000100800 */
[----:B0-----:R-:W-:Y:S02]  /*ccb0*/  LEA.HI.X.SX32 R19, R8, R0, 0x1, P1 ;  /* 0x0000000008137211 */ /* 0x001fe400008f0eff */
[-C--:B------:R-:W-:Y:S01]  /*ccc0*/  LEA R8, P1, R17, R12.reuse, 0x1 ;  /* 0x0000000c11087211 */ /* 0x080fe200078208ff */
[----:B-1----:R-:W4:Y:S04]  /*ccd0*/  LDL.LU R9, [R1+0xd4] ;  /* 0x0000d40001097983 */ /* 0x002f280000300800 */
[----:B------:R0:W-:Y:S04]  /*cce0*/  STL [R1+0x19d0], R19 ;  /* 0x0019d01301007387 */ /* 0x0001e80000100800 */
[----:B------:R1:W-:Y:S01]  /*ccf0*/  STL [R1+0x1a0c], R8 ;  /* 0x001a0c0801007387 */ /* 0x0003e20000100800 */
[----:B0-----:R-:W-:-:S03]  /*cd00*/  LEA R19, P2, R29, R12, 0x1 ;  /* 0x0000000c1d137211 */ /* 0x001fc600078408ff */
[----:B-1----:R-:W4:Y:S04]  /*cd10*/  LDL.LU R8, [R1+0xcc] ;  /* 0x0000cc0001087983 */ /* 0x002f280000300800 */
[----:B------:R0:W-:Y:S04]  /*cd20*/  STL [R1+0x19d8], R7 ;  /* 0x0019d80701007387 */ /* 0x0001e80000100800 */
[----:B------:R-:W-:Y:S01]  /*cd30*/  STL [R1+0x1a14], R19 ;  /* 0x001a141301007387 */ /* 0x000fe20000100800 */
[----:B0-----:R-:W-:Y:S02]  /*cd40*/  LEA.HI.X.SX32 R7, R6, R0, 0x1, P3 ;  /* 0x0000000006077211 */ /* 0x001fe400018f0eff */
[----:B------:R-:W-:-:S03]  /*cd50*/  LEA R6, P3, R16, R12, 0x1 ;  /* 0x0000000c10067211 */ /* 0x000fc600078608ff */
[----:B------:R0:W-:Y:S04]  /*cd60*/  STL [R1+0x19e0], R7 ;  /* 0x0019e00701007387 */ /* 0x0001e80000100800 */
[----:B0-----:R-:W4:Y:S04]  /*cd70*/  LDL.LU R7, [R1+0xc8] ;  /* 0x0000c80001077983 */ /* 0x001f280000300800 */
[----:B------:R0:W-:Y:S02]  /*cd80*/  STL [R1+0x1a1c], R6 ;  /* 0x001a1c0601007387 */ /* 0x0001e40000100800 */
[----:B0-----:R-:W-:-:S05]  /*cd90*/  LEA.HI.X.SX32 R6, R25, R0, 0x1, P4 ;  /* 0x0000000019067211 */ /* 0x001fca00020f0eff */
[----:B------:R0:W-:Y:S01]  /*cda0*/  STL [R1+0x19e8], R6 ;  /* 0x0019e80601007387 */ /* 0x0001e20000100800 */
[----:B------:R-:W-:-:S03]  /*cdb0*/  LEA.HI.X.SX32 R19, R26, R0, 0x1, P5 ;  /* 0x000000001a137211 */ /* 0x000fc600028f0eff */
[----:B0-----:R-:W4:Y:S01]  /*cdc0*/  LDL.LU R6, [R1+0xc0] ;  /* 0x0000c00001067983 */ /* 0x001f220000300800 */
[----:B--2---:R-:W-:-:S05]  /*cdd0*/  LEA R20, P4, R15, R12, 0x1 ;  /* 0x0000000c0f147211 */ /* 0x004fca00078808ff */
[----:B------:R0:W-:Y:S04]  /*cde0*/  STL [R1+0x1a24], R20 ;  /* 0x001a241401007387 */ /* 0x0001e80000100800 */
[----:B------:R-:W2:Y:S04]  /*cdf0*/  LDL.LU R25, [R1+0xb8] ;  /* 0x0000b80001197983 */ /* 0x000ea80000300800 */
[----:B------:R1:W-:Y:S04]  /*ce00*/  STL [R1+0x19f0], R19 ;  /* 0x0019f01301007387 */ /* 0x0003e80000100800 */
[----:B------:R-:W2:Y:S01]  /*ce10*/  LDL.LU R26, [R1+0xb0] ;  /* 0x0000b000011a7983 */ /* 0x000ea20000300800 */
[----:B0-----:R-:W-:-:S02]  /*ce20*/  LEA.HI.X.SX32 R20, R27, R0, 0x1, P6 ;  /* 0x000000001b147211 */ /* 0x001fc400030f0eff */
[----:B-1----:R-:W-:-:S05]  /*ce30*/  LEA R19, P5, R3, R12, 0x1 ;  /* 0x0000000c03137211 */ /* 0x002fca00078a08ff */
[----:B------:R0:W-:Y:S04]  /*ce40*/  STL [R1+0x1a2c], R19 ;  /* 0x001a2c1301007387 */ /* 0x0001e80000100800 */
[----:B------:R-:W2:Y:S01]  /*ce50*/  LDL.LU R27, [R1+0xa8] ;  /* 0x0000a800011b7983 */ /* 0x000ea20000300800 */
[----:B------:R-:W-:-:S03]  /*ce60*/  LEA.HI.X.SX32 R18, R18, R0, 0x1, P0 ;  /* 0x0000000012127211 */ /* 0x000fc600000f0eff */
[----:B------:R3:W-:Y:S01]  /*ce70*/  STL [R1+0x19f8], R20 ;  /* 0x0019f81401007387 */ /* 0x0007e20000100800 */
[----:B0-----:R-:W-:-:S05]  /*ce80*/  LEA R19, P6, R28, R12, 0x1 ;  /* 0x0000000c1c137211 */ /* 0x001fca00078c08ff */
[----:B------:R0:W-:Y:S04]  /*ce90*/  STL [R1+0x1a34], R19 ;  /* 0x001a341301007387 */ /* 0x0001e80000100800 */
[----:B------:R1:W-:Y:S01]  /*cea0*/  STL [R1+0x1a00], R18 ;  /* 0x001a001201007387 */ /* 0x0003e20000100800 */
[----:B---3--:R-:W-:Y:S02]  /*ceb0*/  LEA R20, P0, R14, R12, 0x1 ;  /* 0x0000000c0e147211 */ /* 0x008fe400078008ff */
[----:B0-----:R-:W-:-:S03]  /*cec0*/  LEA.HI.X.SX32 R19, R17, R0, 0x1, P1 ;  /* 0x0000000011137211 */ /* 0x001fc600008f0eff */
[----:B------:R-:W-:Y:S01]  /*ced0*/  STL [R1+0x1a3c], R20 ;  /* 0x001a3c1401007387 */ /* 0x000fe20000100800 */
[----:B-1----:R-:W-:Y:S02]  /*cee0*/  LEA R18, P1, R2, R12, 0x1 ;  /* 0x0000000c02127211 */ /* 0x002fe400078208ff */
[----:B------:R-:W-:Y:S01]  /*cef0*/  LEA.HI.X.SX32 R17, R29, R0, 0x1, P2 ;  /* 0x000000001d117211 */ /* 0x000fe200010f0eff */
[----:B------:R4:W-:Y:S04]  /*cf00*/  STL [R1+0x1a08], R19 ;  /* 0x001a081301007387 */ /* 0x0009e80000100800 */
[----:B------:R-:W3:Y:S04]  /*cf10*/  LDL.LU R29, [R1+0xa0] ;  /* 0x0000a000011d7983 */ /* 0x000ee80000300800 */
[----:B------:R0:W-:Y:S01]  /*cf20*/  STL [R1+0x1a44], R18 ;  /* 0x001a441201007387 */ /* 0x0001e20000100800 */
[----:B----4-:R-:W-:-:S03]  /*cf30*/  LEA R19, P2, R13, R12, 0x1 ;  /* 0x0000000c0d137211 */ /* 0x010fc600078408ff */
[----:B------:R1:W-:Y:S01]  /*cf40*/  STL [R1+0x1a10], R17 ;  /* 0x001a101101007387 */ /* 0x0003e20000100800 */
[----:B0-----:R-:W-:-:S03]  /*cf50*/  LEA.HI.X.SX32 R18, R16, R0, 0x1, P3 ;  /* 0x0000000010127211 */ /* 0x001fc600018f0eff */
[----:B------:R-:W-:Y:S04]  /*cf60*/  STL [R1+0x1a4c], R19 ;  /* 0x001a4c1301007387 */ /* 0x000fe80000100800 */
[----:B------:R-:W4:Y:S01]  /*cf70*/  LDL.LU R16, [R1+0x98] ;  /* 0x0000980001107983 */ /* 0x000f220000300800 */
[----:B-1----:R-:W-:-:S03]  /*cf80*/  LEA R17, P3, R11, R12, 0x1 ;  /* 0x0000000c0b117211 */ /* 0x002fc600078608ff */
[----:B------:R0:W-:Y:S04]  /*cf90*/  STL [R1+0x1a18], R18 ;  /* 0x001a181201007387 */ /* 0x0001e80000100800 */
[----:B------:R1:W-:Y:S01]  /*cfa0*/  STL [R1+0x1a54], R17 ;  /* 0x001a541101007387 */ /* 0x0003e20000100800 */
[----:B0-----:R-:W-:Y:S02]  /*cfb0*/  LEA.HI.X.SX32 R18, R15, R0, 0x1, P4 ;  /* 0x000000000f127211 */ /* 0x001fe400020f0eff */
[----:B------:R-:W-:Y:S02]  /*cfc0*/  LEA R15, P4, R10, R12, 0x1 ;  /* 0x0000000c0a0f7211 */ /* 0x000fe400078808ff */
[----:B-1----:R-:W-:Y:S01]  /*cfd0*/  LEA.HI.X.SX32 R17, R3, R0, 0x1, P5 ;  /* 0x0000000003117211 */ /* 0x002fe200028f0eff */
[----:B------:R-:W-:Y:S04]  /*cfe0*/  STL [R1+0x1a20], R18 ;  /* 0x001a201201007387 */ /* 0x000fe80000100800 */
[----:B------:R-:W4:Y:S04]  /*cff0*/  LDL.LU R3, [R1+0x94] ;  /* 0x0000940001037983 */ /* 0x000f280000300800 */
[----:B------:R0:W-:Y:S04]  /*d000*/  STL [R1+0x1a5c], R15 ;  /* 0x001a5c0f01007387 */ /* 0x0001e80000100800 */
[----:B------:R1:W-:Y:S01]  /*d010*/  STL [R1+0x1a28], R17 ;  /* 0x001a281101007387 */ /* 0x0003e20000100800 */
[----:B0-----:R-:W-:-:S02]  /*d020*/  LEA R15, P5, R9, R12, 0x1 ;  /* 0x0000000c090f7211 */ /* 0x001fc400078a08ff */
[-C--:B-1----:R-:W-:Y:S02]  /*d030*/  LEA.HI.X.SX32 R17, R28, R0.reuse, 0x1, P6 ;  /* 0x000000001c117211 */ /* 0x082fe400030f0eff */
[----:B------:R-:W4:Y:S01]  /*d040*/  LDL.LU R28, [R1+0x90] ;  /* 0x00009000011c7983 */ /* 0x000f220000300800 */
[----:B------:R-:W-:-:S03]  /*d050*/  LEA.HI.X.SX32 R14, R14, R0, 0x1, P0 ;  /* 0x000000000e0e7211 */ /* 0x000fc600000f0eff */
[----:B------:R0:W-:Y:S04]  /*d060*/  STL [R1+0x1a64], R15 ;  /* 0x001a640f01007387 */ /* 0x0001e80000100800 */
[----:B------:R-:W-:Y:S01]  /*d070*/  STL [R1+0x1a30], R17 ;  /* 0x001a301101007387 */ /* 0x000fe20000100800 */
[----:B0-----:R-:W-:-:S05]  /*d080*/  LEA R15, P6, R8, R12, 0x1 ;  /* 0x0000000c080f7211 */ /* 0x001fca00078c08ff */
[----:B------:R-:W-:Y:S04]  /*d090*/  STL [R1+0x1a6c], R15 ;  /* 0x001a6c0f01007387 */ /* 0x000fe80000100800 */
[----:B------:R0:W-:Y:S02]  /*d0a0*/  STL [R1+0x1a38], R14 ;  /* 0x001a380e01007387 */ /* 0x0001e40000100800 */
[----:B0-----:R-:W-:Y:S02]  /*d0b0*/  LEA.HI.X.SX32 R14, R2, R0, 0x1, P1 ;  /* 0x00000000020e7211 */ /* 0x001fe400008f0eff */
[----:B------:R-:W-:-:S05]  /*d0c0*/  LEA R15, P0, R7, R12, 0x1 ;  /* 0x0000000c070f7211 */ /* 0x000fca00078008ff */
[----:B------:R-:W-:Y:S04]  /*d0d0*/  STL [R1+0x1a74], R15 ;  /* 0x001a740f01007387 */ /* 0x000fe80000100800 */
[----:B------:R-:W4:Y:S04]  /*d0e0*/  LDL.LU R2, [R1+0x8c] ;  /* 0x00008c0001027983 */ /* 0x000f280000300800 */
[----:B------:R0:W-:Y:S02]  /*d0f0*/  STL [R1+0x1a40], R14 ;  /* 0x001a400e01007387 */ /* 0x0001e40000100800 */
[----:B0-----:R-:W-:-:S02]  /*d100*/  LEA.HI.X.SX32 R14, R13, R0, 0x1, P2 ;  /* 0x000000000d0e7211 */ /* 0x001fc400010f0eff */
[----:B------:R-:W-:-:S05]  /*d110*/  LEA R15, P1, R6, R12, 0x1 ;  /* 0x0000000c060f7211 */ /* 0x000fca00078208ff */
[----:B------:R-:W-:Y:S04]  /*d120*/  STL [R1+0x1a7c], R15 ;  /* 0x001a7c0f01007387 */ /* 0x000fe80000100800 */
[----:B------:R-:W4:Y:S04]  /*d130*/  LDL.LU R21, [R1+0x88] ;  /* 0x0000880001157983 */ /* 0x000f280000300800 */
[----:B------:R0:W-:Y:S02]  /*d140*/  STL [R1+0x1a48], R14 ;  /* 0x001a480e01007387 */ /* 0x0001e40000100800 */
[----:B0-----:R-:W-:-:S02]  /*d150*/  LEA.HI.X.SX32 R14, R11, R0, 0x1, P3 ;  /* 0x000000000b0e7211 */ /* 0x001fc400018f0eff */
[-C--:B------:R-:W-:Y:S02]  /*d160*/  LEA.HI.X.SX32 R11, R10, R0.reuse, 0x1, P4 ;  /* 0x000000000a0b7211 */ /* 0x080fe400020f0eff */
[----:B------:R-:W-:Y:S02]  /*d170*/  LEA.HI.X.SX32 R9, R9, R0, 0x1, P5 ;  /* 0x0000000009097211 */ /* 0x000fe400028f0eff */
[----:B--2---:R-:W-:-:S05]  /*d180*/  LEA R13, P2, R25, R12, 0x1 ;  /* 0x0000000c190d7211 */ /* 0x004fca00078408ff */
[----:B------:R0:W-:Y:S04]  /*d190*/  STL [R1+0x1a84], R13 ;  /* 0x001a840d01007387 */ /* 0x0001e80000100800 */
[----:B------:R1:W-:Y:S04]  /*d1a0*/  STL [R1+0x1a50], R14 ;  /* 0x001a500e01007387 */ /* 0x0003e80000100800 */
[----:B------:R-:W2:Y:S01]  /*d1b0*/  LDL.LU R20, [R1+0x80] ;  /* 0x0000800001147983 */ /* 0x000ea20000300800 */
[----:B0-----:R-:W-:-:S05]  /*d1c0*/  LEA R13, P3, R26, R12, 0x1 ;  /* 0x0000000c1a0d7211 */ /* 0x001fca00078608ff */
[----:B------:R-:W-:Y:S04]  /*d1d0*/  STL [R1+0x1a8c], R13 ;  /* 0x001a8c0d01007387 */ /* 0x000fe80000100800 */
[----:B------:R-:W-:Y:S04]  /*d1e0*/  STL [R1+0x1a58], R11 ;  /* 0x001a580b01007387 */ /* 0x000fe80000100800 */
[----:B------:R-:W2:Y:S01]  /*d1f0*/  LDL.LU R19, [R1+0x7c] ;  /* 0x00007c0001137983 */ /* 0x000ea20000300800 */
[----:B------:R-:W-:-:S05]  /*d200*/  LEA R10, P4, R27, R12, 0x1 ;  /* 0x0000000c1b0a7211 */ /* 0x000fca00078808ff */
[----:B------:R-:W-:Y:S04]  /*d210*/  STL [R1+0x1a94], R10 ;  /* 0x001a940a01007387 */ /* 0x000fe80000100800 */
[----:B------:R-:W2:Y:S04]  /*d220*/  LDL.LU R18, [R1+0x78] ;  /* 0x0000780001127983 */ /* 0x000ea80000300800 */
[----:B------:R-:W2:Y:S04]  /*d230*/  LDL.LU R17, [R1+0x74] ;  /* 0x0000740001117983 */ /* 0x000ea80000300800 */
[----:B------:R0:W-:Y:S04]  /*d240*/  STL [R1+0x1a60], R9 ;  /* 0x001a600901007387 */ /* 0x0001e80000100800 */
[----:B------:R-:W2:Y:S04]  /*d250*/  LDL.LU R15, [R1+0x70] ;  /* 0x00007000010f7983 */ /* 0x000ea80000300800 */
[----:B-1----:R-:W2:Y:S01]  /*d260*/  LDL.LU R14, [R1+0x6c] ;  /* 0x00006c00010e7983 */ /* 0x002ea20000300800 */
[----:B0-----:R-:W-:-:S02]  /*d270*/  LEA.HI.X.SX32 R9, R8, R0, 0x1, P6 ;  /* 0x0000000008097211 */ /* 0x001fc400030f0eff */
[----:B------:R-:W-:Y:S02]  /*d280*/  LEA.HI.X.SX32 R7, R7, R0, 0x1, P0 ;  /* 0x0000000007077211 */ /* 0x000fe400000f0eff */
[----:B---3--:R-:W-:-:S05]  /*d290*/  LEA R10, P5, R29, R12, 0x1 ;  /* 0x0000000c1d0a7211 */ /* 0x008fca00078a08ff */
[----:B------:R-:W-:Y:S04]  /*d2a0*/  STL [R1+0x1a9c], R10 ;  /* 0x001a9c0a01007387 */ /* 0x000fe80000100800 */
[----:B------:R-:W3:Y:S04]  /*d2b0*/  LDL.LU R13, [R1+0x68] ;  /* 0x00006800010d7983 */ /* 0x000ee80000300800 */
[----:B------:R0:W-:Y:S01]  /*d2c0*/  STL [R1+0x1a68], R9 ;  /* 0x001a680901007387 */ /* 0x0001e20000100800 */
[----:B----4-:R-:W-:-:S03]  /*d2d0*/  LEA R8, P6, R16, R12, 0x1 ;  /* 0x0000000c10087211 */ /* 0x010fc600078c08ff */
[----:B0-----:R-:W4:Y:S01]  /*d2e0*/  LDL.LU R9, [R1+0x64] ;  /* 0x0000640001097983 */ /* 0x001f220000300800 */
[----:B------:R-:W-:-:S03]  /*d2f0*/  LEA.HI.X.SX32 R11, R6, R0, 0x1, P1 ;  /* 0x00000000060b7211 */ /* 0x000fc600008f0eff */
[----:B------:R0:W-:Y:S04]  /*d300*/  STL [R1+0x1aa4], R8 ;  /* 0x001aa40801007387 */ /* 0x0001e80000100800 */
[----:B0-----:R-:W3:Y:S01]  /*d310*/  LDL.LU R8, [R1+0x60] ;  /* 0x0000600001087983 */ /* 0x001ee20000300800 */
[----:B------:R-:W-:-:S03]  /*d320*/  LEA R10, P0, R3, R12, 0x1 ;  /* 0x0000000c030a7211 */ /* 0x000fc600078008ff */
[----:B------:R0:W-:Y:S04]  /*d330*/  STL [R1+0x1a70], R7 ;  /* 0x001a700701007387 */ /* 0x0001e80000100800 */
[----:B0-----:R-:W3:Y:S04]  /*d340*/  LDL.LU R7, [R1+0x5c] ;  /* 0x00005c0001077983 */ /* 0x001ee80000300800 */
[----:B------:R0:W-:Y:S01]  /*d350*/  STL [R1+0x1aac], R10 ;  /* 0x001aac0a01007387 */ /* 0x0001e20000100800 */
[----:B------:R-:W-:-:S03]  /*d360*/  LEA R6, P1, R28, R12, 0x1 ;  /* 0x0000000c1c067211 */ /* 0x000fc600078208ff */
[----:B------:R1:W-:Y:S01]  /*d370*/  STL [R1+0x1a78], R11 ;  /* 0x001a780b01007387 */ /* 0x0003e20000100800 */
[----:B0-----:R-:W-:Y:S01]  /*d380*/  IMAD.MOV.U32 R10, RZ, RZ, R4 ;  /* 0x000000ffff0a7224 */ /* 0x001fe200078e0004 */
[-C--:B------:R-:W-:Y:S02]  /*d390*/  LEA.HI.X.SX32 R4, R25, R0.reuse, 0x1, P2 ;  /* 0x0000000019047211 */ /* 0x080fe400010f0eff */
[----:B------:R0:W-:Y:S01]  /*d3a0*/  STL [R1+0x1ab4], R6 ;  /* 0x001ab40601007387 */ /* 0x0001e20000100800 */
[-C--:B------:R-:W-:Y:S01]  /*d3b0*/  LEA.HI.X.SX32 R25, R26, R0.reuse, 0x1, P3 ;  /* 0x000000001a197211 */ /* 0x080fe200018f0eff */
[----:B-1----:R-:W-:Y:S02]  /*d3c0*/  IMAD.MOV.U32 R11, RZ, RZ, R5 ;  /* 0x000000ffff0b7224 */ /* 0x002fe400078e0005 */
[----:B0-----:R-:W3:Y:S04]  /*d3d0*/  LDL.LU R6, [R1+0x54] ;  /* 0x0000540001067983 */ /* 0x001ee80000300800 */
[----:B------:R0:W-:Y:S01]  /*d3e0*/  STL [R1+0x1a80], R4 ;  /* 0x001a800401007387 */ /* 0x0001e20000100800 */
[----:B------:R-:W-:-:S03]  /*d3f0*/  LEA.HI.X.SX32 R27, R27, R0, 0x1, P4 ;  /* 0x000000001b1b7211 */ /* 0x000fc600020f0eff */
[----:B------:R-:W3:Y:S01]  /*d400*/  LDL.LU R5, [R1+0x4c] ;  /* 0x00004c0001057983 */ /* 0x000ee20000300800 */
[----:B------:R-:W-:Y:S02]  /*d410*/  LEA.HI.X.SX32 R29, R29, R0, 0x1, P5 ;  /* 0x000000001d1d7211 */ /* 0x000fe400028f0eff */
[----:B0-----:R-:W-:-:S05]  /*d420*/  LEA R4, P2, R2, R12, 0x1 ;  /* 0x0000000c02047211 */ /* 0x001fca00078408ff */
[----:B------:R0:W-:Y:S04]  /*d430*/  STL [R1+0x1abc], R4 ;  /* 0x001abc0401007387 */ /* 0x0001e80000100800 */
[----:B0-----:R-:W4:Y:S04]  /*d440*/  LDL.LU R4, [R1+0x48] ;  /* 0x0000480001047983 */ /* 0x001f280000300800 */
[----:B------:R0:W-:Y:S01]  /*d450*/  STL [R1+0x1a88], R25 ;  /* 0x001a881901007387 */ /* 0x0001e20000100800 */
[----:B------:R-:W-:-:S03]  /*d460*/  LEA R26, P3, R21, R12, 0x1 ;  /* 0x0000000c151a7211 */ /* 0x000fc600078608ff */
[----:B0-----:R-:W4:Y:S04]  /*d470*/  LDL.LU R25, [R1+0x40] ;  /* 0x0000400001197983 */ /* 0x001f280000300800 */
[----:B------:R0:W-:Y:S04]  /*d480*/  STL [R1+0x1ac4], R26 ;  /* 0x001ac41a01007387 */ /* 0x0001e80000100800 */
[----:B0-----:R-:W4:Y:S04]  /*d490*/  LDL.LU R26, [R1+0x3c] ;  /* 0x00003c00011a7983 */ /* 0x001f280000300800 */
[----:B------:R2:W-:Y:S01]  /*d4a0*/  STL [R1+0x1a90], R27 ;  /* 0x001a901b01007387 */ /* 0x0005e20000100800 */
[----:B------:R-:W-:-:S02]  /*d4b0*/  LEA.HI.X.SX32 R16, R16, R0, 0x1, P6 ;  /* 0x0000000010107211 */ /* 0x000fc400030f0eff */
[-C--:B------:R-:W-:Y:S02]  /*d4c0*/  LEA.HI.X.SX32 R3, R3, R0.reuse, 0x1, P0 ;  /* 0x0000000003037211 */ /* 0x080fe400000f0eff */
[-C--:B------:R-:W-:Y:S02]  /*d4d0*/  LEA.HI.X.SX32 R28, R28, R0.reuse, 0x1, P1 ;  /* 0x000000001c1c7211 */ /* 0x080fe400008f0eff */
[----:B------:R-:W-:Y:S02]  /*d4e0*/  LEA.HI.X.SX32 R2, R2, R0, 0x1, P2 ;  /* 0x0000000002027211 */ /* 0x000fe400010f0eff */
[----:B--2---:R-:W-:-:S05]  /*d4f0*/  LEA R27, P4, R20, R12, 0x1 ;  /* 0x0000000c141b7211 */ /* 0x004fca00078808ff */
[----:B------:R0:W-:Y:S04]  /*d500*/  STL [R1+0x1acc], R27 ;  /* 0x001acc1b01007387 */ /* 0x0001e80000100800 */
[----:B0-----:R-:W2:Y:S04]  /*d510*/  LDL.LU R27, [R1+0x1cb4] ;  /* 0x001cb400011b7983 */ /* 0x001ea80000300800 */
[----:B------:R0:W-:Y:S02]  /*d520*/  STL [R1+0x1a98], R29 ;  /* 0x001a981d01007387 */ /* 0x0001e40000100800 */
[----:B0-----:R-:W-:-:S05]  /*d530*/  LEA R29, P5, R19, R12, 0x1 ;  /* 0x0000000c131d7211 */ /* 0x001fca00078a08ff */
        /* <DEDUP_REMOVED lines=17> */
[----:B0-----:R-:W2:Y:S01]  /*d650*/  LDL.LU R2, [R1+0x1ca0] ;  /* 0x001ca00001027983 */ /* 0x001ea20000300800 */
[-C--:B------:R-:W-:Y:S02]  /*d660*/  LEA.HI.X.SX32 R21, R21, R0.reuse, 0x1, P3 ;  /* 0x0000000015157211 */ /* 0x080fe400018f0eff */
[----:B------:R-:W-:-:S03]  /*d670*/  LEA.HI.X.SX32 R20, R20, R0, 0x1, P4 ;  /* 0x0000000014147211 */ /* 0x000fc600020f0eff */
[----:B------:R3:W-:Y:S01]  /*d680*/  STL [R1+0x1ac0], R21 ;  /* 0x001ac01501007387 */ /* 0x0007e20000100800 */
[----:B------:R-:W-:Y:S02]  /*d690*/  LEA.HI.X.SX32 R19, R19, R0, 0x1, P5 ;  /* 0x0000000013137211 */ /* 0x000fe400028f0eff */
[----:B---3--:R-:W-:-:S05]  /*d6a0*/  LEA R21, P3, R13, R12, 0x1 ;  /* 0x0000000c0d157211 */ /* 0x008fca00078608ff */
[----:B------:R4:W-:Y:S01]  /*d6b0*/  STL [R1+0x1afc], R21 ;  /* 0x001afc1501007387 */ /* 0x0009e20000100800 */
[----:B------:R-:W-:-:S03]  /*d6c0*/  LEA.HI.X.SX32 R18, R18, R0, 0x1, P6 ;  /* 0x0000000012127211 */ /* 0x000fc600030f0eff */
[----:B------:R0:W-:Y:S01]  /*d6d0*/  STL [R1+0x1ac8], R20 ;  /* 0x001ac81401007387 */ /* 0x0001e20000100800 */
[-C--:B----4-:R-:W-:Y:S02]  /*d6e0*/  LEA R21, P4, R9, R12.reuse, 0x1 ;  /* 0x0000000c09157211 */ /* 0x090fe400078808ff */
[----:B0-----:R-:W-:-:S03]  /*d6f0*/  LEA R20, P5, R8, R12, 0x1 ;  /* 0x0000000c08147211 */ /* 0x001fc600078a08ff */
[----:B------:R-:W-:Y:S04]  /*d700*/  STL [R1+0x1b04], R21 ;  /* 0x001b041501007387 */ /* 0x000fe80000100800 */
[----:B------:R0:W-:Y:S04]  /*d710*/  STL [R1+0x1ad0], R19 ;  /* 0x001ad01301007387 */ /* 0x0001e80000100800 */
[----:B------:R-:W-:Y:S01]  /*d720*/  STL [R1+0x1b0c], R20 ;  /* 0x001b0c1401007387 */ /* 0x000fe20000100800 */
[----:B------:R-:W-:-:S03]  /*d730*/  LEA.HI.X.SX32 R15, R15, R0, 0x1, P1 ;  /* 0x000000000f0f7211 */ /* 0x000fc600008f0eff */
[----:B------:R1:W-:Y:S01]  /*d740*/  STL [R1+0x1ad8], R18 ;  /* 0x001ad81201007387 */ /* 0x0003e20000100800 */
[----:B0-----:R-:W-:Y:S02]  /*d750*/  LEA R19, P6, R7, R12, 0x1 ;  /* 0x0000000c07137211 */ /* 0x001fe400078c08ff */
[----:B-1----:R-:W-:Y:S02]  /*d760*/  LEA.HI.X.SX32 R18, R17, R0, 0x1, P0 ;  /* 0x0000000011127211 */ /* 0x002fe400000f0eff */
[-C--:B------:R-:W-:Y:S01]  /*d770*/  LEA R17, P0, R6, R12.reuse, 0x1 ;  /* 0x0000000c06117211 */ /* 0x080fe200078008ff */
[----:B------:R-:W-:Y:S04]  /*d780*/  STL [R1+0x1b14], R19 ;  /* 0x001b141301007387 */ /* 0x000fe80000100800 */
[----:B------:R0:W-:Y:S04]  /*d790*/  STL [R1+0x1ae0], R18 ;  /* 0x001ae01201007387 */ /* 0x0001e80000100800 */
[----:B------:R1:W-:Y:S04]  /*d7a0*/  STL [R1+0x1b1c], R17 ;  /* 0x001b1c1101007387 */ /* 0x0003e80000100800 */
[----:B------:R3:W-:Y:S01]  /*d7b0*/  STL [R1+0x1ae8], R15 ;  /* 0x001ae80f01007387 */ /* 0x0007e20000100800 */
[----:B0-----:R-:W-:-:S02]  /*d7c0*/  LEA R18, P1, R5, R12, 0x1 ;  /* 0x0000000c05127211 */ /* 0x001fc400078208ff */
[-C--:B-1----:R-:W-:Y:S02]  /*d7d0*/  LEA.HI.X.SX32 R17, R14, R0.reuse, 0x1, P2 ;  /* 0x000000000e117211 */ /* 0x082fe400010f0eff */
[----:B------:R-:W-:Y:S02]  /*d7e0*/  LEA.HI.X.SX32 R14, R13, R0, 0x1, P3 ;  /* 0x000000000d0e7211 */ /* 0x000fe400018f0eff */
[-C--:B---3--:R-:W-:Y:S01]  /*d7f0*/  LEA R15, P2, R4, R12.reuse, 0x1 ;  /* 0x0000000c040f7211 */ /* 0x088fe200078408ff */
[----:B------:R-:W-:Y:S01]  /*d800*/  STL [R1+0x1b24], R18 ;  /* 0x001b241201007387 */ /* 0x000fe20000100800 */
[----:B------:R-:W-:Y:S02]  /*d810*/  LEA R13, P3, R25, R12, 0x1 ;  /* 0x0000000c190d7211 */ /* 0x000fe400078608ff */
[----:B------:R-:W-:Y:S01]  /*d820*/  LEA.HI.X.SX32 R9, R9, R0, 0x1, P4 ;  /* 0x0000000009097211 */ /* 0x000fe200020f0eff */
[----:B------:R-:W-:Y:S04]  /*d830*/  STL [R1+0x1af0], R17 ;  /* 0x001af01101007387 */ /* 0x000fe80000100800 */
[----:B------:R-:W-:Y:S04]  /*d840*/  STL [R1+0x1b2c], R15 ;  /* 0x001b2c0f01007387 */ /* 0x000fe80000100800 */
[----:B------:R0:W-:Y:S04]  /*d850*/  STL [R1+0x1af8], R14 ;  /* 0x001af80e01007387 */ /* 0x0001e80000100800 */
[----:B------:R1:W-:Y:S04]  /*d860*/  STL [R1+0x1b34], R13 ;  /* 0x001b340d01007387 */ /* 0x0003e80000100800 */
[----:B------:R3:W-:Y:S01]  /*d870*/  STL [R1+0x1b00], R9 ;  /* 0x001b000901007387 */ /* 0x0007e20000100800 */
[----:B0-----:R-:W-:-:S02]  /*d880*/  LEA R14, P4, R26, R12, 0x1 ;  /* 0x0000000c1a0e7211 */ /* 0x001fc400078808ff */
[-C--:B-1----:R-:W-:Y:S02]  /*d890*/  LEA.HI.X.SX32 R13, R8, R0.reuse, 0x1, P5 ;  /* 0x00000000080d7211 */ /* 0x082fe400028f0eff */
[-C--:B------:R-:W-:Y:S01]  /*d8a0*/  LEA.HI.X.SX32 R8, R7, R0.reuse, 0x1, P6 ;  /* 0x0000000007087211 */ /* 0x080fe200030f0eff */
[----:B------:R-:W-:Y:S01]  /*d8b0*/  STL [R1+0x1b3c], R14 ;  /* 0x001b3c0e01007387 */ /* 0x000fe20000100800 */
[----:B------:R-:W-:-:S03]  /*d8c0*/  LEA.HI.X.SX32 R6, R6, R0, 0x1, P0 ;  /* 0x0000000006067211 */ /* 0x000fc600000f0eff */
[----:B------:R-:W-:Y:S01]  /*d8d0*/  STL [R1+0x1b08], R13 ;  /* 0x001b080d01007387 */ /* 0x000fe20000100800 */
[----:B------:R-:W-:Y:S01]  /*d8e0*/  IMAD R24, R24, c[0x0][0x190], RZ ;  /* 0x0000640018187a24 */ /* 0x000fe200078e02ff */
[-C--:B--2---:R-:W-:Y:S02]  /*d8f0*/  LEA R7, P6, R28, R12.reuse, 0x1 ;  /* 0x0000000c1c077211 */ /* 0x084fe400078c08ff */
[----:B---3--:R-:W-:-:S05]  /*d900*/  LEA R9, P5, R2, R12, 0x1 ;  /* 0x0000000c02097211 */ /* 0x008fca00078a08ff */
[----:B------:R-:W-:Y:S04]  /*d910*/  STL [R1+0x1b40], R9 ;  /* 0x001b400901007387 */ /* 0x000fe80000100800 */
[----:B------:R0:W-:Y:S04]  /*d920*/  STL [R1+0x1b10], R8 ;  /* 0x001b100801007387 */ /* 0x0001e80000100800 */
[----:B------:R1:W-:Y:S04]  /*d930*/  STL [R1+0x1b44], R7 ;  /* 0x001b440701007387 */ /* 0x0003e80000100800 */
[----:B------:R2:W-:Y:S01]  /*d940*/  STL [R1+0x1b18], R6 ;  /* 0x001b180601007387 */ /* 0x0005e20000100800 */
[----:B0-----:R-:W-:-:S02]  /*d950*/  LEA R8, P0, R3, R12, 0x1 ;  /* 0x0000000c03087211 */ /* 0x001fc400078008ff */
[-C--:B-1----:R-:W-:Y:S02]  /*d960*/  LEA.HI.X.SX32 R7, R5, R0.reuse, 0x1, P1 ;  /* 0x0000000005077211 */ /* 0x082fe400008f0eff */
[----:B------:R-:W-:Y:S02]  /*d970*/  LEA.HI.X.SX32 R5, R4, R0, 0x1, P2 ;  /* 0x0000000004057211 */ /* 0x000fe400010f0eff */
[-C--:B--2---:R-:W-:Y:S01]  /*d980*/  LEA R6, P1, R16, R12.reuse, 0x1 ;  /* 0x0000000c10067211 */ /* 0x084fe200078208ff */
[----:B------:R-:W-:Y:S01]  /*d990*/  STL [R1+0x1b48], R8 ;  /* 0x001b480801007387 */ /* 0x000fe20000100800 */
[----:B------:R-:W-:-:S03]  /*d9a0*/  LEA R4, P2, R29, R12, 0x1 ;  /* 0x0000000c1d047211 */ /* 0x000fc600078408ff */
[----:B------:R-:W-:Y:S04]  /*d9b0*/  STL [R1+0x1b20], R7 ;  /* 0x001b200701007387 */ /* 0x000fe80000100800 */
[----:B------:R0:W-:Y:S04]  /*d9c0*/  STL [R1+0x1b4c], R6 ;  /* 0x001b4c0601007387 */ /* 0x0001e80000100800 */
[----:B------:R1:W-:Y:S01]  /*d9d0*/  STL [R1+0x1b28], R5 ;  /* 0x001b280501007387 */ /* 0x0003e20000100800 */
[----:B0-----:R-:W-:-:S03]  /*d9e0*/  LEA.HI.X.SX32 R6, R25, R0, 0x1, P3 ;  /* 0x0000000019067211 */ /* 0x001fc600018f0eff */
[----:B------:R0:W-:Y:S01]  /*d9f0*/  STL [R1+0x1b50], R4 ;  /* 0x001b500401007387 */ /* 0x0001e20000100800 */
[----:B-1----:R-:W-:-:S03]  /*da00*/  LEA R5, P3, R27, R12, 0x1 ;  /* 0x0000000c1b057211 */ /* 0x002fc600078608ff */
[----:B------:R-:W-:Y:S04]  /*da10*/  STL [R1+0x1b30], R6 ;  /* 0x001b300601007387 */ /* 0x000fe80000100800 */
[----:B------:R1:W-:Y:S01]  /*da20*/  STL [R1+0x1b54], R5 ;  /* 0x001b540501007387 */ /* 0x0003e20000100800 */
[----:B0-----:R-:W-:-:S05]  /*da30*/  LEA.HI.X.SX32 R4, R26, R0, 0x1, P4 ;  /* 0x000000001a047211 */ /* 0x001fca00020f0eff */
[----:B------:R0:W-:Y:S01]  /*da40*/  STL [R1+0x1b38], R4 ;  /* 0x001b380401007387 */ /* 0x0001e20000100800 */
[----:B-1----:R-:W-:Y:S01]  /*da50*/  LEA R5, P4, R24, R12, 0x1 ;  /* 0x0000000c18057211 */ /* 0x002fe200078808ff */
[----:B------:R-:W-:Y:S01]  /*da60*/  IMAD.MOV.U32 R26, RZ, RZ, c[0x0][0x188] ;  /* 0x00006200ff1a7624 */ /* 0x000fe200078e00ff */
[-C--:B0-----:R-:W-:Y:S02]  /*da70*/  LEA.HI.X.SX32 R4, R2, R0.reuse, 0x1, P5 ;  /* 0x0000000002047211 */ /* 0x081fe400028f0eff */
[----:B------:R0:W5:Y:S04]  /*da80*/  LDL.LU R2, [R1+0x1c9c] ;  /* 0x001c9c0001027983 */ /* 0x0001680000300800 */
[----:B------:R1:W-:Y:S01]  /*da90*/  STL [R1+0x1880], R5 ;  /* 0x0018800501007387 */ /* 0x0003e20000100800 */
[----:B------:R-:W-:Y:S01]  /*daa0*/  IMAD R25, R26, 0x7f, RZ ;  /* 0x0000007f1a197824 */ /* 0x000fe200078e02ff */
[----:B------:R-:W-:-:S02]  /*dab0*/  LEA.HI.X.SX32 R7, R16, R0, 0x1, P1 ;  /* 0x0000000010077211 */ /* 0x000fc400008f0eff */
[-C--:B------:R-:W-:Y:S02]  /*dac0*/  LEA.HI.X.SX32 R6, R29, R0.reuse, 0x1, P2 ;  /* 0x000000001d067211 */ /* 0x080fe400010f0eff */
[-C--:B-1----:R-:W-:Y:S02]  /*dad0*/  LEA.HI.X.SX32 R5, R28, R0.reuse, 0x1, P6 ;  /* 0x000000001c057211 */ /* 0x082fe400030f0eff */
[----:B------:R-:W2:Y:S04]  /*dae0*/  LDL.LU R28, [R1+0x1c98] ;  /* 0x001c9800011c7983 */ /* 0x000ea80000300800 */
[----:B------:R1:W-:Y:S01]  /*daf0*/  STL [R1+0x1868], R4 ;  /* 0x0018680401007387 */ /* 0x0003e20000100800 */
[----:B------:R-:W-:-:S03]  /*db00*/  LEA.HI.X.SX32 R8, R27, R0, 0x1, P3 ;  /* 0x000000001b087211 */ /* 0x000fc600018f0eff */
[----:B------:R-:W-:Y:S01]  /*db10*/  STL [R1+0x186c], R5 ;  /* 0x00186c0501007387 */ /* 0x000fe20000100800 */
[----:B-1----:R-:W-:-:S03]  /*db20*/  LEA.HI.X.SX32 R4, R3, R0, 0x1, P0 ;  /* 0x0000000003047211 */ /* 0x002fc600000f0eff */
[----:B------:R-:W3:Y:S01]  /*db30*/  LDL.LU R3, [R1+0x1c94] ;  /* 0x001c940001037983 */ /* 0x000ee20000300800 */
[----:B------:R-:W-:-:S03]  /*db40*/  LEA.HI.X.SX32 R0, R24, R0, 0x1, P4 ;  /* 0x0000000018007211 */ /* 0x000fc600020f0eff */
[----:B------:R1:W-:Y:S01]  /*db50*/  STL [R1+0x1870], R4 ;  /* 0x0018700401007387 */ /* 0x0003e20000100800 */
[----:B------:R-:W-:-:S03]  /*db60*/  IMAD R26, R26, 0x7e, RZ ;  /* 0x0000007e1a1a7824 */ /* 0x000fc600078e02ff */
[----:B------:R-:W-:Y:S04]  /*db70*/  STL [R1+0x1874], R7 ;  /* 0x0018740701007387 */ /* 0x000fe80000100800 */
[----:B------:R4:W-:Y:S01]  /*db80*/  STL [R1+0x1878], R6 ;  /* 0x0018780601007387 */ /* 0x0009e20000100800 */
[----:B-1----:R-:W-:-:S03]  /*db90*/  IMAD.WIDE R4, R25, 0x2, R10 ;  /* 0x0000000219047825 */ /* 0x002fc600078e020a */
[----:B------:R1:W-:Y:S04]  /*dba0*/  STL [R1+0x187c], R8 ;  /* 0x00187c0801007387 */ /* 0x0003e80000100800 */
[----:B------:R-:W-:Y:S01]  /*dbb0*/  STL [R1+0x1074], R0 ;  /* 0x0010740001007387 */ /* 0x000fe20000100800 */
[----:B----4-:R-:W-:-:S03]  /*dbc0*/  IMAD.WIDE R6, R25, 0x2, R22 ;  /* 0x0000000219067825 */ /* 0x010fc600078e0216 */
[----:B------:R-:W-:Y:S01]  /*dbd0*/  STL [R1+0x107c], R4 ;  /* 0x00107c0401007387 */ /* 0x000fe20000100800 */
[----:B------:R-:W-:-:S03]  /*dbe0*/  IMAD.MOV.U32 R25, RZ, RZ, c[0x0][0x188] ;  /* 0x00006200ff197624 */ /* 0x000fc600078e00ff */
[----:B------:R4:W-:Y:S01]  /*dbf0*/  STL [R1+0x1078], R5 ;  /* 0x0010780501007387 */ /* 0x0009e20000100800 */
[----:B-1----:R-:W-:-:S03]  /*dc00*/  IMAD.WIDE R8, R26, 0x2, R22 ;  /* 0x000000021a087825 */ /* 0x002fc600078e0216 */
[----:B------:R1:W-:Y:S01]  /*dc10*/  STL [R1+0x1864], R6 ;  /* 0x0018640601007387 */ /* 0x0003e20000100800 */
[----:B----4-:R-:W-:-:S03]  /*dc20*/  IMAD.WIDE R4, R26, 0x2, R10 ;  /* 0x000000021a047825 */ /* 0x010fc600078e020a */
[----:B------:R-:W-:Y:S01]  /*dc30*/  STL [R1+0x1854], R7 ;  /* 0x0018540701007387 */ /* 0x000fe20000100800 */
[----:B-1----:R-:W-:-:S03]  /*dc40*/  IMAD R6, R25, 0x7d, RZ ;  /* 0x0000007d19067824 */ /* 0x002fc600078e02ff */
[----:B------:R-:W-:Y:S04]  /*dc50*/  STL [R1+0x1860], R4 ;  /* 0x0018600401007387 */ /* 0x000fe80000100800 */
[----:B------:R1:W-:Y:S01]  /*dc60*/  STL [R1+0x1858], R5 ;  /* 0x0018580501007387 */ /* 0x0003e20000100800 */
[----:B------:R-:W-:-:S03]  /*dc70*/  IMAD R0, R25, 0x7c, RZ ;  /* 0x0000007c19007824 */ /* 0x000fc600078e02ff */
[----:B------:R-:W-:Y:S01]  /*dc80*/  STL [R1+0x185c], R8 ;  /* 0x00185c0801007387 */ /* 0x000fe20000100800 */
[----:B-1----:R-:W-:-:S03]  /*dc90*/  IMAD.WIDE R4, R6, 0x2, R10 ;  /* 0x0000000206047825 */ /* 0x002fc600078e020a */
[----:B------:R1:W-:Y:S01]  /*dca0*/  STL [R1+0x1834], R9 ;  /* 0x0018340901007387 */ /* 0x0003e20000100800 */
[----:B------:R-:W-:-:S03]  /*dcb0*/  IMAD.WIDE R6, R6, 0x2, R22 ;  /* 0x0000000206067825 */ /* 0x000fc600078e0216 */
[----:B------:R-:W-:Y:S04]  /*dcc0*/  STL [R1+0x1850], R4 ;  /* 0x0018500401007387 */ /* 0x000fe80000100800 */
[----:B------:R4:W-:Y:S04]  /*dcd0*/  STL [R1+0x1848], R5 ;  /* 0x0018480501007387 */ /* 0x0009e80000100800 */
[----:B------:R0:W-:Y:S01]  /*dce0*/  STL [R1+0x184c], R6 ;  /* 0x00184c0601007387 */ /* 0x0001e20000100800 */
[----:B-1----:R-:W-:-:S04]  /*dcf0*/  IMAD.WIDE R8, R0, 0x2, R22 ;  /* 0x0000000200087825 */ /* 0x002fc800078e0216 */
[----:B----4-:R-:W-:Y:S01]  /*dd00*/  IMAD.WIDE R4, R0, 0x2, R10 ;  /* 0x0000000200047825 */ /* 0x010fe200078e020a */
[----:B------:R-:W-:Y:S03]  /*dd10*/  STL [R1+0x1840], R7 ;  /* 0x0018400701007387 */ /* 0x000fe60000100800 */
[C---:B0-----:R-:W-:Y:S01]  /*dd20*/  IMAD R6, R25.reuse, 0x7b, RZ ;  /* 0x0000007b19067824 */ /* 0x041fe200078e02ff */
[----:B------:R-:W-:Y:S04]  /*dd30*/  STL [R1+0x1844], R4 ;  /* 0x0018440401007387 */ /* 0x000fe80000100800 */
[----:B------:R0:W-:Y:S01]  /*dd40*/  STL [R1+0x1838], R5 ;  /* 0x0018380501007387 */ /* 0x0001e20000100800 */
[----:B------:R-:W-:-:S03]  /*dd50*/  IMAD R0, R25, 0x7a, RZ ;  /* 0x0000007a19007824 */ /* 0x000fc600078e02ff */
[----:B------:R-:W-:Y:S01]  /*dd60*/  STL [R1+0x183c], R8 ;  /* 0x00183c0801007387 */ /* 0x000fe20000100800 */
[----:B0-----:R-:W-:-:S03]  /*dd70*/  IMAD.WIDE R4, R6, 0x2, R10 ;  /* 0x0000000206047825 */ /* 0x001fc600078e020a */
[----:B------:R0:W-:Y:S01]  /*dd80*/  STL [R1+0x1814], R9 ;  /* 0x0018140901007387 */ /* 0x0001e20000100800 */
[----:B------:R-:W-:-:S03]  /*dd90*/  IMAD.WIDE R6, R6, 0x2, R22 ;  /* 0x0000000206067825 */ /* 0x000fc600078e0216 */
[----:B------:R-:W-:Y:S04]  /*dda0*/  STL [R1+0x1830], R4 ;  /* 0x0018300401007387 */ /* 0x000fe80000100800 */
[----:B------:R1:W-:Y:S04]  /*ddb0*/  STL [R1+0x1828], R5 ;  /* 0x0018280501007387 */ /* 0x0003e80000100800 */
[----:B------:R4:W-:Y:S01]  /*ddc0*/  STL [R1+0x182c], R6 ;  /* 0x00182c0601007387 */ /* 0x0009e20000100800 */
[----:B0-----:R-:W-:-:S04]  /*ddd0*/  IMAD.WIDE R8, R0, 0x2, R22 ;  /* 0x0000000200087825 */ /* 0x001fc800078e0216 */
[----:B-1----:R-:W-:Y:S01]  /*dde0*/  IMAD.WIDE R4, R0, 0x2, R10 ;  /* 0x0000000200047825 */ /* 0x002fe200078e020a */
[----:B------:R-:W-:Y:S03]  /*ddf0*/  STL [R1+0x1820], R7 ;  /* 0x0018200701007387 */ /* 0x000fe60000100800 */
[C---:B----4-:R-:W-:Y:S01]  /*de00*/  IMAD R6, R25.reuse, 0x79, RZ ;  /* 0x0000007919067824 */ /* 0x050fe200078e02ff */
        /* <DEDUP_REMOVED lines=199> */
[----:B------:R1:W-:Y:S01]  /*ea80*/  STL [R1+0x165c], R8 ;  /* 0x00165c0801007387 */ /* 0x0003e20000100800 */
[----:B0-----:R-:W-:-:S03]  /*ea90*/  IMAD.WIDE R4, R6, 0x2, R10 ;  /* 0x0000000206047825 */ /* 0x001fc600078e020a */
[----:B------:R-:W-:Y:S01]  /*eaa0*/  STL [R1+0x1080], R9 ;  /* 0x0010800901007387 */ /* 0x000fe20000100800 */
[----:B------:R-:W-:-:S03]  /*eab0*/  IMAD.WIDE R6, R6, 0x2, R22 ;  /* 0x0000000206067825 */ /* 0x000fc600078e0216 */
[----:B------:R-:W-:Y:S04]  /*eac0*/  STL [R1+0x1650], R4 ;  /* 0x0016500401007387 */ /* 0x000fe80000100800 */
[----:B------:R0:W-:Y:S01]  /*ead0*/  STL [R1+0x1648], R5 ;  /* 0x0016480501007387 */ /* 0x0001e20000100800 */
[----:B-1----:R-:W-:-:S03]  /*eae0*/  IMAD R8, R25, 0x5b, RZ ;  /* 0x0000005b19087824 */ /* 0x002fc600078e02ff */
[----:B------:R-:W-:Y:S01]  /*eaf0*/  STL [R1+0x164c], R6 ;  /* 0x00164c0601007387 */ /* 0x000fe20000100800 */
[----:B0-----:R-:W-:-:S03]  /*eb00*/  IMAD.WIDE R4, R0, 0x2, R10 ;  /* 0x0000000200047825 */ /* 0x001fc600078e020a */
[----:B------:R0:W-:Y:S04]  /*eb10*/  STL [R1+0x1640], R7 ;  /* 0x0016400701007387 */ /* 0x0001e80000100800 */
[----:B------:R-:W-:Y:S04]  /*eb20*/  STL [R1+0x1644], R4 ;  /* 0x0016440401007387 */ /* 0x000fe80000100800 */
[----:B------:R1:W-:Y:S01]  /*eb30*/  STL [R1+0x1638], R5 ;  /* 0x0016380501007387 */ /* 0x0003e20000100800 */
[----:B0-----:R-:W-:-:S04]  /*eb40*/  IMAD.WIDE R6, R0, 0x2, R22 ;  /* 0x0000000200067825 */ /* 0x001fc800078e0216 */
[----:B------:R-:W-:Y:S01]  /*eb50*/  IMAD R0, R25, 0x5a, RZ ;  /* 0x0000005a19007824 */ /* 0x000fe200078e02ff */
[----:B------:R-:W-:Y:S01]  /*eb60*/  STL [R1+0x163c], R6 ;  /* 0x00163c0601007387 */ /* 0x000fe20000100800 */
[----:B-1----:R-:W-:-:S03]  /*eb70*/  IMAD.WIDE R4, R8, 0x2, R10 ;  /* 0x0000000208047825 */ /* 0x002fc600078e020a */
        /* <DEDUP_REMOVED lines=179> */
[----:B------:R-:W-:-:S03]  /*f6b0*/  IMAD.SHL.U32 R0, R25, 0x40, RZ ;  /* 0x0000004019007824 */ /* 0x000fc600078e00ff */
        /* <DEDUP_REMOVED lines=439> */
[----:B------:R1:W-:Y:S01]  /*11230*/  STL [R1+0x1604], R5 ;  /* 0x0016040501007387 */ /* 0x0003e20000100800 */
[----:B0-----:R-:W-:-:S03]  /*11240*/  IMAD.WIDE R6, R0, 0x2, R22 ;  /* 0x0000000200067825 */ /* 0x001fc600078e0216 */
[----:B------:R-:W-:Y:S01]  /*11250*/  STL [R1+0x1610], R8 ;  /* 0x0016100801007387 */ /* 0x000fe20000100800 */
[----:B-1----:R-:W-:-:S03]  /*11260*/  IMAD.WIDE R4, R0, 0x2, R10 ;  /* 0x0000000200047825 */ /* 0x002fc600078e020a */
[----:B------:R0:W-:Y:S04]  /*11270*/  STL [R1+0x160c], R9 ;  /* 0x00160c0901007387 */ /* 0x0001e80000100800 */
[----:B------:R-:W-:Y:S04]  /*11280*/  STL [R1+0x1618], R4 ;  /* 0x0016180401007387 */ /* 0x000fe80000100800 */
[----:B------:R1:W-:Y:S01]  /*11290*/  STL [R1+0x1614], R5 ;  /* 0x0016140501007387 */ /* 0x0003e20000100800 */
[----:B0-----:R-:W-:-:S03]  /*112a0*/  IMAD.WIDE R8, R25, 0x2, R10 ;  /* 0x0000000219087825 */ /* 0x001fc600078e020a */
[----:B------:R-:W-:Y:S04]  /*112b0*/  STL [R1+0x1620], R6 ;  /* 0x0016200601007387 */ /* 0x000fe80000100800 */
[----:B------:R-:W-:Y:S01]  /*112c0*/  STL [R1+0x161c], R7 ;  /* 0x00161c0701007387 */ /* 0x000fe20000100800 */
[----:B-1----:R-:W-:-:S03]  /*112d0*/  IMAD.WIDE R4, R25, 0x2, R22 ;  /* 0x0000000219047825 */ /* 0x002fc600078e0216 */
[----:B------:R-:W-:Y:S04]  /*112e0*/  STL [R1+0x1628], R8 ;  /* 0x0016280801007387 */ /* 0x000fe80000100800 */
[----:B------:R-:W-:Y:S04]  /*112f0*/  STL [R1+0x1624], R9 ;  /* 0x0016240901007387 */ /* 0x000fe80000100800 */
[----:B------:R0:W-:Y:S04]  /*11300*/  STL [R1+0x1630], R4 ;  /* 0x0016300401007387 */ /* 0x0001e80000100800 */
[----:B------:R1:W-:Y:S04]  /*11310*/  STL [R1+0x162c], R5 ;  /* 0x00162c0501007387 */ /* 0x0003e80000100800 */
[----:B------:R-:W-:Y:S04]  /*11320*/  STL [R1+0x1070], RZ ;  /* 0x001070ff01007387 */ /* 0x000fe80000100800 */
        /* <DEDUP_REMOVED lines=390> */
[----:B------:R-:W4:Y:S04]  /*12b90*/  S2R R26, SR_TID.X ;  /* 0x00000000001a7919 */ /* 0x000f280000002100 */
        /* <DEDUP_REMOVED lines=20> */
[----:B------:R-:W-:Y:S01]  /*12ce0*/  STL [R1+0x908], RZ ;  /* 0x000908ff01007387 */ /* 0x000fe20000100800 */
[----:B----4-:R-:W-:-:S03]  /*12cf0*/  LOP3.LUT R26, R26, 0xff, RZ, 0xc0, !PT ;  /* 0x000000ff1a1a7812 */ /* 0x010fc600078ec0ff */
[----:B------:R-:W-:Y:S04]  /*12d00*/  STL [R1+0x90c], RZ ;  /* 0x00090cff01007387 */ /* 0x000fe80000100800 */
[----:B------:R-:W-:Y:S04]  /*12d10*/  STL [R1+0x9b0], RZ ;  /* 0x0009b0ff01007387 */ /* 0x000fe80000100800 */
[----:B------:R-:W-:Y:S04]  /*12d20*/  STL [R1+0x9b4], RZ ;  /* 0x0009b4ff01007387 */ /* 0x000fe80000100800 */
[----:B------:R-:W-:Y:S04]  /*12d30*/  STL [R1+0x9b8], RZ ;  /* 0x0009b8ff01007387 */ /* 0x000fe80000100800 */
[----:B------:R-:W-:Y:S01]  /*12d40*/  STL [R1+0x9bc], RZ ;  /* 0x0009bcff01007387 */ /* 0x000fe20000100800 */
[----:B------:R-:W-:-:S03]  /*12d50*/  IMAD.SHL.U32 R29, R26, 0x2, RZ ;  /* 0x000000021a1d7824 */ /* 0x000fc600078e00ff */
[----:B------:R-:W-:Y:S04]  /*12d60*/  STL [R1+0x9a0], RZ ;  /* 0x0009a0ff01007387 */ /* 0x000fe80000100800 */
[----:B------:R-:W-:Y:S04]  /*12d70*/  STL [R1+0x9a4], RZ ;  /* 0x0009a4ff01007387 */ /* 0x000fe80000100800 */
[----:B------:R-:W-:Y:S04]  /*12d80*/  STL [R1+0x9a8], RZ ;  /* 0x0009a8ff01007387 */ /* 0x000fe80000100800 */
[----:B------:R-:W-:Y:S04]  /*12d90*/  STL [R1+0x9ac], RZ ;  /* 0x0009acff01007387 */ /* 0x000fe80000100800 */
[----:B------:R-:W1:Y:S04]  /*12da0*/  LDL.LU R26, [R1+0x204] ;  /* 0x00020400011a7983 */ /* 0x000e680000300800 */
        /* <DEDUP_REMOVED lines=27> */
[----:B0-----:R-:W-:-:S05]  /*12f60*/  IMAD.SHL.U32 R4, R25, 0x80, RZ ;  /* 0x0000008019047824 */ /* 0x001fca00078e00ff */
[----:B------:R-:W-:Y:S02]  /*12f70*/  SHF.R.S32.HI R0, RZ, 0x1f, R4 ;  /* 0x0000001fff007819 */ /* 0x000fe40000011404 */
[C---:B------:R-:W-:Y:S02]  /*12f80*/  LOP3.LUT R6, R29.reuse, 0x30, RZ, 0x3c, !PT ;  /* 0x000000301d067812 */ /* 0x040fe400078e3cff */
[----:B------:R-:W-:Y:S02]  /*12f90*/  SHF.L.U64.HI R0, R4, 0x1, R0 ;  /* 0x0000000104007819 */ /* 0x000fe40000010200 */
[C---:B------:R-:W-:Y:S02]  /*12fa0*/  LOP3.LUT R4, R29.reuse, 0x20, RZ, 0x3c, !PT ;  /* 0x000000201d047812 */ /* 0x040fe400078e3cff */
[C---:B------:R-:W-:Y:S02]  /*12fb0*/  LOP3.LUT R4, R29.reuse, 0x50, RZ, 0x3c, !PT ;  /* 0x000000501d047812 */ /* 0x040fe400078e3cff */
[----:B------:R-:W-:-:S02]  /*12fc0*/  LOP3.LUT R6, R29, 0x60, RZ, 0x3c, !PT ;  /* 0x000000601d067812 */ /* 0x000fc400078e3cff */
[C---:B---3--:R-:W-:Y:S02]  /*12fd0*/  LOP3.LUT R4, R3.reuse, 0x20, RZ, 0x3c, !PT ;  /* 0x0000002003047812 */ /* 0x048fe400078e3cff */
[----:B------:R-:W-:Y:S02]  /*12fe0*/  LOP3.LUT R6, R3, 0x40, RZ, 0x3c, !PT ;  /* 0x0000004003067812 */ /* 0x000fe400078e3cff */
[----:B--2---:R-:W-:Y:S01]  /*12ff0*/  LOP3.LUT R4, R28, 0x40, RZ, 0x3c, !PT ;  /* 0x000000401c047812 */ /* 0x004fe200078e3cff */
[----:B------:R-:W-:Y:S02]  /*13000*/  ULDC UR4, c[0x0][0x18c] ;  /* 0x0000630000047ab9 */ /* 0x000fe40000000800 */
[----:B------:R-:W-:-:S04]  /*13010*/  USHF.L.U32 UR4, UR4, 0x7, URZ ;  /* 0x0000000704047899 */ /* 0x000fc8000800063f */
[----:B------:R-:W-:Y:S02]  /*13020*/  USHF.R.S32.HI UR5, URZ, 0x1f, UR4 ;  /* 0x0000001f3f057899 */ /* 0x000fe40008011404 */
[----:B------:R-:W-:Y:S02]  /*13030*/  USHF.L.U32 UR8, UR4, 0x1, URZ ;  /* 0x0000000104087899 */ /* 0x000fe4000800063f */
[----:B------:R-:W-:Y:S01]  /*13040*/  USHF.L.U64.HI UR5, UR4, 0x1, UR5 ;  /* 0x0000000104057899 */ /* 0x000fe20008010205 */
[----:B-1----:R-:W-:-:S05]  /*13050*/  SHF.R.S32.HI R5, RZ, 0x7, R26 ;  /* 0x00000007ff057819 */ /* 0x002fca000001141a */
        /* <DEDUP_REMOVED lines=67> */
[----:B------:R1:W-:Y:S01]  /*13490*/  STL [R1+0x1c64], R4 ;  /* 0x001c640401007387 */ /* 0x0003e20000100800 */
[----:B0-----:R-:W-:-:S02]  /*134a0*/  LOP3.LUT R5, R29, 0x10, RZ, 0x3c, !PT ;  /* 0x000000101d057812 */ /* 0x001fc400078e3cff */
[C---:B------:R-:W-:Y:S02]  /*134b0*/  LOP3.LUT R5, R29.reuse, 0x40, RZ, 0x3c, !PT ;  /* 0x000000401d057812 */ /* 0x040fe400078e3cff */
[----:B------:R-:W-:Y:S02]  /*134c0*/  LOP3.LUT R5, R29, 0x70, RZ, 0x3c, !PT ;  /* 0x000000701d057812 */ /* 0x000fe400078e3cff */
[----:B------:R-:W-:Y:S02]  /*134d0*/  LOP3.LUT R5, R3, 0x60, RZ, 0x3c, !PT ;  /* 0x0000006003057812 */ /* 0x000fe400078e3cff */
.L_x_2:
[----:B-1----:R-:W2:Y:S04]  /*134e0*/  LDL.64 R6, [R1+0x1060] ;  /* 0x0010600001067983 */ /* 0x002ea80000100a00 */
[----:B--2---:R0:W-:Y:S04]  /*134f0*/  STL [R1+0x6b34], R7 ;  /* 0x006b340701007387 */ /* 0x0041e80000100800 */
[----:B0-----:R-:W2:Y:S01]  /*13500*/  LDL R7, [R1+0x1070] ;  /* 0x0010700001077983 */ /* 0x001ea20000100800 */
[----:B------:R-:W-:-:S03]  /*13510*/  IMAD.MOV.U32 R4, RZ, RZ, c[0x0][0x180] ;  /* 0x00006000ff047624 */ /* 0x000fc600078e00ff */
[----:B------:R-:W-:Y:S04]  /*13520*/  STL [R1+0x6830], R29 ;  /* 0x0068301d01007387 */ /* 0x000fe80000100800 */
        /* <DEDUP_REMOVED lines=73> */
[----:B------:R-:W-:Y:S01]  /*139c0*/  STL [R1+0x6a0c], R29 ;  /* 0x006a0c1d01007387 */ /* 0x000fe20000100800 */
[----:B--2---:R-:W-:-:S03]  /*139d0*/  IMAD R4, R7, -0x80, R4 ;  /* 0xffffff8007047824 */ /* 0x004fc600078e0204 */
        /* <DEDUP_REMOVED lines=118> */
[----:B------:R0:W-:Y:S04]  /*14140*/  STL [R1+0x6b30], R27 ;  /* 0x006b301b01007387 */ /* 0x0001e80000100800 */
        /* <DEDUP_REMOVED lines=9> */
[----:B-----5:R-:W-:Y:S04]  /*141e0*/  STL [R1+0x6804], R17 ;  /* 0x0068041101007387 */ /* 0x020fe80000100800 */
        /* <DEDUP_REMOVED lines=116> */
[----:B------:R-:W2:Y:S01]  /*14930*/  LDL.LU R7, [R1+0x6b34] ;  /* 0x006b340001077983 */ /* 0x000ea20000300800 */
[----:B------:R-:W-:-:S02]  /*14940*/  ISETP.GT.AND P0, PT, R4, RZ, PT ;  /* 0x000000ff0400720c */ /* 0x000fc40003f04270 */
[----:B0-----:R-:W-:Y:S02]  /*14950*/  PRMT R27, RZ, 0x7610, R27 ;  /* 0x00007610ff1b7816 */ /* 0x001fe4000000001b */
[----:B------:R-:W-:Y:S02]  /*14960*/  PRMT R29, RZ, 0x7610, R29 ;  /* 0x00007610ff1d7816 */ /* 0x000fe4000000001d */
[----:B------:R-:W-:-:S07]  /*14970*/  ISETP.GT.AND P1, PT, R4, 0x1, PT ;  /* 0x000000010400780c */ /* 0x000fce0003f24270 */
[----:B--2---:R-:W2:Y:S04]  /*14980*/  @P0 LDG.E.U16 R27, [R6.64] ;  /* 0x00000006061b0981 */ /* 0x004ea8000c1e1500 */
[----:B--2---:R0:W-:Y:S04]  /*14990*/  STL [R1+0x328], R27 ;  /* 0x0003281b01007387 */ /* 0x0041e80000100800 */
[----:B0-----:R-:W2:Y:S04]  /*149a0*/  LDL.LU R27, [R1+0x6b30] ;  /* 0x006b3000011b7983 */ /* 0x001ea80000300800 */
[----:B------:R-:W3:Y:S01]  /*149b0*/  LDL.64 R6, [R1+0x1058] ;  /* 0x0010580001067983 */ /* 0x000ee20000100a00 */
[----:B------:R-:W-:-:S02]  /*149c0*/  ISETP.GT.AND P2, PT, R4, 0x2, PT ;  /* 0x000000020400780c */ /* 0x000fc40003f44270 */
[----:B--2---:R-:W-:Y:S01]  /*149d0*/  PRMT R27, RZ, 0x7610, R27 ;  /* 0x00007610ff1b7816 */ /* 0x004fe2000000001b */
[----:B---3--:R-:W2:Y:S04]  /*149e0*/  @P0 LDG.E.U16 R29, [R6.64] ;  /* 0x00000006061d0981 */ /* 0x008ea8000c1e1500 */
[----:B--2---:R0:W-:Y:S04]  /*149f0*/  STL [R1+0x324], R29 ;  /* 0x0003241d01007387 */ /* 0x0041e80000100800 */
[----:B0-----:R-:W2:Y:S04]  /*14a00*/  LDL.LU R29, [R1+0x6b2c] ;  /* 0x006b2c00011d7983 */ /* 0x001ea80000300800 */
[----:B------:R-:W3:Y:S04]  /*14a10*/  LDL R6, [R1+0x162c] ;  /* 0x00162c0001067983 */ /* 0x000ee80000100800 */
[----:B------:R-:W3:Y:S01]  /*14a20*/  LDL R7, [R1+0x1630] ;  /* 0x0016300001077983 */ /* 0x000ee20000100800 */
[----:B--2---:R-:W-:-:S02]  /*14a30*/  PRMT R29, RZ, 0x7610, R29 ;  /* 0x00007610ff1d7816 */ /* 0x004fc4000000001d */
[----:B---3--:R-:W-:-:S04]  /*14a40*/  @P1 LOP3.LUT R7, R7, R6, RZ, 0x3c, !PT ;  /* 0x0000000607071212 */ /* 0x008fc800078e3cff */
[----:B------:R-:W-:-:S04]  /*14a50*/  @P1 LOP3.LUT R6, R7, R6, RZ, 0x3c, !PT ;  /* 0x0000000607061212 */ /* 0x000fc800078e3cff */
[----:B------:R-:W-:-:S05]  /*14a60*/  @P1 LOP3.LUT R7, R7, R6, RZ, 0x3c, !PT ;  /* 0x0000000607071212 */ /* 0x000fca00078e3cff */
[----:B------:R-:W2:Y:S04]  /*14a70*/  @P1 LDG.E.U16 R27, [R6.64] ;  /* 0x00000006061b1981 */ /* 0x000ea8000c1e1500 */
[----:B--2---:R0:W-:Y:S04]  /*14a80*/  STL [R1+0x320], R27 ;  /* 0x0003201b01007387 */ /* 0x0041e80000100800 */
[----:B0-----:R-:W2:Y:S04]  /*14a90*/  LDL.LU R27, [R1+0x6b28] ;  /* 0x006b2800011b7983 */ /* 0x001ea80000300800 */
[----:B------:R-:W3:Y:S04]  /*14aa0*/  LDL R6, [R1+0x1624] ;  /* 0x0016240001067983 */ /* 0x000ee80000100800 */
[----:B------:R-:W3:Y:S01]  /*14ab0*/  LDL R7, [R1+0x1628] ;  /* 0x0016280001077983 */ /* 0x000ee20000100800 */
[----:B------:R-:W-:-:S02]  /*14ac0*/  ISETP.GT.AND P0, PT, R4, 0x3, PT ;  /* 0x000000030400780c */ /* 0x000fc40003f04270 */
[----:B--2---:R-:W-:Y:S02]  /*14ad0*/  PRMT R27, RZ, 0x7610, R27 ;  /* 0x00007610ff1b7816 */ /* 0x004fe4000000001b */
        /* <DEDUP_REMOVED lines=530> */
[----:B------:R-:W-:-:S02]  /*16c00*/  PRMT R28, RZ, 0x7610, R28 ;  /* 0x00007610ff1c7816 */ /* 0x000fc4000000001c */
[----:B------:R-:W-:Y:S02]  /*16c10*/  ISETP.GT.AND P1, PT, R4, 0x1f, PT ;  /* 0x0000001f0400780c */ /* 0x000fe40003f24270 */
[----:B---3--:R-:W-:-:S04]  /*16c20*/  @P2 LOP3.LUT R7, R7, R6, RZ, 0x3c, !PT ;  /* 0x0000000607072212 */ /* 0x008fc800078e3cff */
[----:B------:R-:W-:-:S04]  /*16c30*/  @P2 LOP3.LUT R6, R7, R6, RZ, 0x3c, !PT ;  /* 0x0000000607062212 */ /* 0x000fc800078e3cff */
[----:B------:R-:W-:-:S05]  /*16c40*/  @P2 LOP3.LUT R7, R7, R6, RZ, 0x3c, !PT ;  /* 0x0000000607072212 */ /* 0x000fca00078e3cff */
[----:B------:R-:W3:Y:S04]  /*16c50*/  @P2 LDG.E.U16 R29, [R6.64] ;  /* 0x00000006061d2981 */ /* 0x000ee8000c1e1500 */
[----:B---3--:R0:W-:Y:S04]  /*16c60*/  STL [R1+0x21c], R29 ;  /* 0x00021c1d01007387 */ /* 0x0081e80000100800 */
[----:B0-----:R-:W3:Y:S04]  /*16c70*/  LDL.LU R29, [R1+0x6a44] ;  /* 0x006a4400011d7983 */ /* 0x001ee80000300800 */
[----:B------:R-:W4:Y:S04]  /*16c80*/  LDL R6, [R1+0x145c] ;  /* 0x00145c0001067983 */ /* 0x000f280000100800 */
[----:B------:R-:W4:Y:S01]  /*16c90*/  LDL R7, [R1+0x1460] ;  /* 0x0014600001077983 */ /* 0x000f220000100800 */
[----:B--2---:R-:W-:-:S02]  /*16ca0*/  PRMT R27, RZ, 0x7610, R27 ;  /* 0x00007610ff1b7816 */ /* 0x004fc4000000001b */
[----:B------:R-:W-:Y:S02]  /*16cb0*/  ISETP.GT.AND P2, PT, R4, 0x20, PT ;  /* 0x000000200400780c */ /* 0x000fe40003f44270 */
[----:B----4-:R-:W-:-:S04]  /*16cc0*/  @P0 LOP3.LUT R7, R7, R6, RZ, 0x3c, !PT ;  /* 0x0000000607070212 */ /* 0x010fc800078e3cff */
[----:B------:R-:W-:-:S04]  /*16cd0*/  @P0 LOP3.LUT R6, R7, R6, RZ, 0x3c, !PT ;  /* 0x0000000607060212 */ /* 0x000fc800078e3cff */
[----:B------:R-:W-:-:S05]  /*16ce0*/  @P0 LOP3.LUT R7, R7, R6, RZ, 0x3c, !PT ;  /* 0x0000000607070212 */ /* 0x000fca00078e3cff */
[----:B------:R0:W2:Y:S04]  /*16cf0*/  @P0 LDG.E.U16 R28, [R6.64] ;  /* 0x00000006061c0981 */ /* 0x0000a8000c1e1500 */
[----:B0-----:R-:W4:Y:S04]  /*16d00*/  LDL R6, [R1+0x1454] ;  /* 0x0014540001067983 */ /* 0x001f280000100800 */
[----:B------:R-:W4:Y:S01]  /*16d10*/  LDL R7, [R1+0x1458] ;  /* 0x0014580001077983 */ /* 0x000f220000100800 */
[----:B---3--:R-:W-:-:S03]  /*16d20*/  PRMT R29, RZ, 0x7610, R29 ;  /* 0x00007610ff1d7816 */ /* 0x008fc6000000001d */
[----:B--2---:R-:W-:Y:S01]  /*16d30*/  STL [R1+0x671c], R28 ;  /* 0x00671c1c01007387 */ /* 0x004fe20000100800 */
[----:B----4-:R-:W-:-:S04]  /*16d40*/  @P0 LOP3.LUT R7, R7, R6, RZ, 0x3c, !PT ;  /* 0x0000000607070212 */ /* 0x010fc800078e3cff */
        /* <DEDUP_REMOVED lines=273> */
[----:B------:R-:W3:Y:S02]  /*17e60*/  LDL R7, [R1+0x1370] ;  /* 0x0013700001077983 */ /* 0x000ee40000100800 */
        /* <DEDUP_REMOVED lines=16> */
[----:B---3--:R-:W-:Y:S02]  /*17f70*/  PRMT R29, RZ, 0x7610, R29 ;  /* 0x00007610ff1d7816 */ /* 0x008fe4000000001d */
[----:B------:R-:W-:Y:S01]  /*17f80*/  ISETP.GT.AND P0, PT, R4, 0x30, PT ;  /* 0x000000300400780c */ /* 0x000fe20003f04270 */
        /* <DEDUP_REMOVED lines=614> */
[----:B0-----:R-:W2:Y:S01]  /*1a5f0*/  LDL.LU R27, [R1+0x68c8] ;  /* 0x0068c800011b7983 */ /* 0x001ea20000300800 */
[----:B------:R-:W3:Y:S02]  /*1a600*/  LDL R6, [R1+0x1154] ;  /* 0x0011540001067983 */ /* 0x000ee40000100800 */
[----:B------:R-:W3:Y:S01]  /*1a610*/  LDL R7, [R1+0x1158] ;  /* 0x0011580001077983 */ /* 0x000ee20000100800 */
[----:B--2---:R-:W-:-:S02]  /*1a620*/  PRMT R27, RZ, 0x7610, R27 ;  /* 0x00007610ff1b7816 */ /* 0x004fc4000000001b */
        /* <DEDUP_REMOVED lines=73> */
[----:B------:R-:W3:Y:S02]  /*1aac0*/  LDL R7, [R1+0x1118] ;  /* 0x0011180001077983 */ /* 0x000ee40000100800 */
[----:B---3--:R-:W-:-:S04]  /*1aad0*/  @P1 LOP3.LUT R7, R7, R6, RZ, 0x3c, !PT ;  /* 0x0000000607071212 */ /* 0x008fc800078e3cff */
[----:B------:R-:W-:-:S04]  /*1aae0*/  @P1 LOP3.LUT R6, R7, R6, RZ, 0x3c, !PT ;  /* 0x0000000607061212 */ /* 0x000fc800078e3cff */
[----:B------:R-:W-:-:S05]  /*1aaf0*/  @P1 LOP3.LUT R7, R7, R6, RZ, 0x3c, !PT ;  /* 0x0000000607071212 */ /* 0x000fca00078e3cff */
[----:B------:R-:W3:Y:S04]  /*1ab00*/  @P1 LDG.E.U16 R29, [R6.64] ;  /* 0x00000006061d1981 */ /* 0x000ee8000c1e1500 */
[----:B---3--:R0:W-:Y:S04]  /*1ab10*/  STL [R1+0xb4], R29 ;  /* 0x0000b41d01007387 */ /* 0x0081e80000100800 */
[----:B0-----:R-:W3:Y:S01]  /*1ab20*/  LDL.LU R29, [R1+0x68a4] ;  /* 0x0068a400011d7983 */ /* 0x001ee20000300800 */
[----:B------:R-:W4:Y:S02]  /*1ab30*/  LDL R6, [R1+0x110c] ;  /* 0x00110c0001067983 */ /* 0x000f240000100800 */
[----:B------:R-:W4:Y:S01]  /*1ab40*/  LDL R7, [R1+0x1110] ;  /* 0x0011100001077983 */ /* 0x000f220000100800 */
[----:B---3--:R-:W-:-:S02]  /*1ab50*/  PRMT R29, RZ, 0x7610, R29 ;  /* 0x00007610ff1d7816 */ /* 0x008fc4000000001d */
[----:B----4-:R-:W-:-:S04]  /*1ab60*/  @P2 LOP3.LUT R7, R7, R6, RZ, 0x3c, !PT ;  /* 0x0000000607072212 */ /* 0x010fc800078e3cff */
[----:B------:R-:W-:-:S04]  /*1ab70*/  @P2 LOP3.LUT R6, R7, R6, RZ, 0x3c, !PT ;  /* 0x0000000607062212 */ /* 0x000fc800078e3cff */
[----:B------:R-:W-:-:S05]  /*1ab80*/  @P2 LOP3.LUT R7, R7, R6, RZ, 0x3c, !PT ;  /* 0x0000000607072212 */ /* 0x000fca00078e3cff */
[----:B------:R-:W3:Y:S04]  /*1ab90*/  @P2 LDG.E.U16 R29, [R6.64] ;  /* 0x00000006061d2981 */ /* 0x000ee8000c1e1500 */
[----:B---3--:R0:W-:Y:S04]  /*1aba0*/  STL [R1+0xb0], R29 ;  /* 0x0000b01d01007387 */ /* 0x0081e80000100800 */
[----:B0-----:R-:W3:Y:S01]  /*1abb0*/  LDL.LU R29, [R1+0x68a0] ;  /* 0x0068a000011d7983 */ /* 0x001ee20000300800 */
[----:B------:R-:W4:Y:S02]  /*1abc0*/  LDL R6, [R1+0x1104] ;  /* 0x0011040001067983 */ /* 0x000f240000100800 */
[----:B------:R-:W4:Y:S01]  /*1abd0*/  LDL R7, [R1+0x1108] ;  /* 0x0011080001077983 */ /* 0x000f220000100800 */
[----:B------:R-:W-:-:S02]  /*1abe0*/  ISETP.GT.AND P0, PT, R4, 0x54, PT ;  /* 0x000000540400780c */ /* 0x000fc40003f04270 */
[----:B---3--:R-:W-:Y:S02]  /*1abf0*/  PRMT R29, RZ, 0x7610, R29 ;  /* 0x00007610ff1d7816 */ /* 0x008fe4000000001d */
        /* <DEDUP_REMOVED lines=264> */
[----:B--2---:R-:W-:-:S02]  /*1bc80*/  PRMT R27, RZ, 0x7610, R27 ;  /* 0x00007610ff1b7816 */ /* 0x004fc4000000001b */
[----:B------:R-:W-:Y:S02]  /*1bc90*/  ISETP.GT.AND P0, PT, R4, 0x62, PT ;  /* 0x000000620400780c */ /* 0x000fe40003f04270 */
[----:B----4-:R-:W-:-:S04]  /*1bca0*/  @P1 LOP3.LUT R7, R7, R6, RZ, 0x3c, !PT ;  /* 0x0000000607071212 */ /* 0x010fc800078e3cff */
[----:B------:R-:W-:-:S04]  /*1bcb0*/  @P1 LOP3.LUT R6, R7, R6, RZ, 0x3c, !PT ;  /* 0x0000000607061212 */ /* 0x000fc800078e3cff */
[----:B------:R-:W-:-:S05]  /*1bcc0*/  @P1 LOP3.LUT R7, R7, R6, RZ, 0x3c, !PT ;  /* 0x0000000607071212 */ /* 0x000fca00078e3cff */
[----:B------:R-:W2:Y:S04]  /*1bcd0*/  @P1 LDG.E.U16 R27, [R6.64] ;  /* 0x00000006061b1981 */ /* 0x000ea8000c1e1500 */
[----:B--2---:R0:W-:Y:S04]  /*1bce0*/  STL [R1+0x5c], R27 ;  /* 0x00005c1b01007387 */ /* 0x0041e80000100800 */
[----:B0-----:R-:W2:Y:S01]  /*1bcf0*/  LDL.LU R27, [R1+0x682c] ;  /* 0x00682c00011b7983 */ /* 0x001ea20000300800 */
[----:B------:R-:W4:Y:S02]  /*1bd00*/  LDL R6, [R1+0x1674] ;  /* 0x0016740001067983 */ /* 0x000f240000100800 */
[----:B------:R-:W4:Y:S01]  /*1bd10*/  LDL R7, [R1+0x169c] ;  /* 0x00169c0001077983 */ /* 0x000f220000100800 */
[----:B------:R-:W-:-:S02]  /*1bd20*/  PRMT R26, RZ, 0x7610, R26 ;  /* 0x00007610ff1a7816 */ /* 0x000fc4000000001a */
[----:B----4-:R-:W-:-:S04]  /*1bd30*/  @P0 LOP3.LUT R7, R7, R6, RZ, 0x3c, !PT ;  /* 0x0000000607070212 */ /* 0x010fc800078e3cff */
[----:B------:R-:W-:-:S04]  /*1bd40*/  @P0 LOP3.LUT R6, R7, R6, RZ, 0x3c, !PT ;  /* 0x0000000607060212 */ /* 0x000fc800078e3cff */
[----:B------:R-:W-:-:S05]  /*1bd50*/  @P0 LOP3.LUT R7, R7, R6, RZ, 0x3c, !PT ;  /* 0x0000000607070212 */ /* 0x000fca00078e3cff */
[----:B------:R-:W4:Y:S04]  /*1bd60*/  @P0 LDG.E.U16 R26, [R6.64] ;  /* 0x00000006061a0981 */ /* 0x000f28000c1e1500 */
[----:B----4-:R0:W-:Y:S04]  /*1bd70*/  STL [R1+0x58], R26 ;  /* 0x0000581a01007387 */ /* 0x0101e80000100800 */
[----:B0-----:R-:W4:Y:S01]  /*1bd80*/  LDL.LU R26, [R1+0x6828] ;  /* 0x00682800011a7983 */ /* 0x001f220000300800 */
[----:B------:R-:W2:Y:S02]  /*1bd90*/  LDL R6, [R1+0x1698] ;  /* 0x0016980001067983 */ /* 0x000ea40000100800 */
[----:B------:R-:W2:Y:S01]  /*1bda0*/  LDL R7, [R1+0x16a4] ;  /* 0x0016a40001077983 */ /* 0x000ea20000100800 */
[----:B------:R-:W-:-:S02]  /*1bdb0*/  PRMT R25, RZ, 0x7610, R25 ;  /* 0x00007610ff197816 */ /* 0x000fc40000000019 */
[----:B------:R-:W-:Y:S02]  /*1bdc0*/  ISETP.GT.AND P1, PT, R4, 0x63, PT ;  /* 0x000000630400780c */ /* 0x000fe40003f24270 */
[----:B--2---:R-:W-:-:S04]  /*1bdd0*/  @P0 LOP3.LUT R7, R7, R6, RZ, 0x3c, !PT ;  /* 0x0000000607070212 */ /* 0x004fc800078e3cff */
[----:B------:R-:W-:-:S04]  /*1bde0*/  @P0 LOP3.LUT R6, R7, R6, RZ, 0x3c, !PT ;  /* 0x0000000607060212 */ /* 0x000fc800078e3cff */
[----:B------:R-:W-:-:S05]  /*1bdf0*/  @P0 LOP3.LUT R7, R7, R6, RZ, 0x3c, !PT ;  /* 0x0000000607070212 */ /* 0x000fca00078e3cff */
[----:B------:R-:W2:Y:S04]  /*1be00*/  @P0 LDG.E.U16 R25, [R6.64] ;  /* 0x0000000606190981 */ /* 0x000ea8000c1e1500 */
[----:B--2---:R0:W-:Y:S04]  /*1be10*/  STL [R1+0x54], R25 ;  /* 0x0000541901007387 */ /* 0x0041e80000100800 */
[----:B0-----:R-:W2:Y:S01]  /*1be20*/  LDL.LU R25, [R1+0x6824] ;  /* 0x0068240001197983 */ /* 0x001ea20000300800 */
[----:B------:R-:W2:Y:S02]  /*1be30*/  LDL R6, [R1+0x16a0] ;  /* 0x0016a00001067983 */ /* 0x000ea40000100800 */
[----:B------:R-:W2:Y:S01]  /*1be40*/  LDL R7, [R1+0x16ac] ;  /* 0x0016ac0001077983 */ /* 0x000ea20000100800 */
[----:B------:R-:W-:-:S02]  /*1be50*/  PRMT R24, RZ, 0x7610, R24 ;  /* 0x00007610ff187816 */ /* 0x000fc40000000018 */
        /* <DEDUP_REMOVED lines=118> */
[----:B------:R0:W2:Y:S04]  /*1c5c0*/  @P1 LDG.E.U16 R2, [R6.64] ;  /* 0x0000000606021981 */ /* 0x0000a8000c1e1500 */
[----:B0-----:R-:W3:Y:S04]  /*1c5d0*/  LDL R6, [R1+0x1720] ;  /* 0x0017200001067983 */ /* 0x001ee80000100800 */
[----:B------:R-:W3:Y:S01]  /*1c5e0*/  LDL R7, [R1+0x172c] ;  /* 0x00172c0001077983 */ /* 0x000ee20000100800 */
[----:B------:R-:W-:-:S03]  /*1c5f0*/  PRMT R12, RZ, 0x7610, R12 ;  /* 0x00007610ff0c7816 */ /* 0x000fc6000000000c */
[----:B--2---:R0:W-:Y:S04]  /*1c600*/  STL [R1+0x24], R2 ;  /* 0x0000240201007387 */ /* 0x0041e80000100800 */
[----:B0-----:R-:W2:Y:S01]  /*1c610*/  LDL R2, [R1+0x177c] ;  /* 0x00177c0001027983 */ /* 0x001ea20000100800 */
[----:B---3--:R-:W-:-:S04]  /*1c620*/  @P2 LOP3.LUT R7, R7, R6, RZ, 0x3c, !PT ;  /* 0x0000000607072212 */ /* 0x008fc800078e3cff */
[----:B------:R-:W-:-:S04]  /*1c630*/  @P2 LOP3.LUT R6, R7, R6, RZ, 0x3c, !PT ;  /* 0x0000000607062212 */ /* 0x000fc800078e3cff */
[----:B------:R-:W-:-:S05]  /*1c640*/  @P2 LOP3.LUT R7, R7, R6, RZ, 0x3c, !PT ;  /* 0x0000000607072212 */ /* 0x000fca00078e3cff */
[----:B------:R-:W3:Y:S04]  /*1c650*/  @P2 LDG.E.U16 R12, [R6.64] ;  /* 0x00000006060c2981 */ /* 0x000ee8000c1e1500 */
[----:B---3--:R0:W-:Y:S04]  /*1c660*/  STL [R1+0x20], R12 ;  /* 0x0000200c01007387 */ /* 0x0081e80000100800 */
[----:B0-----:R-:W3:Y:S01]  /*1c670*/  LDL.LU R12, [R1+0x67f0] ;  /* 0x0067f000010c7983 */ /* 0x001ee20000300800 */
        /* <DEDUP_REMOVED lines=27> */
[----:B0-----:R-:W3:Y:S01]  /*1c830*/  LDL R7, [R1+0x1754] ;  /* 0x0017540001077983 */ /* 0x001ee20000100800 */
[----:B------:R-:W-:-:S03]  /*1c840*/  @P2 IMAD.MOV.U32 R6, RZ, RZ, R2 ;  /* 0x000000ffff062224 */ /* 0x000fc600078e0002 */
[----:B--2---:R0:W-:Y:S01]  /*1c850*/  STL [R1+0x677c], R28 ;  /* 0x00677c1c01007387 */ /* 0x0041e20000100800 */
[----:B------:R-:W-:Y:S01]  /*1c860*/  PRMT R9, RZ, 0x7610, R9 ;  /* 0x00007610ff097816 */ /* 0x000fe20000000009 */
[----:B------:R-:W2:Y:S01]  /*1c870*/  LDL R2, [R1+0x178c] ;  /* 0x00178c0001027983 */ /* 0x000ea20000100800 */
[----:B0-----:R-:W-:-:S06]  /*1c880*/  PRMT R28, RZ, 0x7610, R28 ;  /* 0x00007610ff1c7816 */ /* 0x001fcc000000001c */
[----:B---3--:R0:W3:Y:S04]  /*1c890*/  @P2 LDG.E.U16 R28, [R6.64] ;  /* 0x00000006061c2981 */ /* 0x0080e8000c1e1500 */
[----:B0-----:R-:W2:Y:S04]  /*1c8a0*/  LDL R6, [R1+0x1778] ;  /* 0x0017780001067983 */ /* 0x001ea80000100800 */
[----:B------:R-:W2:Y:S02]  /*1c8b0*/  LDL R7, [R1+0x1784] ;  /* 0x0017840001077983 */ /* 0x000ea40000100800 */
[----:B--2---:R-:W-:-:S04]  /*1c8c0*/  @P2 LOP3.LUT R7, R7, R6, RZ, 0x3c, !PT ;  /* 0x0000000607072212 */ /* 0x004fc800078e3cff */
[----:B------:R-:W-:-:S04]  /*1c8d0*/  @P2 LOP3.LUT R6, R7, R6, RZ, 0x3c, !PT ;  /* 0x0000000607062212 */ /* 0x000fc800078e3cff */
[----:B------:R-:W-:-:S05]  /*1c8e0*/  @P2 LOP3.LUT R7, R7, R6, RZ, 0x3c, !PT ;  /* 0x0000000607072212 */ /* 0x000fca00078e3cff */
[----:B------:R-:W2:Y:S04]  /*1c8f0*/  @P2 LDG.E.U16 R9, [R6.64] ;  /* 0x0000000606092981 */ /* 0x000ea8000c1e1500 */
[----:B---3--:R0:W-:Y:S04]  /*1c900*/  STL [R1+0x67d8], R28 ;  /* 0x0067d81c01007387 */ /* 0x0081e80000100800 */
[----:B0-----:R-:W3:Y:S01]  /*1c910*/  LDL R28, [R1+0x17fc] ;  /* 0x0017fc00011c7983 */ /* 0x001ee20000100800 */
[----:B------:R-:W-:-:S03]  /*1c920*/  ISETP.GT.AND P3, PT, R4, 0x78, PT ;  /* 0x000000780400780c */ /* 0x000fc60003f64270 */
[----:B--2---:R0:W-:Y:S04]  /*1c930*/  STL [R1+0xc], R9 ;  /* 0x00000c0901007387 */ /* 0x0041e80000100800 */
[----:B0-----:R-:W2:Y:S01]  /*1c940*/  LDL.LU R9, [R1+0x67e4] ;  /* 0x0067e40001097983 */ /* 0x001ea20000300800 */
[----:B------:R-:W2:Y:S01]  /*1c950*/  LDL R7, [R1+0x17d4] ;  /* 0x0017d40001077983 */ /* 0x000ea20000100800 */
[----:B------:R-:W-:-:S04]  /*1c960*/  PRMT R8, RZ, 0x7610, R8 ;  /* 0x00007610ff087816 */ /* 0x000fc80000000008 */
[----:B---3--:R-:W-:Y:S02]  /*1c970*/  @P3 IMAD.MOV.U32 R6, RZ, RZ, R28 ;  /* 0x000000ffff063224 */ /* 0x008fe400078e001c */
[----:B------:R-:W3:Y:S04]  /*1c980*/  LDL R28, [R1+0x1790] ;  /* 0x00179000011c7983 */ /* 0x000ee80000100800 */
[----:B--2---:R-:W2:Y:S04]  /*1c990*/  @P3 LDG.E.U16 R8, [R6.64] ;  /* 0x0000000606083981 */ /* 0x004ea8000c1e1500 */
        /* <DEDUP_REMOVED lines=8> */
[----:B------:R-:W2:Y:S01]  /*1ca20*/  @P3 LDG.E.U16 R5, [R6.64] ;  /* 0x0000000606053981 */ /* 0x000ea2000c1e1500 */
[----:B------:R-:W-:-:S03]  /*1ca30*/  ISETP.GT.AND P1, PT, R4, 0x6d, PT ;  /* 0x0000006d0400780c */ /* 0x000fc60003f24270 */
[----:B--2---:R0:W-:Y:S04]  /*1ca40*/  STL [R1+0x4], R5 ;  /* 0x0000040501007387 */ /* 0x0041e80000100800 */
[----:B0-----:R-:W2:Y:S01]  /*1ca50*/  LDL.LU R5, [R1+0x67dc] ;  /* 0x0067dc0001057983 */ /* 0x001ea20000300800 */
[----:B------:R-:W2:Y:S02]  /*1ca60*/  LDL R6, [R1+0x1740] ;  /* 0x0017400001067983 */ /* 0x000ea40000100800 */
[----:B------:R-:W2:Y:S01]  /*1ca70*/  LDL R7, [R1+0x174c] ;  /* 0x00174c0001077983 */ /* 0x000ea20000100800 */
[----:B------:R-:W-:Y:S02]  /*1ca80*/  PRMT R29, RZ, 0x7610, R29 ;  /* 0x00007610ff1d7816 */ /* 0x000fe4000000001d */
[----:B--2---:R-:W-:-:S04]  /*1ca90*/  @P1 LOP3.LUT R7, R7, R6, RZ, 0x3c, !PT ;  /* 0x0000000607071212 */ /* 0x004fc800078e3cff */
[----:B------:R-:W-:-:S04]  /*1caa0*/  @P1 LOP3.LUT R6, R7, R6, RZ, 0x3c, !PT ;  /* 0x0000000607061212 */ /* 0x000fc800078e3cff */
[----:B------:R-:W-:-:S05]  /*1cab0*/  @P1 LOP3.LUT R7, R7, R6, RZ, 0x3c, !PT ;  /* 0x0000000607071212 */ /* 0x000fca00078e3cff */
[----:B------:R-:W2:Y:S01]  /*1cac0*/  @P1 LDG.E.U16 R29, [R6.64] ;  /* 0x00000006061d1981 */ /* 0x000ea2000c1e1500 */
[C---:B------:R-:W-:Y:S02]  /*1cad0*/  ISETP.GT.AND P2, PT, R4.reuse, 0x71, PT ;  /* 0x000000710400780c */ /* 0x040fe40003f44270 */
[----:B------:R-:W-:Y:S01]  /*1cae0*/  PRMT R27, RZ, 0x7610, R27 ;  /* 0x00007610ff1b7816 */ /* 0x000fe2000000001b */
[----:B--2---:R-:W-:Y:S01]  /*1caf0*/  STL [R1], R29 ;  /* 0x0000001d01007387 */ /* 0x004fe20000100800 */
[----:B------:R-:W2:Y:S09]  /*1cb00*/  LDL R7, [R1+0x1780] ;  /* 0x0017800001077983 */ /* 0x000eb20000100800 */
[----:B------:R-:W-:Y:S01]  /*1cb10*/  @P2 IMAD.MOV.U32 R6, RZ, RZ, R2 ;  /* 0x000000ffff062224 */ /* 0x000fe200078e0002 */
[----:B----4-:R-:W-:Y:S01]  /*1cb20*/  PRMT R26, RZ, 0x7610, R26 ;  /* 0x00007610ff1a7816 */ /* 0x010fe2000000001a */
[----:B------:R-:W4:Y:S04]  /*1cb30*/  LDL R2, [R1+0x1810] ;  /* 0x0018100001027983 */ /* 0x000f280000100800 */
[----:B--2---:R0:W2:Y:S04]  /*1cb40*/  @P2 LDG.E.U16 R27, [R6.64] ;  /* 0x00000006061b2981 */ /* 0x0040a8000c1e1500 */
[----:B0-----:R-:W4:Y:S01]  /*1cb50*/  LDL R7, [R1+0x1788] ;  /* 0x0017880001077983 */ /* 0x001f220000100800 */
[----:B---3--:R-:W-:Y:S01]  /*1cb60*/  @P2 IMAD.MOV.U32 R6, RZ, RZ, R28 ;  /* 0x000000ffff062224 */ /* 0x008fe200078e001c */
[----:B------:R-:W-:-:S02]  /*1cb70*/  ISETP.GT.AND P3, PT, R4, 0x79, PT ;  /* 0x000000790400780c */ /* 0x000fc40003f64270 */
[----:B--2---:R0:W-:Y:S01]  /*1cb80*/  STL [R1+0x67c0], R27 ;  /* 0x0067c01b01007387 */ /* 0x0041e20000100800 */
[----:B------:R-:W-:Y:S01]  /*1cb90*/  PRMT R25, RZ, 0x7610, R25 ;  /* 0x00007610ff197816 */ /* 0x000fe20000000019 */
[----:B------:R-:W2:Y:S02]  /*1cba0*/  LDL R28, [R1+0x1774] ;  /* 0x00177400011c7983 */ /* 0x000ea40000100800 */
[----:B----4-:R1:W3:Y:S04]  /*1cbb0*/  @P2 LDG.E.U16 R26, [R6.64] ;  /* 0x00000006061a2981 */ /* 0x0102e8000c1e1500 */
[----:B0-----:R-:W4:Y:S04]  /*1cbc0*/  LDL R27, [R1+0x179c] ;  /* 0x00179c00011b7983 */ /* 0x001f280000100800 */
[----:B-1----:R-:W2:Y:S04]  /*1cbd0*/  LDL R6, [R1+0x1800] ;  /* 0x0018000001067983 */ /* 0x002ea80000100800 */
[----:B------:R-:W2:Y:S02]  /*1cbe0*/  LDL R7, [R1+0x180c] ;  /* 0x00180c0001077983 */ /* 0x000ea40000100800 */
[----:B--2---:R-:W-:-:S04]  /*1cbf0*/  @P3 LOP3.LUT R7, R7, R6, RZ, 0x3c, !PT ;  /* 0x0000000607073212 */ /* 0x004fc800078e3cff */
[----:B------:R-:W-:-:S04]  /*1cc00*/  @P3 LOP3.LUT R6, R7, R6, RZ, 0x3c, !PT ;  /* 0x0000000607063212 */ /* 0x000fc800078e3cff */
[----:B------:R-:W-:Y:S01]  /*1cc10*/  @P3 LOP3.LUT R7, R7, R6, RZ, 0x3c, !PT ;  /* 0x0000000607073212 */ /* 0x000fe200078e3cff */
[----:B---3--:R0:W-:Y:S04]  /*1cc20*/  STL [R1+0x67c4], R26 ;  /* 0x0067c41a01007387 */ /* 0x0081e80000100800 */
[----:B------:R1:W2:Y:S01]  /*1cc30*/  @P3 LDG.E.U16 R25, [R6.64] ;  /* 0x0000000606193981 */ /* 0x0002a2000c1e1500 */
[----:B------:R-:W-:Y:S02]  /*1cc40*/  PRMT R24, RZ, 0x7610, R24 ;  /* 0x00007610ff187816 */ /* 0x000fe40000000018 */
[----:B------:R-:W-:Y:S01]  /*1cc50*/  ISETP.GT.AND P2, PT, R4, 0x72, PT ;  /* 0x000000720400780c */ /* 0x000fe20003f44270 */
[----:B0-----:R-:W3:Y:S04]  /*1cc60*/  LDL R26, [R1+0x17a4] ;  /* 0x0017a400011a7983 */ /* 0x001ee80000100800 */
[----:B-1----:R-:W2:Y:S01]  /*1cc70*/  LDL R7, [R1+0x1808] ;  /* 0x0018080001077983 */ /* 0x002ea20000100800 */
[----:B------:R-:W-:-:S05]  /*1cc80*/  @P3 IMAD.MOV.U32 R6, RZ, RZ, R2 ;  /* 0x000000ffff063224 */ /* 0x000fca00078e0002 */
[----:B--2---:R4:W2:Y:S04]  /*1cc90*/  @P3 LDG.E.U16 R24, [R6.64] ;  /* 0x0000000606183981 */ /* 0x0048a8000c1e1500 */
[----:B------:R0:W-:Y:S01]  /*1cca0*/  STL [R1+0x67c8], R25 ;  /* 0x0067c81901007387 */ /* 0x0001e20000100800 */
[----:B------:R-:W3:Y:S03]  /*1ccb0*/  LDL R2, [R1+0x181c] ;  /* 0x00181c0001027983 */ /* 0x000ee60000100800 */
[----:B0-----:R-:W3:Y:S01]  /*1ccc0*/  LDL R25, [R1+0x1798] ;  /* 0x0017980001197983 */ /* 0x001ee20000100800 */
[----:B------:R-:W-:Y:S01]  /*1ccd0*/  PRMT R23, RZ, 0x7610, R23 ;  /* 0x00007610ff177816 */ /* 0x000fe20000000017 */
[----:B----4-:R-:W-:-:S02]  /*1cce0*/  @P2 IMAD.MOV.U32 R6, RZ, RZ, R27 ;  /* 0x000000ffff062224 */ /* 0x010fc400078e001b */
[----:B------:R-:W-:-:S05]  /*1ccf0*/  @P2 IMAD.MOV.U32 R7, RZ, RZ, R28 ;  /* 0x000000ffff072224 */ /* 0x000fca00078e001c */
[----:B------:R3:W4:Y:S04]  /*1cd00*/  @P2 LDG.E.U16 R23, [R6.64] ;  /* 0x0000000606172981 */ /* 0x000728000c1e1500 */
[----:B--2---:R0:W-:Y:S01]  /*1cd10*/  STL [R1+0x67cc], R24 ;  /* 0x0067cc1801007387 */ /* 0x0041e20000100800 */
[----:B------:R-:W2:Y:S02]  /*1cd20*/  LDL R28, [R1+0x1818] ;  /* 0x00181800011c7983 */ /* 0x000ea40000100800 */
[----:B------:R-:W2:Y:S01]  /*1cd30*/  LDL R27, [R1+0x1824] ;  /* 0x00182400011b7983 */ /* 0x000ea20000100800 */
[----:B0-----:R-:W2:Y:S01]  /*1cd40*/  LDL R24, [R1+0x17f4] ;  /* 0x0017f40001187983 */ /* 0x001ea20000100800 */
[----:B------:R-:W-:Y:S02]  /*1cd50*/  ISETP.GT.AND P3, PT, R4, 0x7a, PT ;  /* 0x0000007a0400780c */ /* 0x000fe40003f64270 */
[----:B------:R-:W-:Y:S01]  /*1cd60*/  PRMT R22, RZ, 0x7610, R22 ;  /* 0x00007610ff167816 */ /* 0x000fe20000000016 */
[----:B---3--:R-:W-:-:S02]  /*1cd70*/  @P2 IMAD.MOV.U32 R6, RZ, RZ, R26 ;  /* 0x000000ffff062224 */ /* 0x008fc400078e001a */
[----:B------:R-:W-:Y:S01]  /*1cd80*/  @P2 IMAD.MOV.U32 R7, RZ, RZ, R25 ;  /* 0x000000ffff072224 */ /* 0x000fe200078e0019 */
[----:B------:R-:W-:-:S04]  /*1cd90*/  PRMT R21, RZ, 0x7610, R21 ;  /* 0x00007610ff157816 */ /* 0x000fc80000000015 */
[----:B------:R0:W3:Y:S01]  /*1cda0*/  @P2 LDG.E.U16 R22, [R6.64] ;  /* 0x0000000606162981 */ /* 0x0000e2000c1e1500 */
[----:B------:R-:W-:Y:S02]  /*1cdb0*/  PRMT R20, RZ, 0x7610, R20 ;  /* 0x00007610ff147816 */ /* 0x000fe40000000014 */
[----:B0-----:R-:W-:Y:S01]  /*1cdc0*/  @P3 IMAD.MOV.U32 R6, RZ, RZ, R2 ;  /* 0x000000ffff063224 */ /* 0x001fe200078e0002 */
[----:B----4-:R-:W-:Y:S01]  /*1cdd0*/  STL [R1+0x67ac], R23 ;  /* 0x0067ac1701007387 */ /* 0x010fe20000100800 */
[----:B------:R-:W4:Y:S02]  /*1cde0*/  LDL R26, [R1+0x17a0] ;  /* 0x0017a000011a7983 */ /* 0x000f240000100800 */
[----:B------:R-:W3:Y:S02]  /*1cdf0*/  LDL R25, [R1+0x17ac] ;  /* 0x0017ac0001197983 */ /* 0x000ee40000100800 */
[----:B--2---:R-:W-:-:S05]  /*1ce00*/  @P3 IMAD.MOV.U32 R7, RZ, RZ, R24 ;  /* 0x000000ffff073224 */ /* 0x004fca00078e0018 */
[----:B------:R0:W2:Y:S02]  /*1ce10*/  @P3 LDG.E.U16 R21, [R6.64] ;  /* 0x0000000606153981 */ /* 0x0000a4000c1e1500 */
[----:B0-----:R-:W-:Y:S02]  /*1ce20*/  @P3 IMAD.MOV.U32 R6, RZ, RZ, R27 ;  /* 0x000000ffff063224 */ /* 0x001fe400078e001b */
[----:B------:R-:W-:-:S05]  /*1ce30*/  @P3 IMAD.MOV.U32 R7, RZ, RZ, R28 ;  /* 0x000000ffff073224 */ /* 0x000fca00078e001c */
[----:B------:R0:W2:Y:S01]  /*1ce40*/  @P3 LDG.E.U16 R20, [R6.64] ;  /* 0x0000000606143981 */ /* 0x0000a2000c1e1500 */
[----:B------:R-:W-:-:S03]  /*1ce50*/  ISETP.GT.AND P2, PT, R4, 0x73, PT ;  /* 0x000000730400780c */ /* 0x000fc60003f44270 */
[----:B---3--:R1:W-:Y:S01]  /*1ce60*/  STL [R1+0x67b0], R22 ;  /* 0x0067b01601007387 */ /* 0x0083e20000100800 */
[----:B------:R-:W3:Y:S02]  /*1ce70*/  LDL R24, [R1+0x17a8] ;  /* 0x0017a80001187983 */ /* 0x000ee40000100800 */
[----:B------:R-:W3:Y:S01]  /*1ce80*/  LDL R2, [R1+0x17b0] ;  /* 0x0017b00001027983 */ /* 0x000ee20000100800 */
[----:B------:R-:W-:-:S06]  /*1ce90*/  PRMT R19, RZ, 0x7610, R19 ;  /* 0x00007610ff137816 */ /* 0x000fcc0000000013 */
[----:B0-----:R-:W-:Y:S02]  /*1cea0*/  @P2 IMAD.MOV.U32 R6, RZ, RZ, R25 ;  /* 0x000000ffff062224 */ /* 0x001fe400078e0019 */
[----:B----4-:R-:W-:-:S05]  /*1ceb0*/  @P2 IMAD.MOV.U32 R7, RZ, RZ, R26 ;  /* 0x000000ffff072224 */ /* 0x010fca00078e001a */
[----:B------:R3:W4:Y:S04]  /*1cec0*/  @P2 LDG.E.U16 R19, [R6.64] ;  /* 0x0000000606132981 */ /* 0x000728000c1e1500 */
[----:B--2---:R-:W-:Y:S01]  /*1ced0*/  STL [R1+0x67b4], R21 ;  /* 0x0067b41501007387 */ /* 0x004fe20000100800 */
[----:B------:R-:W2:Y:S02]  /*1cee0*/  LDL R27, [R1+0x1820] ;  /* 0x00182000011b7983 */ /* 0x000ea40000100800 */
[----:B-1----:R-:W2:Y:S01]  /*1cef0*/  LDL R22, [R1+0x182c] ;  /* 0x00182c0001167983 */ /* 0x002ea20000100800 */
[----:B------:R-:W-:Y:S01]  /*1cf00*/  STL [R1+0x67b8], R20 ;  /* 0x0067b81401007387 */ /* 0x000fe20000100800 */
[----:B------:R-:W2:Y:S02]  /*1cf10*/  LDL R26, [R1+0x1828] ;  /* 0x00182800011a7983 */ /* 0x000ea40000100800 */
[----:B------:R-:W2:Y:S01]  /*1cf20*/  LDL R25, [R1+0x1830] ;  /* 0x0018300001197983 */ /* 0x000ea20000100800 */
[----:B------:R-:W-:-:S02]  /*1cf30*/  ISETP.GT.AND P3, PT, R4, 0x7b, PT ;  /* 0x0000007b0400780c */ /* 0x000fc40003f64270 */
[----:B------:R-:W-:Y:S01]  /*1cf40*/  PRMT R18, RZ, 0x7610, R18 ;  /* 0x00007610ff127816 */ /* 0x000fe20000000012 */
[----:B---3--:R-:W-:Y:S02]  /*1cf50*/  @P2 IMAD.MOV.U32 R6, RZ, RZ, R2 ;  /* 0x000000ffff062224 */ /* 0x008fe400078e0002 */
[----:B------:R-:W-:Y:S01]  /*1cf60*/  @P2 IMAD.MOV.U32 R7, RZ, RZ, R24 ;  /* 0x000000ffff072224 */ /* 0x000fe200078e0018 */
[----:B------:R-:W-:-:S04]  /*1cf70*/  PRMT R17, RZ, 0x7610, R17 ;  /* 0x00007610ff117816 */ /* 0x000fc80000000011 */
[----:B------:R2:W3:Y:S01]  /*1cf80*/  @P2 LDG.E.U16 R18, [R6.64] ;  /* 0x0000000606122981 */ /* 0x0004e2000c1e1500 */
[----:B------:R-:W-:-:S03]  /*1cf90*/  PRMT R16, RZ, 0x7610, R16 ;  /* 0x00007610ff107816 */ /* 0x000fc60000000010 */
[----:B----4-:R-:W-:Y:S01]  /*1cfa0*/  STL [R1+0x6790], R19 ;  /* 0x0067901301007387 */ /* 0x010fe20000100800 */
[----:B------:R-:W4:Y:S02]  /*1cfb0*/  LDL R24, [R1+0x1748] ;  /* 0x0017480001187983 */ /* 0x000f240000100800 */
[----:B------:R-:W4:Y:S02]  /*1cfc0*/  LDL R2, [R1+0x1750] ;  /* 0x0017500001027983 */ /* 0x000f240000100800 */
[----:B--2---:R-:W-:Y:S02]  /*1cfd0*/  @P3 IMAD.MOV.U32 R7, RZ, RZ, R27 ;  /* 0x000000ffff073224 */ /* 0x004fe400078e001b */
[----:B------:R-:W-:-:S05]  /*1cfe0*/  @P3 IMAD.MOV.U32 R6, RZ, RZ, R22 ;  /* 0x000000ffff063224 */ /* 0x000fca00078e0016 */
[----:B------:R0:W2:Y:S02]  /*1cff0*/  @P3 LDG.E.U16 R17, [R6.64] ;  /* 0x0000000606113981 */ /* 0x0000a4000c1e1500 */
[----:B0-----:R-:W-:Y:S02]  /*1d000*/  @P3 IMAD.MOV.U32 R7, RZ, RZ, R26 ;  /* 0x000000ffff073224 */ /* 0x001fe400078e001a */
[----:B------:R-:W-:-:S05]  /*1d010*/  @P3 IMAD.MOV.U32 R6, RZ, RZ, R25 ;  /* 0x000000ffff063224 */ /* 0x000fca00078e0019 */
[----:B------:R4:W2:Y:S04]  /*1d020*/  @P3 LDG.E.U16 R16, [R6.64] ;  /* 0x0000000606103981 */ /* 0x0008a8000c1e1500 */
[----:B---3--:R0:W-:Y:S01]  /*1d030*/  STL [R1+0x6794], R18 ;  /* 0x0067941201007387 */ /* 0x0081e20000100800 */
[----:B------:R-:W3:Y:S03]  /*1d040*/  LDL R22, [R1+0x1794] ;  /* 0x0017940001167983 */ /* 0x000ee60000100800 */
[----:B0-----:R-:W3:Y:S01]  /*1d050*/  LDL R18, [R1+0x17bc] ;  /* 0x0017bc0001127983 */ /* 0x001ee20000100800 */
[----:B------:R-:W-:Y:S01]  /*1d060*/  PRMT R15, RZ, 0x7610, R15 ;  /* 0x00007610ff0f7816 */ /* 0x000fe2000000000f */
[----:B----4-:R-:W-:-:S02]  /*1d070*/  @P1 IMAD.MOV.U32 R6, RZ, RZ, R2 ;  /* 0x000000ffff061224 */ /* 0x010fc400078e0002 */
[----:B------:R-:W-:-:S05]  /*1d080*/  @P1 IMAD.MOV.U32 R7, RZ, RZ, R24 ;  /* 0x000000ffff071224 */ /* 0x000fca00078e0018 */
[----:B------:R3:W4:Y:S04]  /*1d090*/  @P1 LDG.E.U16 R15, [R6.64] ;  /* 0x00000006060f1981 */ /* 0x000728000c1e1500 */
[----:B--2---:R-:W-:Y:S01]  /*1d0a0*/  STL [R1+0x6798], R17 ;  /* 0x0067981101007387 */ /* 0x004fe20000100800 */
[----:B------:R-:W2:Y:S02]  /*1d0b0*/  LDL R26, [R1+0x17b8] ;  /* 0x0017b800011a7983 */ /* 0x000ea40000100800 */
[----:B------:R-:W2:Y:S01]  /*1d0c0*/  LDL R25, [R1+0x17c4] ;  /* 0x0017c40001197983 */ /* 0x000ea20000100800 */
[----:B------:R-:W-:Y:S01]  /*1d0d0*/  STL [R1+0x679c], R16 ;  /* 0x00679c1001007387 */ /* 0x000fe20000100800 */
[----:B------:R-:W2:Y:S02]  /*1d0e0*/  LDL R24, [R1+0x1814] ;  /* 0x0018140001187983 */ /* 0x000ea40000100800 */
[----:B------:R-:W2:Y:S01]  /*1d0f0*/  LDL R2, [R1+0x183c] ;  /* 0x00183c0001027983 */ /* 0x000ea20000100800 */
[----:B------:R-:W-:-:S02]  /*1d100*/  ISETP.GT.AND P2, PT, R4, 0x74, PT ;  /* 0x000000740400780c */ /* 0x000fc40003f44270 */
[----:B------:R-:W-:Y:S02]  /*1d110*/  PRMT R14, RZ, 0x7610, R14 ;  /* 0x00007610ff0e7816 */ /* 0x000fe4000000000e */
[----:B------:R-:W-:Y:S02]  /*1d120*/  ISETP.GT.AND P3, PT, R4, 0x7c, PT ;  /* 0x0000007c0400780c */ /* 0x000fe40003f64270 */
[----:B------:R-:W-:-:S07]  /*1d130*/  PRMT R13, RZ, 0x7610, R13 ;  /* 0x00007610ff0d7816 */ /* 0x000fce000000000d */
[----:B---3--:R-:W-:Y:S02]  /*1d140*/  @P2 IMAD.MOV.U32 R6, RZ, RZ, R18 ;  /* 0x000000ffff062224 */ /* 0x008fe400078e0012 */
[----:B------:R-:W-:-:S05]  /*1d150*/  @P2 IMAD.MOV.U32 R7, RZ, RZ, R22 ;  /* 0x000000ffff072224 */ /* 0x000fca00078e0016 */
        /* <DEDUP_REMOVED lines=14> */
[----:B----4-:R-:W-:Y:S02]  /*1d240*/  @P3 IMAD.MOV.U32 R6, RZ, RZ, R18 ;  /* 0x000000ffff063224 */ /* 0x010fe400078e0012 */
[----:B------:R-:W-:Y:S01]  /*1d250*/  @P3 IMAD.MOV.U32 R7, RZ, RZ, R22 ;  /* 0x000000ffff073224 */ /* 0x000fe200078e0016 */
[----:B--2---:R0:W-:Y:S01]  /*1d260*/  STL [R1+0x6784], R13 ;  /* 0x0067840d01007387 */ /* 0x0041e20000100800 */
[----:B------:R-:W2:Y:S02]  /*1d270*/  LDL R24, [R1+0x17c8] ;  /* 0x0017c80001187983 */ /* 0x000ea40000100800 */
[----:B------:R-:W4:Y:S01]  /*1d280*/  LDL R2, [R1+0x17d0] ;  /* 0x0017d00001027983 */ /* 0x000f220000100800 */
[----:B------:R-:W-:Y:S01]  /*1d290*/  STL [R1+0x6788], R12 ;  /* 0x0067880c01007387 */ /* 0x000fe20000100800 */
[----:B------:R-:W4:Y:S02]  /*1d2a0*/  LDL R22, [R1+0x1840] ;  /* 0x0018400001167983 */ /* 0x000f240000100800 */
[----:B------:R-:W4:Y:S01]  /*1d2b0*/  LDL R18, [R1+0x184c] ;  /* 0x00184c0001127983 */ /* 0x000f220000100800 */
[----:B------:R-:W-:-:S02]  /*1d2c0*/  ISETP.GT.AND P1, PT, R4, 0x75, PT ;  /* 0x000000750400780c */ /* 0x000fc40003f24270 */
[----:B------:R-:W-:Y:S02]  /*1d2d0*/  PRMT R11, RZ, 0x7610, R11 ;  /* 0x00007610ff0b7816 */ /* 0x000fe4000000000b */
[----:B------:R-:W-:Y:S02]  /*1d2e0*/  PRMT R10, RZ, 0x7610, R10 ;  /* 0x00007610ff0a7816 */ /* 0x000fe4000000000a */
[----:B------:R-:W-:Y:S02]  /*1d2f0*/  ISETP.GT.AND P2, PT, R4, 0x7d, PT ;  /* 0x0000007d0400780c */ /* 0x000fe40003f44270 */
[----:B------:R3:W4:Y:S01]  /*1d300*/  @P3 LDG.E.U16 R11, [R6.64] ;  /* 0x00000006060b3981 */ /* 0x000722000c1e1500 */
[----:B------:R-:W-:-:S04]  /*1d310*/  PRMT R9, RZ, 0x7610, R9 ;  /* 0x00007610ff097816 */ /* 0x000fc80000000009 */
[----:B---3--:R-:W-:Y:S02]  /*1d320*/  @P1 IMAD.MOV.U32 R7, RZ, RZ, R25 ;  /* 0x000000ffff071224 */ /* 0x008fe400078e0019 */
[----:B------:R-:W-:-:S05]  /*1d330*/  @P1 IMAD.MOV.U32 R6, RZ, RZ, R14 ;  /* 0x000000ffff061224 */ /* 0x000fca00078e000e */
[----:B------:R2:W3:Y:S01]  /*1d340*/  @P1 LDG.E.U16 R10, [R6.64] ;  /* 0x00000006060a1981 */ /* 0x0004e2000c1e1500 */
[----:B------:R-:W-:Y:S01]  /*1d350*/  PRMT R8, RZ, 0x7610, R8 ;  /* 0x00007610ff087816 */ /* 0x000fe20000000008 */
[----:B--2---:R-:W-:Y:S02]  /*1d360*/  @P1 IMAD.MOV.U32 R7, RZ, RZ, R24 ;  /* 0x000000ffff071224 */ /* 0x004fe400078e0018 */
[----:B----4-:R-:W-:-:S05]  /*1d370*/  @P1 IMAD.MOV.U32 R6, RZ, RZ, R2 ;  /* 0x000000ffff061224 */ /* 0x010fca00078e0002 */
[----:B------:R1:W2:Y:S02]  /*1d380*/  @P1 LDG.E.U16 R9, [R6.64] ;  /* 0x0000000606091981 */ /* 0x0002a4000c1e1500 */
[----:B-1----:R-:W-:Y:S02]  /*1d390*/  @P2 IMAD.MOV.U32 R7, RZ, RZ, R22 ;  /* 0x000000ffff072224 */ /* 0x002fe400078e0016 */
[----:B------:R-:W-:-:S05]  /*1d3a0*/  @P2 IMAD.MOV.U32 R6, RZ, RZ, R18 ;  /* 0x000000ffff062224 */ /* 0x000fca00078e0012 */
[----:B------:R-:W4:Y:S04]  /*1d3b0*/  @P2 LDG.E.U16 R8, [R6.64] ;  /* 0x0000000606082981 */ /* 0x000f28000c1e1500 */
[----:B------:R-:W-:Y:S01]  /*1d3c0*/  STL [R1+0x678c], R11 ;  /* 0x00678c0b01007387 */ /* 0x000fe20000100800 */
[----:B------:R-:W4:Y:S02]  /*1d3d0*/  LDL R14, [R1+0x1848] ;  /* 0x00184800010e7983 */ /* 0x000f240000100800 */
[----:B0-----:R-:W4:Y:S01]  /*1d3e0*/  LDL R13, [R1+0x1850] ;  /* 0x00185000010d7983 */ /* 0x001f220000100800 */
[----:B---3--:R0:W-:Y:S01]  /*1d3f0*/  STL [R1+0x673c], R10 ;  /* 0x00673c0a01007387 */ /* 0x0081e20000100800 */
[----:B------:R-:W3:Y:S02]  /*1d400*/  LDL R25, [R1+0x16d8] ;  /* 0x0016d80001197983 */ /* 0x000ee40000100800 */
[----:B------:R-:W3:Y:S02]  /*1d410*/  LDL R24, [R1+0x16e4] ;  /* 0x0016e40001187983 */ /* 0x000ee40000100800 */
[----:B------:R-:W3:Y:S01]  /*1d420*/  LDL R2, [R1+0x16ec] ;  /* 0x0016ec0001027983 */ /* 0x000ee20000100800 */
[----:B0-----:R-:W3:Y:S04]  /*1d430*/  LDL R10, [R1+0x16e0] ;  /* 0x0016e000010a7983 */ /* 0x001ee80000100800 */
[----:B--2---:R-:W-:Y:S04]  /*1d440*/  STL [R1+0x6740], R9 ;  /* 0x0067400901007387 */ /* 0x004fe80000100800 */
[----:B----4-:R0:W-:Y:S01]  /*1d450*/  STL [R1+0x6744], R8 ;  /* 0x0067440801007387 */ /* 0x0101e20000100800 */
[----:B------:R-:W2:Y:S02]  /*1d460*/  LDL R22, [R1+0x16e8] ;  /* 0x0016e80001167983 */ /* 0x000ea40000100800 */
[----:B------:R-:W4:Y:S01]  /*1d470*/  LDL R18, [R1+0x16f0] ;  /* 0x0016f00001127983 */ /* 0x000f220000100800 */
[----:B------:R-:W-:-:S02]  /*1d480*/  PRMT R5, RZ, 0x7610, R5 ;  /* 0x00007610ff057816 */ /* 0x000fc40000000005 */
[----:B------:R-:W-:Y:S01]  /*1d490*/  ISETP.GT.AND P1, PT, R4, 0x67, PT ;  /* 0x000000670400780c */ /* 0x000fe20003f24270 */
[----:B------:R-:W-:Y:S02]  /*1d4a0*/  @P2 IMAD.MOV.U32 R6, RZ, RZ, R13 ;  /* 0x000000ffff062224 */ /* 0x000fe400078e000d */
[----:B------:R-:W-:Y:S01]  /*1d4b0*/  @P2 IMAD.MOV.U32 R7, RZ, RZ, R14 ;  /* 0x000000ffff072224 */ /* 0x000fe200078e000e */
[----:B------:R-:W-:Y:S02]  /*1d4c0*/  PRMT R23, RZ, 0x7610, R23 ;  /* 0x00007610ff177816 */ /* 0x000fe40000000017 */
[----:B------:R-:W-:Y:S01]  /*1d4d0*/  PRMT R16, RZ, 0x7610, R16 ;  /* 0x00007610ff107816 */ /* 0x000fe20000000010 */
[----:B------:R-:W4:Y:S04]  /*1d4e0*/  LDL R14, [R1+0x1734] ;  /* 0x00173400010e7983 */ /* 0x000f280000100800 */
[----:B------:R3:W4:Y:S01]  /*1d4f0*/  @P2 LDG.E.U16 R5, [R6.64] ;  /* 0x0000000606052981 */ /* 0x000722000c1e1500 */
[----:B0-----:R-:W-:-:S03]  /*1d500*/  PRMT R8, RZ, 0x7610, R8 ;  /* 0x00007610ff087816 */ /* 0x001fc60000000008 */
[----:B------:R-:W4:Y:S01]  /*1d510*/  LDL R13, [R1+0x175c] ;  /* 0x00175c00010d7983 */ /* 0x000f220000100800 */
[----:B---3--:R-:W-:Y:S02]  /*1d520*/  @P0 IMAD.MOV.U32 R7, RZ, RZ, R25 ;  /* 0x000000ffff070224 */ /* 0x008fe400078e0019 */
[----:B------:R-:W-:-:S05]  /*1d530*/  @P0 IMAD.MOV.U32 R6, RZ, RZ, R24 ;  /* 0x000000ffff060224 */ /* 0x000fca00078e0018 */
[----:B------:R0:W3:Y:S02]  /*1d540*/  @P0 LDG.E.U16 R23, [R6.64] ;  /* 0x0000000606170981 */ /* 0x0000e4000c1e1500 */
[----:B0-----:R-:W-:Y:S02]  /*1d550*/  @P1 IMAD.MOV.U32 R6, RZ, RZ, R2 ;  /* 0x000000ffff061224 */ /* 0x001fe400078e0002 */
[----:B------:R-:W-:-:S05]  /*1d560*/  @P1 IMAD.MOV.U32 R7, RZ, RZ, R10 ;  /* 0x000000ffff071224 */ /* 0x000fca00078e000a */
[----:B------:R2:W3:Y:S02]  /*1d570*/  @P1 LDG.E.U16 R8, [R6.64] ;  /* 0x0000000606081981 */ /* 0x0004e4000c1e1500 */
[----:B--2---:R-:W-:Y:S02]  /*1d580*/  @P1 IMAD.MOV.U32 R7, RZ, RZ, R22 ;  /* 0x000000ffff071224 */ /* 0x004fe400078e0016 */
[----:B----4-:R-:W-:-:S05]  /*1d590*/  @P1 IMAD.MOV.U32 R6, RZ, RZ, R18 ;  /* 0x000000ffff061224 */ /* 0x010fca00078e0012 */
[----:B------:R-:W2:Y:S04]  /*1d5a0*/  @P1 LDG.E.U16 R16, [R6.64] ;  /* 0x0000000606101981 */ /* 0x000ea8000c1e1500 */
[----:B------:R0:W-:Y:S01]  /*1d5b0*/  STL [R1+0x6748], R5 ;  /* 0x0067480501007387 */ /* 0x0001e20000100800 */
[----:B------:R-:W4:Y:S02]  /*1d5c0*/  LDL R10, [R1+0x1758] ;  /* 0x00175800010a7983 */ /* 0x000f240000100800 */
[----:B------:R-:W4:Y:S01]  /*1d5d0*/  LDL R2, [R1+0x1764] ;  /* 0x0017640001027983 */ /* 0x000f220000100800 */
[----:B0-----:R-:W4:Y:S04]  /*1d5e0*/  LDL R5, [R1+0x176c] ;  /* 0x00176c0001057983 */ /* 0x001f280000100800 */
[----:B---3--:R0:W-:Y:S01]  /*1d5f0*/  STL [R1+0x258], R8 ;  /* 0x0002580801007387 */ /* 0x0081e20000100800 */
[----:B------:R-:W3:Y:S03]  /*1d600*/  LDL R18, [R1+0x1768] ;  /* 0x0017680001127983 */ /* 0x000ee60000100800 */
[----:B0-----:R-:W3:Y:S04]  /*1d610*/  LDL R8, [R1+0x1760] ;  /* 0x0017600001087983 */ /* 0x001ee80000100800 */
[----:B--2---:R0:W-:Y:S04]  /*1d620*/  STL [R1+0x250], R16 ;  /* 0x0002501001007387 */ /* 0x0041e80000100800 */
[----:B0-----:R-:W2:Y:S01]  /*1d630*/  LDL R16, [R1+0x1770] ;  /* 0x0017700001107983 */ /* 0x001ea20000100800 */
[----:B------:R-:W-:-:S02]  /*1d640*/  ISETP.GT.AND P0, PT, R4, 0x6e, PT ;  /* 0x0000006e0400780c */ /* 0x000fc40003f04270 */
[----:B------:R-:W-:Y:S02]  /*1d650*/  PRMT R21, RZ, 0x7610, R21 ;  /* 0x00007610ff157816 */ /* 0x000fe40000000015 */
[----:B------:R-:W-:Y:S02]  /*1d660*/  ISETP.GT.AND P1, PT, R4, 0x6f, PT ;  /* 0x0000006f0400780c */ /* 0x000fe40003f24270 */
[----:B------:R-:W-:-:S07]  /*1d670*/  PRMT R20, RZ, 0x7610, R20 ;  /* 0x00007610ff147816 */ /* 0x000fce0000000014 */
[----:B------:R-:W-:Y:S02]  /*1d680*/  @P0 IMAD.MOV.U32 R6, RZ, RZ, R13 ;  /* 0x000000ffff060224 */ /* 0x000fe400078e000d */
[----:B------:R-:W-:Y:S01]  /*1d690*/  @P0 IMAD.MOV.U32 R7, RZ, RZ, R14 ;  /* 0x000000ffff070224 */ /* 0x000fe200078e000e */
[----:B------:R-:W-:Y:S02]  /*1d6a0*/  PRMT R19, RZ, 0x7610, R19 ;  /* 0x00007610ff137816 */ /* 0x000fe40000000013 */
[----:B------:R-:W-:Y:S01]  /*1d6b0*/  PRMT R15, RZ, 0x7610, R15 ;  /* 0x00007610ff0f7816 */ /* 0x000fe2000000000f */
[----:B------:R-:W2:Y:S04]  /*1d6c0*/  LDL R14, [R1+0x17b4] ;  /* 0x0017b400010e7983 */ /* 0x000ea80000100800 */
[----:B------:R4:W2:Y:S04]  /*1d6d0*/  @P0 LDG.E.U16 R21, [R6.64] ;  /* 0x0000000606150981 */ /* 0x0008a8000c1e1500 */
[----:B------:R-:W2:Y:S01]  /*1d6e0*/  LDL R13, [R1+0x17dc] ;  /* 0x0017dc00010d7983 */ /* 0x000ea20000100800 */
[----:B----4-:R-:W-:-:S02]  /*1d6f0*/  @P0 IMAD.MOV.U32 R6, RZ, RZ, R2 ;  /* 0x000000ffff060224 */ /* 0x010fc400078e0002 */
[----:B------:R-:W-:Y:S01]  /*1d700*/  @P0 IMAD.MOV.U32 R7, RZ, RZ, R10 ;  /* 0x000000ffff070224 */ /* 0x000fe200078e000a */
[----:B------:R-:W4:Y:S04]  /*1d710*/  LDL R2, [R1+0x17e4] ;  /* 0x0017e40001027983 */ /* 0x000f280000100800 */
[----:B------:R-:W4:Y:S04]  /*1d720*/  LDL R10, [R1+0x17d8] ;  /* 0x0017d800010a7983 */ /* 0x000f280000100800 */
[----:B------:R0:W4:Y:S02]  /*1d730*/  @P0 LDG.E.U16 R20, [R6.64] ;  /* 0x0000000606140981 */ /* 0x000124000c1e1500 */
[----:B0-----:R-:W-:-:S02]  /*1d740*/  @P1 IMAD.MOV.U32 R6, RZ, RZ, R5 ;  /* 0x000000ffff061224 */ /* 0x001fc400078e0005 */
[----:B---3--:R-:W-:Y:S01]  /*1d750*/  @P1 IMAD.MOV.U32 R7, RZ, RZ, R8 ;  /* 0x000000ffff071224 */ /* 0x008fe200078e0008 */
[----:B------:R-:W-:Y:S01]  /*1d760*/  ISETP.GT.AND P0, PT, R4, 0x76, PT ;  /* 0x000000760400780c */ /* 0x000fe20003f04270 */
[----:B------:R-:W3:Y:S04]  /*1d770*/  LDL R8, [R1+0x17e0] ;  /* 0x0017e00001087983 */ /* 0x000ee80000100800 */
[----:B------:R0:W3:Y:S04]  /*1d780*/  @P1 LDG.E.U16 R19, [R6.64] ;  /* 0x0000000606131981 */ /* 0x0000e8000c1e1500 */
[----:B------:R-:W3:Y:S01]  /*1d790*/  LDL R5, [R1+0x17ec] ;  /* 0x0017ec0001057983 */ /* 0x000ee20000100800 */
[----:B0-----:R-:W-:-:S02]  /*1d7a0*/  @P1 IMAD.MOV.U32 R7, RZ, RZ, R18 ;  /* 0x000000ffff071224 */ /* 0x001fc400078e0012 */
[----:B--2---:R-:W-:-:S05]  /*1d7b0*/  @P1 IMAD.MOV.U32 R6, RZ, RZ, R16 ;  /* 0x000000ffff061224 */ /* 0x004fca00078e0010 */
[----:B------:R0:W2:Y:S04]  /*1d7c0*/  @P1 LDG.E.U16 R15, [R6.64] ;  /* 0x00000006060f1981 */ /* 0x0000a8000c1e1500 */
[----:B------:R-:W-:Y:S01]  /*1d7d0*/  STL [R1+0x260], R23 ;  /* 0x0002601701007387 */ /* 0x000fe20000100800 */
[----:B------:R-:W3:Y:S01]  /*1d7e0*/  LDL R16, [R1+0x17e8] ;  /* 0x0017e80001107983 */ /* 0x000ee20000100800 */
[----:B------:R-:W-:Y:S01]  /*1d7f0*/  PRMT R11, RZ, 0x7610, R11 ;  /* 0x00007610ff0b7816 */ /* 0x000fe2000000000b */
[----:B0-----:R-:W-:Y:S02]  /*1d800*/  @P0 IMAD.MOV.U32 R7, RZ, RZ, R14 ;  /* 0x000000ffff070224 */ /* 0x001fe400078e000e */
[----:B------:R-:W-:-:S05]  /*1d810*/  @P0 IMAD.MOV.U32 R6, RZ, RZ, R13 ;  /* 0x000000ffff060224 */ /* 0x000fca00078e000d */
[----:B------:R4:W3:Y:S04]  /*1d820*/  @P0 LDG.E.U16 R11, [R6.64] ;  /* 0x00000006060b0981 */ /* 0x0008e8000c1e1500 */
[----:B--2---:R0:W-:Y:S01]  /*1d830*/  STL [R1+0x230], R15 ;  /* 0x0002300f01007387 */ /* 0x0041e20000100800 */
[----:B------:R-:W-:Y:S02]  /*1d840*/  ISETP.GT.AND P1, PT, R4, 0x77, PT ;  /* 0x000000770400780c */ /* 0x000fe40003f24270 */
[----:B------:R-:W-:Y:S01]  /*1d850*/  PRMT R9, RZ, 0x7610, R9 ;  /* 0x00007610ff097816 */ /* 0x000fe20000000009 */
[----:B----4-:R-:W-:Y:S02]  /*1d860*/  @P0 IMAD.MOV.U32 R6, RZ, RZ, R2 ;  /* 0x000000ffff060224 */ /* 0x010fe400078e0002 */
[----:B------:R-:W-:Y:S01]  /*1d870*/  @P0 IMAD.MOV.U32 R7, RZ, RZ, R10 ;  /* 0x000000ffff070224 */ /* 0x000fe200078e000a */
[----:B------:R-:W-:-:S02]  /*1d880*/  PRMT R17, RZ, 0x7610, R17 ;  /* 0x00007610ff117816 */ /* 0x000fc40000000011 */
[----:B------:R-:W-:Y:S01]  /*1d890*/  PRMT R3, RZ, 0x7610, R3 ;  /* 0x00007610ff037816 */ /* 0x000fe20000000003 */
[----:B------:R-:W2:Y:S04]  /*1d8a0*/  LDL R14, [R1+0x1834] ;  /* 0x00183400010e7983 */ /* 0x000ea80000100800 */
[----:B0-----:R-:W4:Y:S04]  /*1d8b0*/  LDL R15, [R1+0x17f0] ;  /* 0x0017f000010f7983 */ /* 0x001f280000100800 */
[----:B------:R3:W2:Y:S04]  /*1d8c0*/  @P0 LDG.E.U16 R9, [R6.64] ;  /* 0x0000000606090981 */ /* 0x0006a8000c1e1500 */
[----:B------:R-:W2:Y:S01]  /*1d8d0*/  LDL R13, [R1+0x185c] ;  /* 0x00185c00010d7983 */ /* 0x000ea20000100800 */
[----:B---3--:R-:W-:-:S02]  /*1d8e0*/  @P1 IMAD.MOV.U32 R6, RZ, RZ, R5 ;  /* 0x000000ffff061224 */ /* 0x008fc400078e0005 */
[----:B------:R-:W-:-:S05]  /*1d8f0*/  @P1 IMAD.MOV.U32 R7, RZ, RZ, R8 ;  /* 0x000000ffff071224 */ /* 0x000fca00078e0008 */
[----:B------:R0:W3:Y:S04]  /*1d900*/  @P1 LDG.E.U16 R17, [R6.64] ;  /* 0x0000000606111981 */ /* 0x0000e8000c1e1500 */
[----:B------:R1:W-:Y:S01]  /*1d910*/  STL [R1+0x228], R11 ;  /* 0x0002280b01007387 */ /* 0x0003e20000100800 */
[----:B------:R-:W3:Y:S02]  /*1d920*/  LDL R2, [R1+0x1860] ;  /* 0x0018600001027983 */ /* 0x000ee40000100800 */
[----:B0-----:R-:W-:Y:S01]  /*1d930*/  @P1 IMAD.MOV.U32 R7, RZ, RZ, R16 ;  /* 0x000000ffff071224 */ /* 0x001fe200078e0010 */
[----:B-1----:R-:W3:Y:S01]  /*1d940*/  LDL R11, [R1+0x1858] ;  /* 0x00185800010b7983 */ /* 0x002ee20000100800 */
[----:B----4-:R-:W-:-:S05]  /*1d950*/  @P1 IMAD.MOV.U32 R6, RZ, RZ, R15 ;  /* 0x000000ffff061224 */ /* 0x010fca00078e000f */
[----:B------:R0:W4:Y:S01]  /*1d960*/  @P1 LDG.E.U16 R3, [R6.64] ;  /* 0x0000000606031981 */ /* 0x000122000c1e1500 */
[----:B------:R-:W-:-:S03]  /*1d970*/  ISETP.GT.AND P0, PT, R4, 0x7e, PT ;  /* 0x0000007e0400780c */ /* 0x000fc60003f04270 */
[----:B------:R-:W-:Y:S01]  /*1d980*/  STL [R1+0x248], R21 ;  /* 0x0002481501007387 */ /* 0x000fe20000100800 */
[----:B------:R-:W4:Y:S01]  /*1d990*/  LDL R10, [R1+0x1854] ;  /* 0x00185400010a7983 */ /* 0x000f220000100800 */
[----:B------:R-:W-:Y:S01]  /*1d9a0*/  PRMT R12, RZ, 0x7610, R12 ;  /* 0x00007610ff0c7816 */ /* 0x000fe2000000000c */
[----:B--2---:R1:W-:Y:S01]  /*1d9b0*/  STL [R1+0x220], R9 ;  /* 0x0002200901007387 */ /* 0x0043e20000100800 */
[----:B------:R-:W2:Y:S04]  /*1d9c0*/  LDL R8, [R1+0x1078] ;  /* 0x0010780001087983 */ /* 0x000ea80000100800 */
[----:B------:R-:W2:Y:S02]  /*1d9d0*/  LDL R5, [R1+0x107c] ;  /* 0x00107c0001057983 */ /* 0x000ea40000100800 */
[----:B0-----:R-:W-:-:S02]  /*1d9e0*/  @P0 IMAD.MOV.U32 R6, RZ, RZ, R13 ;  /* 0x000000ffff060224 */ /* 0x001fc400078e000d */
[----:B------:R-:W-:Y:S01]  /*1d9f0*/  @P0 IMAD.MOV.U32 R7, RZ, RZ, R14 ;  /* 0x000000ffff070224 */ /* 0x000fe200078e000e */
[----:B-1----:R-:W2:Y:S01]  /*1da00*/  LDL R9, [R1+0x1864] ;  /* 0x0018640001097983 */ /* 0x002ea20000100800 */
[----:B------:R-:W-:Y:S02]  /*1da10*/  STL [R1+0x240], R20 ;  /* 0x0002401401007387 */ /* 0x000fe40000100800 */
[----:B------:R-:W-:Y:S01]  /*1da20*/  STL [R1+0x238], R19 ;  /* 0x0002381301007387 */ /* 0x000fe20000100800 */
[----:B------:R3:W2:Y:S02]  /*1da30*/  @P0 LDG.E.U16 R12, [R6.64] ;  /* 0x00000006060c0981 */ /* 0x0006a4000c1e1500 */
[----:B---3--:R-:W-:Y:S02]  /*1da40*/  @P0 IMAD.MOV.U32 R6, RZ, RZ, R2 ;  /* 0x000000ffff060224 */ /* 0x008fe400078e0002 */
[----:B------:R-:W-:Y:S01]  /*1da50*/  @P0 IMAD.MOV.U32 R7, RZ, RZ, R11 ;  /* 0x000000ffff070224 */ /* 0x000fe200078e000b */
[----:B----4-:R0:W-:Y:S02]  /*1da60*/  STL [R1+0x657c], R3 ;  /* 0x00657c0301007387 */ /* 0x0101e40000100800 */
[----:B0-----:R-:W-:-:S06]  /*1da70*/  PRMT R3, RZ, 0x7610, R3 ;  /* 0x00007610ff037816 */ /* 0x001fcc0000000003 */
[----:B------:R2:W3:Y:S01]  /*1da80*/  @P0 LDG.E.U16 R3, [R6.64] ;  /* 0x0000000606030981 */ /* 0x0004e2000c1e1500 */
[----:B------:R-:W-:Y:S02]  /*1da90*/  ISETP.GT.AND P1, PT, R4, 0x7f, PT ;  /* 0x0000007f0400780c */ /* 0x000fe40003f24270 */
[----:B------:R-:W-:-:S11]  /*1daa0*/  PRMT R0, RZ, 0x7610, R0 ;  /* 0x00007610ff007816 */ /* 0x000fd60000000000 */
[----:B--2---:R-:W-:Y:S02]  /*1dab0*/  @P1 IMAD.MOV.U32 R6, RZ, RZ, R9 ;  /* 0x000000ffff061224 */ /* 0x004fe400078e0009 */
[----:B------:R-:W-:-:S05]  /*1dac0*/  @P1 IMAD.MOV.U32 R7, RZ, RZ, R10 ;  /* 0x000000ffff071224 */ /* 0x000fca00078e000a */
[----:B------:R0:W2:Y:S02]  /*1dad0*/  @P1 LDG.E.U16 R0, [R6.64] ;  /* 0x0000000606001981 */ /* 0x0000a4000c1e1500 */
[----:B0-----:R-:W-:Y:S02]  /*1dae0*/  @P1 IMAD.MOV.U32 R6, RZ, RZ, R5 ;  /* 0x000000ffff061224 */ /* 0x001fe400078e0005 */
[----:B------:R-:W-:Y:S01]  /*1daf0*/  @P1 IMAD.MOV.U32 R7, RZ, RZ, R8 ;  /* 0x000000ffff071224 */ /* 0x000fe200078e0008 */
[----:B---3--:R-:W-:Y:S01]  /*1db00*/  STL [R1+0x6710], R3 ;  /* 0x0067100301007387 */ /* 0x008fe20000100800 */
[----:B------:R0:W-:Y:S02]  /*1db10*/  STL [R1+0x6720], R3 ;  /* 0x0067200301007387 */ /* 0x0001e40000100800 */
[----:B0-----:R-:W-:-:S06]  /*1db20*/  PRMT R3, RZ, 0x7610, R3 ;  /* 0x00007610ff037816 */ /* 0x001fcc0000000003 */
[----:B------:R-:W3:Y:S04]  /*1db30*/  @P1 LDG.E.U16 R3, [R6.64] ;  /* 0x0000000606031981 */ /* 0x000ee8000c1e1500 */
[----:B------:R-:W0:Y:S04]  /*1db40*/  S2R R2, SR_TID.X ;  /* 0x0000000000027919 */ /* 0x000e280000002100 */
[----:B--2---:R1:W-:Y:S04]  /*1db50*/  STL [R1+0x200], R0 ;  /* 0x0002000001007387 */ /* 0x0043e80000100800 */
[----:B------:R-:W2:Y:S01]  /*1db60*/  S2R R29, SR_TID.X ;  /* 0x00000000001d7919 */ /* 0x000ea20000002100 */
[----:B------:R-:W-:Y:S06]  /*1db70*/  BAR.SYNC.DEFER_BLOCKING 0x0 ;  /* 0x0000000000007b1d */ /* 0x000fec0000010000 */
[----:B0-----:R0:W-:Y:S01]  /*1db80*/  STL [R1+0x67a0], R2 ;  /* 0x0067a00201007387 */ /* 0x0011e20000100800 */
[----:B-1----:R-:W-:Y:S01]  /*1db90*/  LOP3.LUT R0, R2, 0x7f, RZ, 0xc0, !PT ;  /* 0x0000007f02007812 */ /* 0x002fe200078ec0ff */
[----:B------:R-:W4:Y:S02]  /*1dba0*/  LDL.LU R28, [R1+0x328] ;  /* 0x00032800011c7983 */ /* 0x000f240000300800 */
[----:B0-----:R-:W2:Y:S04]  /*1dbb0*/  LDL.LU R2, [R1+0x2a0] ;  /* 0x0002a00001027983 */ /* 0x001ea80000300800 */
[----:B---3--:R0:W-:Y:S04]  /*1dbc0*/  STL [R1+0x1f8], R3 ;  /* 0x0001f80301007387 */ /* 0x0081e80000100800 */
[----:B0-----:R-:W3:Y:S01]  /*1dbd0*/  LDL.LU R3, [R1+0x26c] ;  /* 0x00026c0001037983 */ /* 0x001ee20000300800 */
[----:B------:R-:W3:Y:S02]  /*1dbe0*/  LDL.LU R5, [R1+0x268] ;  /* 0x0002680001057983 */ /* 0x000ee40000300800 */
[----:B------:R-:W3:Y:S02]  /*1dbf0*/  LDL.LU R8, [R1+0x1fc] ;  /* 0x0001fc0001087983 */ /* 0x000ee40000300800 */
[----:B------:R-:W3:Y:S01]  /*1dc00*/  LDL.LU R9, [R1+0x1f4] ;  /* 0x0001f40001097983 */ /* 0x000ee20000300800 */
[----:B------:R-:W-:Y:S01]  /*1dc10*/  STL [R1+0x218], R17 ;  /* 0x0002181101007387 */ /* 0x000fe20000100800 */
[----:B------:R-:W3:Y:S02]  /*1dc20*/  LDL.LU R10, [R1+0x1c8] ;  /* 0x0001c800010a7983 */ /* 0x000ee40000300800 */
[----:B------:R-:W3:Y:S02]  /*1dc30*/  LDL.LU R11, [R1+0x1c4] ;  /* 0x0001c400010b7983 */ /* 0x000ee40000300800 */
[----:B------:R0:W-:Y:S02]  /*1dc40*/  STL [R1+0x208], R12 ;  /* 0x0002080c01007387 */ /* 0x0001e40000100800 */
[----:B0-----:R-:W3:Y:S01]  /*1dc50*/  LDL.LU R12, [R1+0x198] ;  /* 0x00019800010c7983 */ /* 0x001ee20000300800 */
[----:B------:R-:W3:Y:S02]  /*1dc60*/  LDL.LU R13, [R1+0x194] ;  /* 0x00019400010d7983 */ /* 0x000ee40000300800 */
[----:B------:R-:W3:Y:S02]  /*1dc70*/  LDL.LU R14, [R1+0x168] ;  /* 0x00016800010e7983 */ /* 0x000ee40000300800 */
[----:B------:R-:W3:Y:S01]  /*1dc80*/  LDL.LU R15, [R1+0x164] ;  /* 0x00016400010f7983 */ /* 0x000ee20000300800 */
[----:B------:R-:W3:Y:S01]  /*1dc90*/  LDL.LU R16, [R1+0x138] ;  /* 0x0001380001107983 */ /* 0x000ee20000300800 */
        /* <DEDUP_REMOVED lines=8> */
[----:B--2---:R-:W-:Y:S01]  /*1dd20*/  LOP3.LUT R29, R29, 0xff, RZ, 0xc0, !PT ;  /* 0x000000ff1d1d7812 */ /* 0x004fe200078ec0ff */
[----:B------:R-:W2:Y:S02]  /*1dd30*/  LDL.LU R25, [R1+0x64] ;  /* 0x0000640001197983 */ /* 0x000ea40000300800 */
[----:B------:R-:W2:Y:S01]  /*1dd40*/  LDL.LU R26, [R1+0x38] ;  /* 0x00003800011a7983 */ /* 0x000ea20000300800 */
[----:B------:R-:W2:Y:S01]  /*1dd50*/  LDL.LU R27, [R1+0x34] ;  /* 0x00003400011b7983 */ /* 0x000ea20000300800 */
[----:B------:R0:W-:Y:S02]  /*1dd60*/  STL [R1+0x6728], R6 ;  /* 0x0067280601007387 */ /* 0x0001e40000100800 */
[----:B------:R-:W-:Y:S01]  /*1dd70*/  IMAD.SHL.U32 R29, R29, 0x2, RZ ;  /* 0x000000021d1d7824 */ /* 0x000fe200078e00ff */
[----:B------:R-:W-:Y:S01]  /*1dd80*/  ISETP.GE.AND P0, PT, R0, R4, PT ;  /* 0x000000040000720c */ /* 0x000fe20003f06270 */
[----:B0-----:R-:W2:Y:S01]  /*1dd90*/  LDL.LU R6, [R1+0x2a4] ;  /* 0x0002a40001067983 */ /* 0x001ea20000300800 */
[----:B------:R0:W-:Y:S03]  /*1dda0*/  STL [R1+0x6724], R7 ;  /* 0x0067240701007387 */ /* 0x0001e60000100800 */
[----:B----4-:R-:W-:Y:S04]  /*1ddb0*/  STS.U16 [R29], R28 ;  /* 0x0000001c1d007388 */ /* 0x010fe80000000400 */
[----:B0-----:R-:W4:Y:S01]  /*1ddc0*/  LDL.LU R7, [R1+0x2e8] ;  /* 0x0002e80001077983 */ /* 0x001f220000300800 */
[----:B------:R-:W2:Y:S02]  /*1ddd0*/  LDL.LU R4, [R1+0x2ec] ;  /* 0x0002ec0001047983 */ /* 0x000ea40000300800 */
[----:B------:R-:W-:Y:S02]  /*1dde0*/  STL [R1+0x6540], R0 ;  /* 0x0065400001007387 */ /* 0x000fe40000100800 */
[----:B------:R0:W-:Y:S02]  /*1ddf0*/  STL [R1+0x672c], R0 ;  /* 0x00672c0001007387 */ /* 0x0001e40000100800 */
[----:B0-----:R-:W2:Y:S01]  /*1de00*/  LDL.LU R0, [R1+0x324] ;  /* 0x0003240001007983 */ /* 0x001ea20000300800 */
[----:B------:R-:W2:Y:S03]  /*1de10*/  LDL.LU R28, [R1+0x67d8] ;  /* 0x0067d800011c7983 */ /* 0x000ea60000300800 */
[----:B---3--:R0:W-:Y:S04]  /*1de20*/  STS.U16 [R29+0x16200], R23 ;  /* 0x016200171d007388 */ /* 0x0081e80000000400 */
[----:B------:R1:W-:Y:S04]  /*1de30*/  STS.U16 [R29+0x18000], R24 ;  /* 0x018000181d007388 */ /* 0x0003e80000000400 */
[----:B0-----:R-:W3:Y:S01]  /*1de40*/  LDL.LU R23, [R1+0xc] ;  /* 0x00000c0001177983 */ /* 0x001ee20000300800 */
[----:B-1----:R-:W2:Y:S03]  /*1de50*/  LDL.LU R24, [R1+0x320] ;  /* 0x0003200001187983 */ /* 0x002ea60000300800 */
[----:B--2---:R0:W-:Y:S04]  /*1de60*/  STL [R1+0x67d0], R24 ;  /* 0x0067d01801007387 */ /* 0x0041e80000100800 */
[----:B0-----:R-:W2:Y:S04]  /*1de70*/  LDL.LU R24, [R1+0x4] ;  /* 0x0000040001187983 */ /* 0x001ea80000300800 */
[----:B------:R-:W-:Y:S04]  /*1de80*/  STS.U16 [R29+0x18200], R25 ;  /* 0x018200191d007388 */ /* 0x000fe80000000400 */
[----:B------:R-:W-:Y:S04]  /*1de90*/  STS.U16 [R29+0x1a000], R26 ;  /* 0x01a0001a1d007388 */ /* 0x000fe80000000400 */
[----:B------:R-:W-:Y:S04]  /*1dea0*/  STS.U16 [R29+0x1a200], R27 ;  /* 0x01a2001b1d007388 */ /* 0x000fe80000000400 */
[----:B------:R-:W-:Y:S04]  /*1deb0*/  STS.U16 [R29+0x2000], R4 ;  /* 0x002000041d007388 */ /* 0x000fe80000000400 */
[----:B----4-:R-:W-:Y:S04]  /*1dec0*/  STS.U16 [R29+0x2200], R7 ;  /* 0x002200071d007388 */ /* 0x010fe80000000400 */
[----:B------:R-:W-:Y:S04]  /*1ded0*/  STS.U16 [R29+0x4000], R6 ;  /* 0x004000061d007388 */ /* 0x000fe80000000400 */
[----:B------:R-:W-:Y:S04]  /*1dee0*/  STS.U16 [R29+0x4200], R2 ;  /* 0x004200021d007388 */ /* 0x000fe80000000400 */
[----:B------:R-:W-:Y:S04]  /*1def0*/  STS.U16 [R29+0x6000], R3 ;  /* 0x006000031d007388 */ /* 0x000fe80000000400 */
[----:B------:R-:W-:Y:S04]  /*1df00*/  STS.U16 [R29+0x6200], R5 ;  /* 0x006200051d007388 */ /* 0x000fe80000000400 */
[----:B------:R-:W-:Y:S04]  /*1df10*/  STS.U16 [R29+0x8000], R8 ;  /* 0x008000081d007388 */ /* 0x000fe80000000400 */
[----:B------:R-:W-:Y:S04]  /*1df20*/  STS.U16 [R29+0x8200], R9 ;  /* 0x008200091d007388 */ /* 0x000fe80000000400 */
[----:B------:R-:W-:Y:S04]  /*1df30*/  STS.U16 [R29+0xa000], R10 ;  /* 0x00a0000a1d007388 */ /* 0x000fe80000000400 */
[----:B------:R-:W-:Y:S04]  /*1df40*/  STS.U16 [R29+0xa200], R11 ;  /* 0x00a2000b1d007388 */ /* 0x000fe80000000400 */
[----:B--2---:R0:W-:Y:S04]  /*1df50*/  STL [R1+0x67d4], R24 ;  /* 0x0067d41801007387 */ /* 0x0041e80000100800 */
[----:B0-----:R-:W2:Y:S01]  /*1df60*/  LDL.LU R24, [R1+0x8] ;  /* 0x0000080001187983 */ /* 0x001ea20000300800 */
[----:B------:R-:W4:Y:S02]  /*1df70*/  LDL.LU R25, [R1+0x31c] ;  /* 0x00031c0001197983 */ /* 0x000f240000300800 */
[----:B------:R-:W4:Y:S02]  /*1df80*/  LDL.LU R26, [R1+0x2e4] ;  /* 0x0002e400011a7983 */ /* 0x000f240000300800 */
[----:B------:R-:W4:Y:S01]  /*1df90*/  LDL.LU R27, [R1+0x2e0] ;  /* 0x0002e000011b7983 */ /* 0x000f220000300800 */
[----:B------:R-:W4:Y:S01]  /*1dfa0*/  LDL.LU R4, [R1+0x298] ;  /* 0x0002980001047983 */ /* 0x000f220000300800 */
[----:B------:R-:W4:Y:S02]  /*1dfb0*/  LDL.LU R7, [R1+0x264] ;  /* 0x0002640001077983 */ /* 0x000f240000300800 */
[----:B------:R-:W4:Y:S02]  /*1dfc0*/  LDL.LU R6, [R1+0x25c] ;  /* 0x00025c0001067983 */ /* 0x000f240000300800 */
[----:B------:R-:W4:Y:S01]  /*1dfd0*/  LDL.LU R2, [R1+0x1f0] ;  /* 0x0001f00001027983 */ /* 0x000f220000300800 */
[----:B------:R-:W4:Y:S01]  /*1dfe0*/  LDL.LU R3, [R1+0x1ec] ;  /* 0x0001ec0001037983 */ /* 0x000f220000300800 */
[----:B------:R-:W4:Y:S02]  /*1dff0*/  LDL.LU R5, [R1+0x1c0] ;  /* 0x0001c00001057983 */ /* 0x000f240000300800 */
[----:B------:R-:W4:Y:S02]  /*1e000*/  LDL.LU R8, [R1+0x1bc] ;  /* 0x0001bc0001087983 */ /* 0x000f240000300800 */
[----:B------:R-:W4:Y:S01]  /*1e010*/  LDL.LU R9, [R1+0x190] ;  /* 0x0001900001097983 */ /* 0x000f220000300800 */
[----:B------:R-:W4:Y:S04]  /*1e020*/  LDL.LU R10, [R1+0x18c] ;  /* 0x00018c00010a7983 */ /* 0x000f280000300800 */
[----:B------:R0:W-:Y:S01]  /*1e030*/  STS.U16 [R29+0xc000], R12 ;  /* 0x00c0000c1d007388 */ /* 0x0001e20000000400 */
[----:B------:R-:W4:Y:S03]  /*1e040*/  LDL.LU R11, [R1+0x160] ;  /* 0x00016000010b7983 */ /* 0x000f260000300800 */
[----:B------:R1:W-:Y:S04]  /*1e050*/  STS.U16 [R29+0xc200], R13 ;  /* 0x00c2000d1d007388 */ /* 0x0003e80000000400 */
[----:B------:R1:W-:Y:S04]  /*1e060*/  STS.U16 [R29+0xe000], R14 ;  /* 0x00e0000e1d007388 */ /* 0x0003e80000000400 */
[----:B------:R3:W-:Y:S04]  /*1e070*/  STS.U16 [R29+0xe200], R15 ;  /* 0x00e2000f1d007388 */ /* 0x0007e80000000400 */
[----:B------:R3:W-:Y:S04]  /*1e080*/  STS.U16 [R29+0x10000], R16 ;  /* 0x010000101d007388 */ /* 0x0007e80000000400 */
[----:B------:R3:W-:Y:S04]  /*1e090*/  STS.U16 [R29+0x10200], R17 ;  /* 0x010200111d007388 */ /* 0x0007e80000000400 */
[----:B0-----:R-:W4:Y:S01]  /*1e0a0*/  LDL.LU R12, [R1+0x15c] ;  /* 0x00015c00010c7983 */ /* 0x001f220000300800 */
[----:B-1----:R-:W4:Y:S02]  /*1e0b0*/  LDL.LU R13, [R1+0x130] ;  /* 0x00013000010d7983 */ /* 0x002f240000300800 */
[----:B------:R-:W4:Y:S01]  /*1e0c0*/  LDL.LU R14, [R1+0x12c] ;  /* 0x00012c00010e7983 */ /* 0x000f220000300800 */
[----:B---3--:R-:W2:Y:S01]  /*1e0d0*/  LDL.LU R15, [R1+0x100] ;  /* 0x00010000010f7983 */ /* 0x008ea20000300800 */
[----:B------:R-:W2:Y:S03]  /*1e0e0*/  LDL.LU R16, [R1+0xfc] ;  /* 0x0000fc0001107983 */ /* 0x000ea60000300800 */
[----:B------:R0:W-:Y:S01]  /*1e0f0*/  STS.U16 [R29+0x12000], R18 ;  /* 0x012000121d007388 */ /* 0x0001e20000000400 */
[----:B------:R-:W2:Y:S03]  /*1e100*/  LDL.LU R17, [R1+0xc0] ;  /* 0x0000c00001117983 */ /* 0x000ea60000300800 */
[----:B------:R1:W-:Y:S04]  /*1e110*/  STS.U16 [R29+0x12200], R19 ;  /* 0x012200131d007388 */ /* 0x0003e80000000400 */
[----:B------:R1:W-:Y:S04]  /*1e120*/  STS.U16 [R29+0x14000], R20 ;  /* 0x014000141d007388 */ /* 0x0003e80000000400 */
[----:B------:R1:W-:Y:S04]  /*1e130*/  STS.U16 [R29+0x14200], R21 ;  /* 0x014200151d007388 */ /* 0x0003e80000000400 */
[----:B------:R1:W-:Y:S04]  /*1e140*/  STS.U16 [R29+0x16000], R22 ;  /* 0x016000161d007388 */ /* 0x0003e80000000400 */
[----:B------:R1:W-:Y:S04]  /*1e150*/  STS.U16 [R29+0x1c000], R28 ;  /* 0x01c0001c1d007388 */ /* 0x0003e80000000400 */
[----:B0-----:R-:W2:Y:S01]  /*1e160*/  LDL.LU R18, [R1+0xbc] ;  /* 0x0000bc0001127983 */ /* 0x001ea20000300800 */
[----:B-1----:R-:W2:Y:S02]  /*1e170*/  LDL.LU R19, [R1+0x90] ;  /* 0x0000900001137983 */ /* 0x002ea40000300800 */
[----:B------:R-:W2:Y:S01]  /*1e180*/  LDL.LU R20, [R1+0x8c] ;  /* 0x00008c0001147983 */ /* 0x000ea20000300800 */
[----:B------:R-:W2:Y:S01]  /*1e190*/  LDL.LU R21, [R1+0x60] ;  /* 0x0000600001157983 */ /* 0x000ea20000300800 */
[----:B------:R-:W2:Y:S02]  /*1e1a0*/  LDL.LU R22, [R1+0x5c] ;  /* 0x00005c0001167983 */ /* 0x000ea40000300800 */
[----:B------:R-:W2:Y:S01]  /*1e1b0*/  LDL.LU R28, [R1+0x30] ;  /* 0x00003000011c7983 */ /* 0x000ea20000300800 */
[----:B------:R0:W-:Y:S04]  /*1e1c0*/  STS.U16 [R29+0x1c200], R23 ;  /* 0x01c200171d007388 */ /* 0x0001e80000000400 */
[----:B0-----:R-:W2:Y:S04]  /*1e1d0*/  LDL.LU R23, [R1+0x2c] ;  /* 0x00002c0001177983 */ /* 0x001ea80000300800 */
[----:B--2---:R0:W-:Y:S04]  /*1e1e0*/  STS.U16 [R29+0x1e000], R24 ;  /* 0x01e000181d007388 */ /* 0x0041e80000000400 */
[----:B0-----:R-:W2:Y:S04]  /*1e1f0*/  LDL.LU R24, [R1+0x67d4] ;  /* 0x0067d40001187983 */ /* 0x001ea80000300800 */
[----:B------:R0:W-:Y:S02]  /*1e200*/  STS.U16 [R29+0x200], R0 ;  /* 0x000200001d007388 */ /* 0x0001e40000000400 */
[----:B0-----:R-:W-:-:S02]  /*1e210*/  LOP3.LUT R0, R29, 0x10, RZ, 0x3c, !PT ;  /* 0x000000101d007812 */ /* 0x001fc400078e3cff */
[----:B--2---:R0:W-:Y:S04]  /*1e220*/  STS.U16 [R29+0x1e200], R24 ;  /* 0x01e200181d007388 */ /* 0x0041e80000000400 */
[----:B0-----:R-:W2:Y:S01]  /*1e230*/  LDL.LU R24, [R1+0x67d0] ;  /* 0x0067d00001187983 */ /* 0x001ea20000300800 */
[----:B------:R-:W2:Y:S03]  /*1e240*/  LDL.LU R29, [R1+0x29c] ;  /* 0x00029c00011d7983 */ /* 0x000ea60000300800 */
[----:B--2---:R0:W-:Y:S01]  /*1e250*/  STS.U16 [R0+0x400], R24 ;  /* 0x0004001800007388 */ /* 0x0041e20000000400 */
[----:B----4-:R1:W-:Y:S02]  /*1e260*/  STS.U16 [R0+0x600], R25 ;  /* 0x0006001900007388 */ /* 0x0103e40000000400 */
[----:B------:R2:W-:Y:S02]  /*1e270*/  STS.U16 [R0+0x2400], R26 ;  /* 0x0024001a00007388 */ /* 0x0005e40000000400 */
[----:B------:R4:W-:Y:S01]  /*1e280*/  STS.U16 [R0+0x2600], R27 ;  /* 0x0026001b00007388 */ /* 0x0009e20000000400 */
[----:B0-----:R-:W3:Y:S01]  /*1e290*/  LDL.LU R24, [R1+0x67cc] ;  /* 0x0067cc0001187983 */ /* 0x001ee20000300800 */
[----:B-1----:R-:W3:Y:S02]  /*1e2a0*/  LDL.LU R25, [R1+0x67c8] ;  /* 0x0067c80001197983 */ /* 0x002ee40000300800 */
[----:B--2---:R-:W2:Y:S02]  /*1e2b0*/  LDL.LU R26, [R1+0x67c4] ;  /* 0x0067c400011a7983 */ /* 0x004ea40000300800 */
[----:B----4-:R-:W4:Y:S01]  /*1e2c0*/  LDL.LU R27, [R1+0x67c0] ;  /* 0x0067c000011b7983 */ /* 0x010f220000300800 */
[----:B------:R-:W-:Y:S01]  /*1e2d0*/  STS.U16 [R0+0x4400], R29 ;  /* 0x0044001d00007388 */ /* 0x000fe20000000400 */
[----:B------:R-:W-:Y:S02]  /*1e2e0*/  STS.U16 [R0+0x4600], R4 ;  /* 0x0046000400007388 */ /* 0x000fe40000000400 */
[----:B------:R-:W-:Y:S02]  /*1e2f0*/  STS.U16 [R0+0x6400], R7 ;  /* 0x0064000700007388 */ /* 0x000fe40000000400 */
[----:B------:R-:W-:Y:S01]  /*1e300*/  STS.U16 [R0+0x6600], R6 ;  /* 0x0066000600007388 */ /* 0x000fe20000000400 */
        /* <DEDUP_REMOVED lines=18> */
[----:B------:R0:W-:Y:S02]  /*1e430*/  STS.U16 [R0+0x1a400], R28 ;  /* 0x01a4001c00007388 */ /* 0x0001e40000000400 */
[----:B0-----:R-:W0:Y:S04]  /*1e440*/  S2R R28, SR_TID.X ;  /* 0x00000000001c7919 */ /* 0x001e280000002100 */
[----:B----4-:R-:W-:Y:S01]  /*1e450*/  STL [R1+0x6730], R27 ;  /* 0x0067301b01007387 */ /* 0x010fe20000100800 */
[----:B--2---:R-:W-:Y:S02]  /*1e460*/  STL [R1+0x6734], R26 ;  /* 0x0067341a01007387 */ /* 0x004fe40000100800 */
[----:B------:R-:W2:Y:S01]  /*1e470*/  LDL.LU R20, [R1+0x318] ;  /* 0x0003180001147983 */ /* 0x000ea20000300800 */
[----:B0-----:R-:W-:Y:S01]  /*1e480*/  LOP3.LUT R28, R28, 0xff, RZ, 0xc0, !PT ;  /* 0x000000ff1c1c7812 */ /* 0x001fe200078ec0ff */
[----:B------:R-:W-:Y:S01]  /*1e490*/  STS.U16 [R0+0x1a600], R23 ;  /* 0x01a6001700007388 */ /* 0x000fe20000000400 */
[----:B------:R-:W-:Y:S02]  /*1e4a0*/  STS.U16 [R0+0x1c400], R27 ;  /* 0x01c4001b00007388 */ /* 0x000fe40000000400 */
[----:B------:R-:W-:Y:S02]  /*1e4b0*/  STS.U16 [R0+0x1c600], R26 ;  /* 0x01c6001a00007388 */ /* 0x000fe40000000400 */
[----:B---3--:R0:W-:Y:S02]  /*1e4c0*/  STS.U16 [R0+0x1e400], R25 ;  /* 0x01e4001900007388 */ /* 0x0081e40000000400 */
[----:B0-----:R-:W-:-:S02]  /*1e4d0*/  IMAD.SHL.U32 R0, R28, 0x2, RZ ;  /* 0x000000021c007824 */ /* 0x001fc400078e00ff */
[----:B------:R-:W0:Y:S04]  /*1e4e0*/  S2R R28, SR_TID.X ;  /* 0x00000000001c7919 */ /* 0x000e280000002100 */
[----:B--2---:R0:W-:Y:S01]  /*1e4f0*/  STL [R1+0x67bc], R20 ;  /* 0x0067bc1401007387 */ /* 0x0041e20000100800 */
[----:B------:R-:W2:Y:S02]  /*1e500*/  LDL.LU R21, [R1+0x314] ;  /* 0x0003140001157983 */ /* 0x000ea40000300800 */
[----:B------:R-:W3:Y:S02]  /*1e510*/  LDL.LU R22, [R1+0x2dc] ;  /* 0x0002dc0001167983 */ /* 0x000ee40000300800 */
[----:B------:R-:W4:Y:S01]  /*1e520*/  LDL.LU R23, [R1+0x2d8] ;  /* 0x0002d80001177983 */ /* 0x000f220000300800 */
[----:B------:R-:W2:Y:S01]  /*1e530*/  LDL.LU R26, [R1+0x254] ;  /* 0x00025400011a7983 */ /* 0x000ea20000300800 */
[----:B------:R-:W2:Y:S02]  /*1e540*/  LDL.LU R27, [R1+0x24c] ;  /* 0x00024c00011b7983 */ /* 0x000ea40000300800 */
[----:B------:R-:W2:Y:S02]  /*1e550*/  LDL.LU R29, [R1+0x1e8] ;  /* 0x0001e800011d7983 */ /* 0x000ea40000300800 */
[----:B------:R-:W2:Y:S01]  /*1e560*/  LDL.LU R4, [R1+0x1e4] ;  /* 0x0001e40001047983 */ /* 0x000ea20000300800 */
[----:B------:R-:W2:Y:S01]  /*1e570*/  LDL.LU R7, [R1+0x1b8] ;  /* 0x0001b80001077983 */ /* 0x000ea20000300800 */
[----:B------:R-:W2:Y:S02]  /*1e580*/  LDL.LU R6, [R1+0x1b4] ;  /* 0x0001b40001067983 */ /* 0x000ea40000300800 */
[----:B------:R-:W2:Y:S02]  /*1e590*/  LDL.LU R2, [R1+0x188] ;  /* 0x0001880001027983 */ /* 0x000ea40000300800 */
[----:B------:R-:W2:Y:S01]  /*1e5a0*/  LDL.LU R3, [R1+0x184] ;  /* 0x0001840001037983 */ /* 0x000ea20000300800 */
[----:B------:R-:W2:Y:S01]  /*1e5b0*/  LDL.LU R5, [R1+0x158] ;  /* 0x0001580001057983 */ /* 0x000ea20000300800 */
[----:B0-----:R-:W-:Y:S01]  /*1e5c0*/  LOP3.LUT R20, R28, 0xff, RZ, 0xc0, !PT ;  /* 0x000000ff1c147812 */ /* 0x001fe200078ec0ff */
[----:B------:R-:W2:Y:S02]  /*1e5d0*/  LDL.LU R8, [R1+0x154] ;  /* 0x0001540001087983 */ /* 0x000ea40000300800 */
[----:B------:R-:W2:Y:S01]  /*1e5e0*/  LDL.LU R9, [R1+0x128] ;  /* 0x0001280001097983 */ /* 0x000ea20000300800 */
[----:B------:R-:W2:Y:S01]  /*1e5f0*/  LDL.LU R10, [R1+0x124] ;  /* 0x00012400010a7983 */ /* 0x000ea20000300800 */
[----:B------:R-:W2:Y:S02]  /*1e600*/  LDL.LU R11, [R1+0xf8] ;  /* 0x0000f800010b7983 */ /* 0x000ea40000300800 */
[----:B------:R-:W2:Y:S02]  /*1e610*/  LDL.LU R12, [R1+0xf4] ;  /* 0x0000f400010c7983 */ /* 0x000ea40000300800 */
[----:B------:R-:W-:Y:S01]  /*1e620*/  IMAD.SHL.U32 R20, R20, 0x2, RZ ;  /* 0x0000000214147824 */ /* 0x000fe200078e00ff */
[----:B------:R-:W2:Y:S01]  /*1e630*/  LDL.LU R13, [R1+0xb8] ;  /* 0x0000b800010d7983 */ /* 0x000ea20000300800 */
[----:B------:R-:W2:Y:S02]  /*1e640*/  LDL.LU R14, [R1+0xb4] ;  /* 0x0000b400010e7983 */ /* 0x000ea40000300800 */
[----:B------:R-:W2:Y:S02]  /*1e650*/  LDL.LU R15, [R1+0x88] ;  /* 0x00008800010f7983 */ /* 0x000ea40000300800 */
[----:B------:R-:W2:Y:S01]  /*1e660*/  LDL.LU R16, [R1+0x84] ;  /* 0x0000840001107983 */ /* 0x000ea20000300800 */
[----:B------:R-:W2:Y:S01]  /*1e670*/  LDL.LU R17, [R1+0x58] ;  /* 0x0000580001117983 */ /* 0x000ea20000300800 */
[----:B------:R-:W-:Y:S01]  /*1e680*/  LOP3.LUT R20, R20, 0x10, RZ, 0x3c, !PT ;  /* 0x0000001014147812 */ /* 0x000fe200078e3cff */
[----:B------:R-:W2:Y:S02]  /*1e690*/  LDL.LU R18, [R1+0x54] ;  /* 0x0000540001127983 */ /* 0x000ea40000300800 */
[----:B------:R-:W2:Y:S01]  /*1e6a0*/  LDL.LU R19, [R1+0x28] ;  /* 0x0000280001137983 */ /* 0x000ea20000300800 */
[----:B------:R-:W2:Y:S01]  /*1e6b0*/  LDL.LU R28, [R1+0x24] ;  /* 0x00002400011c7983 */ /* 0x000ea20000300800 */
[----:B------:R0:W-:Y:S03]  /*1e6c0*/  STL [R1+0x674c], R25 ;  /* 0x00674c1901007387 */ /* 0x0001e60000100800 */
[----:B------:R1:W-:Y:S04]  /*1e6d0*/  STS.U16 [R20+0x1e600], R24 ;  /* 0x01e6001814007388 */ /* 0x0003e80000000400 */
[----:B0-----:R-:W2:Y:S01]  /*1e6e0*/  LDL.LU R25, [R1+0x290] ;  /* 0x0002900001197983 */ /* 0x001ea20000300800 */
[----:B-1----:R-:W2:Y:S01]  /*1e6f0*/  LDL.LU R20, [R1+0x67bc] ;  /* 0x0067bc0001147983 */ /* 0x002ea20000300800 */
[----:B------:R-:W-:Y:S01]  /*1e700*/  LOP3.LUT R0, R0, 0x20, RZ, 0x3c, !PT ;  /* 0x0000002000007812 */ /* 0x000fe200078e3cff */
[----:B------:R0:W-:Y:S02]  /*1e710*/  STL [R1+0x6750], R24 ;  /* 0x0067501801007387 */ /* 0x0001e40000100800 */
[----:B0-----:R-:W4:Y:S04]  /*1e720*/  LDL.LU R24, [R1+0x294] ;  /* 0x0002940001187983 */ /* 0x001f280000300800 */
[----:B--2---:R0:W-:Y:S01]  /*1e730*/  STS.U16 [R0+0x800], R20 ;  /* 0x0008001400007388 */ /* 0x0041e20000000400 */
[----:B------:R1:W-:Y:S02]  /*1e740*/  STS.U16 [R0+0xa00], R21 ;  /* 0x000a001500007388 */ /* 0x0003e40000000400 */
[----:B---3--:R2:W-:Y:S02]  /*1e750*/  STS.U16 [R0+0x2800], R22 ;  /* 0x0028001600007388 */ /* 0x0085e40000000400 */
[----:B----4-:R3:W-:Y:S01]  /*1e760*/  STS.U16 [R0+0x2a00], R23 ;  /* 0x002a001700007388 */ /* 0x0107e20000000400 */
[----:B0-----:R-:W4:Y:S01]  /*1e770*/  LDL.LU R20, [R1+0x67b8] ;  /* 0x0067b80001147983 */ /* 0x001f220000300800 */
[----:B-1----:R-:W4:Y:S02]  /*1e780*/  LDL.LU R21, [R1+0x67b4] ;  /* 0x0067b40001157983 */ /* 0x002f240000300800 */
[----:B--2---:R-:W2:Y:S01]  /*1e790*/  LDL.LU R22, [R1+0x67b0] ;  /* 0x0067b00001167983 */ /* 0x004ea20000300800 */
[----:B---3--:R-:W3:Y:S04]  /*1e7a0*/  LDL.LU R23, [R1+0x67ac] ;  /* 0x0067ac0001177983 */ /* 0x008ee80000300800 */
        /* <DEDUP_REMOVED lines=8> */
[----:B------:R0:W-:Y:S04]  /*1e830*/  STS.U16 [R0+0xc800], R2 ;  /* 0x00c8000200007388 */ /* 0x0001e80000000400 */
[----:B---3--:R-:W-:Y:S01]  /*1e840*/  STL [R1+0x6754], R23 ;  /* 0x0067541701007387 */ /* 0x008fe20000100800 */
[----:B0-----:R-:W3:Y:S02]  /*1e850*/  LDL.LU R2, [R1+0x30c] ;  /* 0x00030c0001027983 */ /* 0x001ee40000300800 */
        /* <DEDUP_REMOVED lines=10> */
[----:B---3--:R0:W-:Y:S04]  /*1e900*/  STL [R1+0x67a4], R2 ;  /* 0x0067a40201007387 */ /* 0x0081e80000100800 */
[----:B0-----:R-:W3:Y:S04]  /*1e910*/  LDL.LU R2, [R1+0x310] ;  /* 0x0003100001027983 */ /* 0x001ee80000300800 */
[----:B------:R-:W0:Y:S04]  /*1e920*/  S2R R15, SR_TID.X ;  /* 0x00000000000f7919 */ /* 0x000e280000002100 */
[----:B------:R-:W-:Y:S01]  /*1e930*/  STS.U16 [R0+0x16a00], R16 ;  /* 0x016a001000007388 */ /* 0x000fe20000000400 */
[----:B------:R-:W-:Y:S02]  /*1e940*/  STS.U16 [R0+0x18800], R17 ;  /* 0x0188001100007388 */ /* 0x000fe40000000400 */
[----:B------:R-:W-:Y:S02]  /*1e950*/  STS.U16 [R0+0x18a00], R18 ;  /* 0x018a001200007388 */ /* 0x000fe40000000400 */
[----:B------:R-:W-:Y:S01]  /*1e960*/  STS.U16 [R0+0x1a800], R19 ;  /* 0x01a8001300007388 */ /* 0x000fe20000000400 */
[----:B------:R0:W-:Y:S01]  /*1e970*/  STS.U16 [R0+0x1aa00], R28 ;  /* 0x01aa001c00007388 */ /* 0x0001e20000000400 */
[----:B------:R1:W-:Y:S01]  /*1e980*/  STS.U16 [R0+0x1c800], R23 ;  /* 0x01c8001700007388 */ /* 0x0003e20000000400 */
[C---:B0-----:R-:W-:Y:S01]  /*1e990*/  LOP3.LUT R28, R15.reuse, 0xff, RZ, 0xc0, !PT ;  /* 0x000000ff0f1c7812 */ /* 0x041fe200078ec0ff */
[----:B------:R-:W-:Y:S01]  /*1e9a0*/  LOP3.LUT R15, R15, 0xff, RZ, 0xc0, !PT ;  /* 0x000000ff0f0f7812 */ /* 0x000fe200078ec0ff */
[----:B---3--:R0:W-:Y:S01]  /*1e9b0*/  STL [R1+0x67a8], R2 ;  /* 0x0067a80201007387 */ /* 0x0081e20000100800 */
[----:B------:R-:W3:Y:S02]  /*1e9c0*/  LDL.LU R16, [R1+0x2d4] ;  /* 0x0002d40001107983 */ /* 0x000ee40000300800 */
[----:B------:R-:W3:Y:S02]  /*1e9d0*/  LDL.LU R17, [R1+0x2d0] ;  /* 0x0002d00001117983 */ /* 0x000ee40000300800 */
[----:B------:R-:W3:Y:S01]  /*1e9e0*/  LDL.LU R18, [R1+0x28c] ;  /* 0x00028c0001127983 */ /* 0x000ee20000300800 */
[----:B------:R-:W3:Y:S01]  /*1e9f0*/  LDL.LU R19, [R1+0x288] ;  /* 0x0002880001137983 */ /* 0x000ee20000300800 */
[----:B-1----:R-:W3:Y:S02]  /*1ea00*/  LDL.LU R23, [R1+0x1dc] ;  /* 0x0001dc0001177983 */ /* 0x002ee40000300800 */
        /* <DEDUP_REMOVED lines=9> */
[----:B0-----:R-:W-:Y:S01]  /*1eaa0*/  IMAD.SHL.U32 R2, R15, 0x2, RZ ;  /* 0x000000020f027824 */ /* 0x001fe200078e00ff */
[----:B------:R-:W3:Y:S01]  /*1eab0*/  LDL.LU R3, [R1+0xec] ;  /* 0x0000ec0001037983 */ /* 0x000ee20000300800 */
[----:B------:R-:W3:Y:S02]  /*1eac0*/  LDL.LU R5, [R1+0xb0] ;  /* 0x0000b00001057983 */ /* 0x000ee40000300800 */
[----:B------:R-:W3:Y:S02]  /*1ead0*/  LDL.LU R8, [R1+0xac] ;  /* 0x0000ac0001087983 */ /* 0x000ee40000300800 */
[----:B------:R-:W3:Y:S01]  /*1eae0*/  LDL.LU R10, [R1+0x80] ;  /* 0x00008000010a7983 */ /* 0x000ee20000300800 */
[----:B------:R-:W3:Y:S01]  /*1eaf0*/  LDL.LU R11, [R1+0x7c] ;  /* 0x00007c00010b7983 */ /* 0x000ee20000300800 */
[----:B------:R-:W-:Y:S01]  /*1eb00*/  LOP3.LUT R2, R2, 0x20, RZ, 0x3c, !PT ;  /* 0x0000002002027812 */ /* 0x000fe200078e3cff */
[----:B------:R-:W3:Y:S02]  /*1eb10*/  LDL.LU R12, [R1+0x50] ;  /* 0x00005000010c7983 */ /* 0x000ee40000300800 */
[----:B------:R-:W3:Y:S01]  /*1eb20*/  LDL.LU R13, [R1+0x4c] ;  /* 0x00004c00010d7983 */ /* 0x000ee20000300800 */
[----:B------:R-:W3:Y:S01]  /*1eb30*/  LDL.LU R14, [R1+0x20] ;  /* 0x00002000010e7983 */ /* 0x000ee20000300800 */
[----:B------:R-:W3:Y:S03]  /*1eb40*/  LDL.LU R15, [R1+0x1c] ;  /* 0x00001c00010f7983 */ /* 0x000ee60000300800 */
[----:B--2---:R-:W-:Y:S01]  /*1eb50*/  STS.U16 [R2+0x1ca00], R22 ;  /* 0x01ca001602007388 */ /* 0x004fe20000000400 */
[----:B------:R0:W-:Y:S02]  /*1eb60*/  STL [R1+0x6758], R22 ;  /* 0x0067581601007387 */ /* 0x0001e40000100800 */
[----:B----4-:R-:W-:Y:S02]  /*1eb70*/  STS.U16 [R2+0x1e800], R21 ;  /* 0x01e8001502007388 */ /* 0x010fe40000000400 */
[----:B------:R-:W-:Y:S01]  /*1eb80*/  STS.U16 [R2+0x1ea00], R20 ;  /* 0x01ea001402007388 */ /* 0x000fe20000000400 */
[----:B0-----:R-:W2:Y:S01]  /*1eb90*/  LDL.LU R22, [R1+0x1e0] ;  /* 0x0001e00001167983 */ /* 0x001ea20000300800 */
[----:B------:R0:W-:Y:S03]  /*1eba0*/  STL [R1+0x675c], R21 ;  /* 0x00675c1501007387 */ /* 0x0001e60000100800 */
[----:B0-----:R-:W3:Y:S01]  /*1ebb0*/  LDL.LU R21, [R1+0x23c] ;  /* 0x00023c0001157983 */ /* 0x001ee20000300800 */
[----:B------:R-:W2:Y:S02]  /*1ebc0*/  LDL.LU R2, [R1+0x67a8] ;  /* 0x0067a80001027983 */ /* 0x000ea40000300800 */
[----:B------:R-:W-:-:S02]  /*1ebd0*/  IMAD.SHL.U32 R9, R28, 0x2, RZ ;  /* 0x000000021c097824 */ /* 0x000fc400078e00ff */
[----:B------:R0:W-:Y:S03]  /*1ebe0*/  STL [R1+0x6760], R20 ;  /* 0x0067601401007387 */ /* 0x0001e60000100800 */
[----:B------:R-:W-:Y:S01]  /*1ebf0*/  LOP3.LUT R9, R9, 0x30, RZ, 0x3c, !PT ;  /* 0x0000003009097812 */ /* 0x000fe200078e3cff */
[----:B0-----:R-:W3:Y:S04]  /*1ec00*/  LDL.LU R20, [R1+0x244] ;  /* 0x0002440001147983 */ /* 0x001ee80000300800 */
[----:B--2---:R0:W-:Y:S04]  /*1ec10*/  STS.U16 [R9+0xc00], R2 ;  /* 0x000c000209007388 */ /* 0x0041e80000000400 */
[----:B0-----:R-:W2:Y:S04]  /*1ec20*/  LDL.LU R2, [R1+0x67a4] ;  /* 0x0067a40001027983 */ /* 0x001ea80000300800 */
[----:B--2---:R0:W-:Y:S01]  /*1ec30*/  STS.U16 [R9+0xe00], R2 ;  /* 0x000e000209007388 */ /* 0x0041e20000000400 */
[----:B---3--:R1:W-:Y:S02]  /*1ec40*/  STS.U16 [R9+0x2c00], R16 ;  /* 0x002c001009007388 */ /* 0x0083e40000000400 */
[----:B------:R2:W-:Y:S02]  /*1ec50*/  STS.U16 [R9+0x2e00], R17 ;  /* 0x002e001109007388 */ /* 0x0005e40000000400 */
[----:B------:R3:W-:Y:S01]  /*1ec60*/  STS.U16 [R9+0x4c00], R18 ;  /* 0x004c001209007388 */ /* 0x0007e20000000400 */
[----:B------:R3:W-:Y:S04]  /*1ec70*/  STS.U16 [R9+0x4e00], R19 ;  /* 0x004e001309007388 */ /* 0x0007e80000000400 */
[----:B0-----:R-:W4:Y:S01]  /*1ec80*/  LDL.LU R2, [R1+0x67a0] ;  /* 0x0067a00001027983 */ /* 0x001f220000300800 */
[----:B-1----:R-:W4:Y:S02]  /*1ec90*/  LDL.LU R16, [R1+0x679c] ;  /* 0x00679c0001107983 */ /* 0x002f240000300800 */
[----:B--2---:R-:W2:Y:S02]  /*1eca0*/  LDL.LU R17, [R1+0x6798] ;  /* 0x0067980001117983 */ /* 0x004ea40000300800 */
[----:B---3--:R-:W3:Y:S01]  /*1ecb0*/  LDL.LU R18, [R1+0x6794] ;  /* 0x0067940001127983 */ /* 0x008ee20000300800 */
[----:B------:R-:W2:Y:S04]  /*1ecc0*/  LDL.LU R19, [R1+0x6790] ;  /* 0x0067900001137983 */ /* 0x000ea80000300800 */
        /* <DEDUP_REMOVED lines=11> */
[----:B------:R-:W-:Y:S01]  /*1ed80*/  STS.U16 [R9+0x10e00], R7 ;  /* 0x010e000709007388 */ /* 0x000fe20000000400 */
[----:B------:R-:W-:Y:S01]  /*1ed90*/  STS.U16 [R9+0x12c00], R6 ;  /* 0x012c000609007388 */ /* 0x000fe20000000400 */
[----:B------:R-:W-:Y:S02]  /*1eda0*/  STS.U16 [R9+0x12e00], R3 ;  /* 0x012e000309007388 */ /* 0x000fe40000000400 */
[----:B------:R-:W-:Y:S02]  /*1edb0*/  STS.U16 [R9+0x14c00], R5 ;  /* 0x014c000509007388 */ /* 0x000fe40000000400 */
[----:B------:R-:W-:Y:S01]  /*1edc0*/  STS.U16 [R9+0x14e00], R8 ;  /* 0x014e000809007388 */ /* 0x000fe20000000400 */
[----:B------:R-:W-:Y:S01]  /*1edd0*/  STS.U16 [R9+0x16c00], R10 ;  /* 0x016c000a09007388 */ /* 0x000fe20000000400 */
[----:B------:R1:W-:Y:S02]  /*1ede0*/  STS.U16 [R9+0x16e00], R11 ;  /* 0x016e000b09007388 */ /* 0x0003e40000000400 */
[----:B------:R1:W-:Y:S02]  /*1edf0*/  STS.U16 [R9+0x18c00], R12 ;  /* 0x018c000c09007388 */ /* 0x0003e40000000400 */
[----:B------:R1:W-:Y:S01]  /*1ee00*/  STS.U16 [R9+0x18e00], R13 ;  /* 0x018e000d09007388 */ /* 0x0003e20000000400 */
[----:B------:R1:W-:Y:S01]  /*1ee10*/  STS.U16 [R9+0x1ac00], R14 ;  /* 0x01ac000e09007388 */ /* 0x0003e20000000400 */
[----:B------:R-:W-:Y:S02]  /*1ee20*/  STS.U16 [R9+0x1ae00], R15 ;  /* 0x01ae000f09007388 */ /* 0x000fe40000000400 */
[----:B0-----:R-:W-:Y:S01]  /*1ee30*/  IMAD.SHL.U32 R4, R28, 0x2, RZ ;  /* 0x000000021c047824 */ /* 0x001fe200078e00ff */
[----:B--2---:R-:W-:Y:S01]  /*1ee40*/  STL [R1+0x6764], R19 ;  /* 0x0067641301007387 */ /* 0x004fe20000100800 */
[----:B---3--:R-:W-:Y:S02]  /*1ee50*/  STL [R1+0x6768], R18 ;  /* 0x0067681201007387 */ /* 0x008fe40000100800 */
[----:B-1----:R-:W2:Y:S02]  /*1ee60*/  LDL.LU R11, [R1+0x308] ;  /* 0x00030800010b7983 */ /* 0x002ea40000300800 */
[----:B------:R-:W3:Y:S01]  /*1ee70*/  LDL.LU R12, [R1+0x304] ;  /* 0x00030400010c7983 */ /* 0x000ee20000300800 */
[----:B------:R-:W3:Y:S04]  /*1ee80*/  LDL.LU R13, [R1+0x2bc] ;  /* 0x0002bc00010d7983 */ /* 0x000ee80000300800 */
[----:B------:R-:W-:Y:S01]  /*1ee90*/  STS.U16 [R9+0x1cc00], R19 ;  /* 0x01cc001309007388 */ /* 0x000fe20000000400 */
[----:B------:R-:W3:Y:S02]  /*1eea0*/  LDL.LU R14, [R1+0x2b8] ;  /* 0x0002b800010e7983 */ /* 0x000ee40000300800 */
[----:B------:R0:W-:Y:S02]  /*1eeb0*/  STS.U16 [R9+0x1ce00], R18 ;  /* 0x01ce001209007388 */ /* 0x0001e40000000400 */
[----:B------:R-:W3:Y:S01]  /*1eec0*/  LDL.LU R28, [R1+0x284] ;  /* 0x00028400011c7983 */ /* 0x000ee20000300800 */
        /* <DEDUP_REMOVED lines=18> */
[----:B------:R-:W3:Y:S01]  /*1eff0*/  LDL.LU R8, [R1+0x44] ;  /* 0x0000440001087983 */ /* 0x000ee20000300800 */
[----:B------:R-:W-:Y:S01]  /*1f000*/  STS.U16 [R9+0x1ec00], R17 ;  /* 0x01ec001109007388 */ /* 0x000fe20000000400 */
[----:B------:R0:W-:Y:S02]  /*1f010*/  STL [R1+0x6770], R17 ;  /* 0x0067701101007387 */ /* 0x0001e40000100800 */
[----:B----4-:R1:W-:Y:S01]  /*1f020*/  STS.U16 [R9+0x1ee00], R16 ;  /* 0x01ee001009007388 */ /* 0x0103e20000000400 */
[----:B0-----:R-:W3:Y:S01]  /*1f030*/  LDL.LU R17, [R1+0x234] ;  /* 0x0002340001117983 */ /* 0x001ee20000300800 */
[----:B-1----:R-:W3:Y:S02]  /*1f040*/  LDL.LU R9, [R1+0x18] ;  /* 0x0000180001097983 */ /* 0x002ee40000300800 */
[----:B------:R0:W-:Y:S02]  /*1f050*/  STL [R1+0x6774], R16 ;  /* 0x0067741001007387 */ /* 0x0001e40000100800 */
[----:B0-----:R-:W3:Y:S01]  /*1f060*/  LDL.LU R16, [R1+0x280] ;  /* 0x0002800001107983 */ /* 0x001ee20000300800 */
[----:B------:R-:W-:-:S05]  /*1f070*/  LOP3.LUT R4, R4, 0x40, RZ, 0x3c, !PT ;  /* 0x0000004004047812 */ /* 0x000fca00078e3cff */
[----:B--2---:R0:W-:Y:S01]  /*1f080*/  STS.U16 [R4+0x1000], R11 ;  /* 0x0010000b04007388 */ /* 0x0041e20000000400 */
[----:B---3--:R1:W-:Y:S03]  /*1f090*/  STS.U16 [R4+0x1200], R12 ;  /* 0x0012000c04007388 */ /* 0x0083e60000000400 */
[----:B------:R2:W-:Y:S04]  /*1f0a0*/  STS.U16 [R4+0x3000], R13 ;  /* 0x0030000d04007388 */ /* 0x0005e80000000400 */
[----:B------:R3:W-:Y:S01]  /*1f0b0*/  STS.U16 [R4+0x3200], R14 ;  /* 0x0032000e04007388 */ /* 0x0007e20000000400 */
[----:B------:R3:W-:Y:S03]  /*1f0c0*/  STS.U16 [R4+0x5000], R28 ;  /* 0x0050001c04007388 */ /* 0x0007e60000000400 */
[----:B0-----:R-:W4:Y:S04]  /*1f0d0*/  LDL.LU R11, [R1+0x678c] ;  /* 0x00678c00010b7983 */ /* 0x001f280000300800 */
[----:B-1----:R-:W4:Y:S01]  /*1f0e0*/  LDL.LU R12, [R1+0x6788] ;  /* 0x00678800010c7983 */ /* 0x002f220000300800 */
[----:B--2---:R-:W2:Y:S03]  /*1f0f0*/  LDL.LU R13, [R1+0x6784] ;  /* 0x00678400010d7983 */ /* 0x004ea60000300800 */
[----:B---3--:R-:W3:Y:S01]  /*1f100*/  LDL.LU R14, [R1+0x6780] ;  /* 0x00678000010e7983 */ /* 0x008ee20000300800 */
[----:B------:R-:W2:Y:S03]  /*1f110*/  LDL.LU R28, [R1+0x677c] ;  /* 0x00677c00011c7983 */ /* 0x000ea60000300800 */
        /* <DEDUP_REMOVED lines=9> */
[----:B------:R0:W-:Y:S02]  /*1f1b0*/  STS.U16 [R4+0xf000], R10 ;  /* 0x00f0000a04007388 */ /* 0x0001e40000000400 */
[----:B------:R1:W-:Y:S01]  /*1f1c0*/  STS.U16 [R4+0xf200], R15 ;  /* 0x00f2000f04007388 */ /* 0x0003e20000000400 */
[----:B0-----:R-:W2:Y:S01]  /*1f1d0*/  LDL.LU R10, [R1+0x300] ;  /* 0x00030000010a7983 */ /* 0x001ea20000300800 */
[----:B-1----:R-:W2:Y:S02]  /*1f1e0*/  LDL.LU R15, [R1+0x2fc] ;  /* 0x0002fc00010f7983 */ /* 0x002ea40000300800 */
[----:B------:R-:W2:Y:S02]  /*1f1f0*/  LDL.LU R16, [R1+0x2b0] ;  /* 0x0002b00001107983 */ /* 0x000ea40000300800 */
        /* <DEDUP_REMOVED lines=10> */
[----:B------:R-:W-:Y:S01]  /*1f2a0*/  STS.U16 [R4+0x1b000], R9 ;  /* 0x01b0000904007388 */ /* 0x000fe20000000400 */
[----:B------:R-:W-:-:S02]  /*1f2b0*/  LOP3.LUT R2, R2, 0xff, RZ, 0xc0, !PT ;  /* 0x000000ff02027812 */ /* 0x000fc400078ec0ff */
[----:B--2---:R0:W-:Y:S04]  /*1f2c0*/  STL [R1+0x6778], R16 ;  /* 0x0067781001007387 */ /* 0x0041e80000100800 */
[----:B0-----:R-:W2:Y:S04]  /*1f2d0*/  LDL.LU R16, [R1+0x2b4] ;  /* 0x0002b40001107983 */ /* 0x001ea80000300800 */
[----:B------:R0:W-:Y:S01]  /*1f2e0*/  STS.U16 [R4+0x1b200], R28 ;  /* 0x01b2001c04007388 */ /* 0x0001e20000000400 */
[----:B------:R-:W2:Y:S02]  /*1f2f0*/  LDL.LU R17, [R1+0x27c] ;  /* 0x00027c0001117983 */ /* 0x000ea40000300800 */
[----:B------:R-:W-:Y:S01]  /*1f300*/  IMAD.SHL.U32 R26, R2, 0x2, RZ ;  /* 0x00000002021a7824 */ /* 0x000fe200078e00ff */
[----:B0-----:R-:W2:Y:S01]  /*1f310*/  LDL.LU R28, [R1+0x278] ;  /* 0x00027800011c7983 */ /* 0x001ea20000300800 */
        /* <DEDUP_REMOVED lines=8> */
[----:B------:R-:W2:Y:S02]  /*1f3a0*/  LDL.LU R21, [R1+0x13c] ;  /* 0x00013c0001157983 */ /* 0x000ea40000300800 */
[----:B------:R-:W2:Y:S01]  /*1f3b0*/  LDL.LU R22, [R1+0x110] ;  /* 0x0001100001167983 */ /* 0x000ea20000300800 */
[----:B------:R-:W-:Y:S01]  /*1f3c0*/  LOP3.LUT R26, R26, 0x50, RZ, 0x3c, !PT ;  /* 0x000000501a1a7812 */ /* 0x000fe200078e3cff */
[----:B------:R-:W2:Y:S04]  /*1f3d0*/  LDL.LU R23, [R1+0x10c] ;  /* 0x00010c0001177983 */ /* 0x000ea80000300800 */
[----:B---3--:R-:W-:Y:S01]  /*1f3e0*/  STS.U16 [R4+0x1d000], R14 ;  /* 0x01d0000e04007388 */ /* 0x008fe20000000400 */
[----:B------:R-:W4:Y:S02]  /*1f3f0*/  LDL.LU R24, [R1+0xe0] ;  /* 0x0000e00001187983 */ /* 0x000f240000300800 */
[----:B------:R-:W-:Y:S02]  /*1f400*/  STS.U16 [R4+0x1d200], R13 ;  /* 0x01d2000d04007388 */ /* 0x000fe40000000400 */
[----:B------:R-:W4:Y:S02]  /*1f410*/  LDL.LU R25, [R1+0xcc] ;  /* 0x0000cc0001197983 */ /* 0x000f240000300800 */
[----:B----4-:R-:W-:Y:S04]  /*1f420*/  STS.U16 [R4+0x1f000], R12 ;  /* 0x01f0000c04007388 */ /* 0x010fe80000000400 */
[----:B------:R-:W4:Y:S01]  /*1f430*/  LDL.LU R5, [R1+0xa0] ;  /* 0x0000a00001057983 */ /* 0x000f220000300800 */
[----:B------:R-:W-:Y:S02]  /*1f440*/  STS.U16 [R4+0x1f200], R11 ;  /* 0x01f2000b04007388 */ /* 0x000fe40000000400 */
[----:B------:R-:W4:Y:S02]  /*1f450*/  LDL.LU R8, [R1+0x9c] ;  /* 0x00009c0001087983 */ /* 0x000f240000300800 */
[----:B------:R0:W-:Y:S01]  /*1f460*/  STS.U16 [R26+0x1400], R10 ;  /* 0x0014000a1a007388 */ /* 0x0001e20000000400 */
[----:B------:R-:W4:Y:S04]  /*1f470*/  LDL.LU R9, [R1+0x70] ;  /* 0x0000700001097983 */ /* 0x000f280000300800 */
[----:B------:R1:W-:Y:S04]  /*1f480*/  STS.U16 [R26+0x1600], R15 ;  /* 0x0016000f1a007388 */ /* 0x0003e80000000400 */
[----:B0-----:R-:W4:Y:S01]  /*1f490*/  LDL.LU R10, [R1+0x6c] ;  /* 0x00006c00010a7983 */ /* 0x001f220000300800 */
[----:B-1----:R-:W4:Y:S02]  /*1f4a0*/  LDL.LU R15, [R1+0x40] ;  /* 0x00004000010f7983 */ /* 0x002f240000300800 */
[----:B------:R-:W4:Y:S02]  /*1f4b0*/  LDL.LU R29, [R1+0x3c] ;  /* 0x00003c00011d7983 */ /* 0x000f240000300800 */
[----:B------:R-:W4:Y:S01]  /*1f4c0*/  LDL.LU R4, [R1] ;  /* 0x0000000001047983 */ /* 0x000f220000300800 */
[----:B--2---:R0:W-:Y:S04]  /*1f4d0*/  STS.U16 [R26+0x3400], R16 ;  /* 0x003400101a007388 */ /* 0x0041e80000000400 */
[----:B0-----:R-:W2:Y:S04]  /*1f4e0*/  LDL.LU R16, [R1+0x6778] ;  /* 0x0067780001107983 */ /* 0x001ea80000300800 */
[----:B--2---:R0:W-:Y:S01]  /*1f4f0*/  STS.U16 [R26+0x3600], R16 ;  /* 0x003600101a007388 */ /* 0x0041e20000000400 */
[----:B------:R1:W-:Y:S02]  /*1f500*/  STS.U16 [R26+0x5400], R17 ;  /* 0x005400111a007388 */ /* 0x0003e40000000400 */
[----:B------:R2:W-:Y:S01]  /*1f510*/  STS.U16 [R26+0x5600], R28 ;  /* 0x0056001c1a007388 */ /* 0x0005e20000000400 */
[----:B0-----:R-:W4:Y:S01]  /*1f520*/  LDL.LU R16, [R1+0x6774] ;  /* 0x0067740001107983 */ /* 0x001f220000300800 */
[----:B-1----:R-:W4:Y:S02]  /*1f530*/  LDL.LU R17, [R1+0x6770] ;  /* 0x0067700001117983 */ /* 0x002f240000300800 */
[----:B--2---:R-:W2:Y:S02]  /*1f540*/  LDL.LU R28, [R1+0x676c] ;  /* 0x00676c00011c7983 */ /* 0x004ea40000300800 */
[----:B------:R0:W-:Y:S01]  /*1f550*/  STS.U16 [R26+0x7400], R27 ;  /* 0x0074001b1a007388 */ /* 0x0001e20000000400 */
[----:B------:R1:W-:Y:S01]  /*1f560*/  STS.U16 [R26+0x7600], R0 ;  /* 0x007600001a007388 */ /* 0x0003e20000000400 */
[----:B------:R-:W-:Y:S02]  /*1f570*/  STS.U16 [R26+0x9400], R7 ;  /* 0x009400071a007388 */ /* 0x000fe40000000400 */
[----:B------:R4:W-:Y:S02]  /*1f580*/  STS.U16 [R26+0x9600], R6 ;  /* 0x009600061a007388 */ /* 0x0009e40000000400 */
[----:B------:R4:W-:Y:S01]  /*1f590*/  STS.U16 [R26+0xb400], R3 ;  /* 0x00b400031a007388 */ /* 0x0009e20000000400 */
[----:B0-----:R-:W4:Y:S01]  /*1f5a0*/  LDL.LU R27, [R1+0x2f8] ;  /* 0x0002f800011b7983 */ /* 0x001f220000300800 */
[----:B-1----:R-:W4:Y:S02]  /*1f5b0*/  LDL.LU R0, [R1+0x2f4] ;  /* 0x0002f40001007983 */ /* 0x002f240000300800 */
[----:B----4-:R-:W4:Y:S01]  /*1f5c0*/  LDL.LU R6, [R1+0x2ac] ;  /* 0x0002ac0001067983 */ /* 0x010f220000300800 */
[----:B------:R-:W4:Y:S04]  /*1f5d0*/  LDL.LU R7, [R1+0x2a8] ;  /* 0x0002a80001077983 */ /* 0x000f280000300800 */
[----:B------:R-:W4:Y:S04]  /*1f5e0*/  LDL.LU R3, [R1+0x274] ;  /* 0x0002740001037983 */ /* 0x000f280000300800 */
[----:B--2---:R0:W-:Y:S01]  /*1f5f0*/  STS.U16 [R26+0xb600], R28 ;  /* 0x00b6001c1a007388 */ /* 0x0041e20000000400 */
[----:B------:R1:W-:Y:S02]  /*1f600*/  STS.U16 [R26+0xd400], R18 ;  /* 0x00d400121a007388 */ /* 0x0003e40000000400 */
[----:B------:R2:W-:Y:S02]  /*1f610*/  STS.U16 [R26+0xd600], R19 ;  /* 0x00d600131a007388 */ /* 0x0005e40000000400 */
[----:B------:R4:W-:Y:S01]  /*1f620*/  STS.U16 [R26+0xf400], R20 ;  /* 0x00f400141a007388 */ /* 0x0009e20000000400 */
[----:B------:R4:W-:Y:S01]  /*1f630*/  STS.U16 [R26+0xf600], R21 ;  /* 0x00f600151a007388 */ /* 0x0009e20000000400 */
[----:B------:R4:W-:Y:S03]  /*1f640*/  STS.U16 [R26+0x11400], R22 ;  /* 0x011400161a007388 */ /* 0x0009e60000000400 */
[----:B0-----:R-:W3:Y:S01]  /*1f650*/  LDL.LU R28, [R1+0x270] ;  /* 0x00027000011c7983 */ /* 0x001ee20000300800 */
[----:B-1----:R-:W3:Y:S02]  /*1f660*/  LDL.LU R18, [R1+0x6768] ;  /* 0x0067680001127983 */ /* 0x002ee40000300800 */
[----:B--2---:R-:W2:Y:S02]  /*1f670*/  LDL.LU R19, [R1+0x6764] ;  /* 0x0067640001137983 */ /* 0x004ea40000300800 */
[----:B----4-:R-:W4:Y:S01]  /*1f680*/  LDL.LU R20, [R1+0x6760] ;  /* 0x0067600001147983 */ /* 0x010f220000300800 */
[----:B------:R-:W2:Y:S01]  /*1f690*/  LDL.LU R21, [R1+0x675c] ;  /* 0x00675c0001157983 */ /* 0x000ea20000300800 */
[----:B------:R-:W2:Y:S03]  /*1f6a0*/  LDL.LU R22, [R1+0x6758] ;  /* 0x0067580001167983 */ /* 0x000ea60000300800 */
[----:B------:R0:W-:Y:S01]  /*1f6b0*/  STS.U16 [R26+0x11600], R23 ;  /* 0x011600171a007388 */ /* 0x0001e20000000400 */
[----:B------:R1:W-:Y:S02]  /*1f6c0*/  STS.U16 [R26+0x13400], R24 ;  /* 0x013400181a007388 */ /* 0x0003e40000000400 */
[----:B------:R1:W-:Y:S02]  /*1f6d0*/  STS.U16 [R26+0x13600], R25 ;  /* 0x013600191a007388 */ /* 0x0003e40000000400 */
[----:B------:R1:W-:Y:S01]  /*1f6e0*/  STS.U16 [R26+0x15400], R5 ;  /* 0x015400051a007388 */ /* 0x0003e20000000400 */
[----:B------:R1:W-:Y:S01]  /*1f6f0*/  STS.U16 [R26+0x15600], R8 ;  /* 0x015600081a007388 */ /* 0x0003e20000000400 */
[----:B------:R1:W-:Y:S03]  /*1f700*/  STS.U16 [R26+0x17400], R9 ;  /* 0x017400091a007388 */ /* 0x0003e60000000400 */
[----:B0-----:R-:W2:Y:S01]  /*1f710*/  LDL.LU R23, [R1+0x6754] ;  /* 0x0067540001177983 */ /* 0x001ea20000300800 */
[----:B-1----:R-:W2:Y:S03]  /*1f720*/  LDL.LU R24, [R1+0x6750] ;  /* 0x0067500001187983 */ /* 0x002ea60000300800 */
[----:B------:R-:W2:Y:S01]  /*1f730*/  LDL.LU R25, [R1+0x674c] ;  /* 0x00674c0001197983 */ /* 0x000ea20000300800 */
[----:B------:R-:W2:Y:S03]  /*1f740*/  LDL.LU R5, [R1+0x6748] ;  /* 0x0067480001057983 */ /* 0x000ea60000300800 */
[----:B------:R-:W2:Y:S01]  /*1f750*/  LDL.LU R8, [R1+0x6744] ;  /* 0x0067440001087983 */ /* 0x000ea20000300800 */
[----:B------:R-:W2:Y:S03]  /*1f760*/  LDL.LU R9, [R1+0x6740] ;  /* 0x0067400001097983 */ /* 0x000ea60000300800 */
[----:B------:R0:W-:Y:S01]  /*1f770*/  STS.U16 [R26+0x17600], R10 ;  /* 0x0176000a1a007388 */ /* 0x0001e20000000400 */
[----:B------:R1:W-:Y:S03]  /*1f780*/  STS.U16 [R26+0x19400], R15 ;  /* 0x0194000f1a007388 */ /* 0x0003e60000000400 */
[----:B0-----:R-:W2:Y:S01]  /*1f790*/  LDL.LU R10, [R1+0x673c] ;  /* 0x00673c00010a7983 */ /* 0x001ea20000300800 */
[----:B-1----:R-:W2:Y:S02]  /*1f7a0*/  LDL.LU R15, [R1+0x6738] ;  /* 0x00673800010f7983 */ /* 0x002ea40000300800 */
[----:B------:R-:W-:-:S02]  /*1f7b0*/  IMAD.SHL.U32 R2, R2, 0x2, RZ ;  /* 0x0000000202027824 */ /* 0x000fc400078e00ff */
[----:B------:R-:W-:Y:S01]  /*1f7c0*/  STS.U16 [R26+0x19600], R29 ;  /* 0x0196001d1a007388 */ /* 0x000fe20000000400 */
[----:B------:R0:W-:Y:S02]  /*1f7d0*/  STS.U16 [R26+0x1b400], R4 ;  /* 0x01b400041a007388 */ /* 0x0001e40000000400 */
[----:B------:R-:W-:Y:S02]  /*1f7e0*/  LOP3.LUT R2, R2, 0x60, RZ, 0x3c, !PT ;  /* 0x0000006002027812 */ /* 0x000fe400078e3cff */
[----:B0-----:R-:W3:Y:S01]  /*1f7f0*/  LDL R4, [R1+0x1c50] ;  /* 0x001c500001047983 */ /* 0x001ee20000100800 */
[----:B------:R-:W3:Y:S03]  /*1f800*/  LDL.LU R29, [R1+0x1c38] ;  /* 0x001c3800011d7983 */ /* 0x000ee60000300800 */
[----:B--2---:R-:W-:Y:S01]  /*1f810*/  STS.U16 [R26+0x1b600], R15 ;  /* 0x01b6000f1a007388 */ /* 0x004fe20000000400 */
[----:B------:R-:W-:Y:S02]  /*1f820*/  STS.U16 [R26+0x1d400], R10 ;  /* 0x01d4000a1a007388 */ /* 0x000fe40000000400 */
[----:B------:R-:W-:Y:S02]  /*1f830*/  STS.U16 [R26+0x1d600], R9 ;  /* 0x01d600091a007388 */ /* 0x000fe40000000400 */
[----:B------:R-:W-:Y:S01]  /*1f840*/  STS.U16 [R26+0x1f400], R8 ;  /* 0x01f400081a007388 */ /* 0x000fe20000000400 */
[----:B------:R0:W-:Y:S01]  /*1f850*/  STS.U16 [R26+0x1f600], R5 ;  /* 0x01f600051a007388 */ /* 0x0001e20000000400 */
[----:B------:R1:W-:Y:S02]  /*1f860*/  STS.U16 [R2+0x1800], R27 ;  /* 0x0018001b02007388 */ /* 0x0003e40000000400 */
[----:B------:R2:W-:Y:S02]  /*1f870*/  STS.U16 [R2+0x1a00], R0 ;  /* 0x001a000002007388 */ /* 0x0005e40000000400 */
[----:B------:R2:W-:Y:S01]  /*1f880*/  STS.U16 [R2+0x3800], R6 ;  /* 0x0038000602007388 */ /* 0x0005e20000000400 */
[----:B------:R3:W-:Y:S01]  /*1f890*/  STS.U16 [R2+0x3a00], R7 ;  /* 0x003a000702007388 */ /* 0x0007e20000000400 */
[----:B------:R3:W-:Y:S03]  /*1f8a0*/  STS.U16 [R2+0x5800], R3 ;  /* 0x0058000302007388 */ /* 0x0007e60000000400 */
[----:B0-----:R-:W4:Y:S01]  /*1f8b0*/  LDL.LU R26, [R1+0x6734] ;  /* 0x00673400011a7983 */ /* 0x001f220000300800 */
[----:B------:R-:W4:Y:S02]  /*1f8c0*/  LDL.LU R5, [R1+0x20c] ;  /* 0x00020c0001057983 */ /* 0x000f240000300800 */
[----:B-1----:R-:W4:Y:S02]  /*1f8d0*/  LDL.LU R27, [R1+0x6730] ;  /* 0x00673000011b7983 */ /* 0x002f240000300800 */
[----:B--2---:R-:W2:Y:S01]  /*1f8e0*/  LDL.LU R0, [R1+0x672c] ;  /* 0x00672c0001007983 */ /* 0x004ea20000300800 */
[----:B------:R-:W2:Y:S01]  /*1f8f0*/  LDL.LU R6, [R1+0x6728] ;  /* 0x0067280001067983 */ /* 0x000ea20000300800 */
[----:B---3--:R-:W3:Y:S02]  /*1f900*/  LDL.LU R7, [R1+0x6724] ;  /* 0x0067240001077983 */ /* 0x008ee40000300800 */
[----:B------:R-:W2:Y:S01]  /*1f910*/  LDL.LU R3, [R1+0x6720] ;  /* 0x0067200001037983 */ /* 0x000ea20000300800 */
[----:B------:R0:W-:Y:S04]  /*1f920*/  STS.U16 [R2+0x5a00], R28 ;  /* 0x005a001c02007388 */ /* 0x0001e80000000400 */
[----:B0-----:R-:W3:Y:S01]  /*1f930*/  LDL.LU R28, [R1+0x671c] ;  /* 0x00671c00011c7983 */ /* 0x001ee20000300800 */
[----:B--2---:R-:W-:-:S03]  /*1f940*/  PRMT R3, RZ, 0x7610, R3 ;  /* 0x00007610ff037816 */ /* 0x004fc60000000003 */
[----:B---3--:R0:W-:Y:S01]  /*1f950*/  STS.U16 [R2+0x7800], R28 ;  /* 0x0078001c02007388 */ /* 0x0081e20000000400 */
[----:B----4-:R1:W-:Y:S03]  /*1f960*/  STS.U16 [R2+0x7a00], R5 ;  /* 0x007a000502007388 */ /* 0x0103e60000000400 */
[----:B0-----:R-:W2:Y:S01]  /*1f970*/  LDL.LU R28, [R1+0x6718] ;  /* 0x00671800011c7983 */ /* 0x001ea20000300800 */
[----:B-1----:R-:W-:Y:S02]  /*1f980*/  @!P0 IMAD.MOV.U32 R5, RZ, RZ, R29 ;  /* 0x000000ffff058224 */ /* 0x002fe400078e001d */
[----:B------:R-:W3:Y:S03]  /*1f990*/  LDL.LU R2, [R1+0x6714] ;  /* 0x0067140001027983 */ /* 0x000ee60000300800 */
[----:B------:R-:W4:Y:S01]  /*1f9a0*/  @!P0 LDG.E.U16 R3, [R4.64] ;  /* 0x0000000604038981 */ /* 0x000f22000c1e1500 */
[----:B------:R-:W-:Y:S03]  /*1f9b0*/  STL [R1+0x1c94], R29 ;  /* 0x001c941d01007387 */ /* 0x000fe60000100800 */
[----:B----4-:R0:W-:Y:S04]  /*1f9c0*/  STL [R1+0x1ac], R3 ;  /* 0x0001ac0301007387 */ /* 0x0101e80000100800 */
[----:B0-----:R-:W4:Y:S01]  /*1f9d0*/  LDL.LU R3, [R1+0x6710] ;  /* 0x0067100001037983 */ /* 0x001f220000300800 */
[----:B------:R-:W2:Y:S02]  /*1f9e0*/  LDL R4, [R1+0x1c4c] ;  /* 0x001c4c0001047983 */ /* 0x000ea40000100800 */
[----:B------:R-:W2:Y:S01]  /*1f9f0*/  LDL R5, [R1+0x1c60] ;  /* 0x001c600001057983 */ /* 0x000ea20000100800 */
[----:B---3--:R-:W-:-:S02]  /*1fa00*/  PRMT R2, RZ, 0x7610, R2 ;  /* 0x00007610ff027816 */ /* 0x008fc40000000002 */
[----:B--2---:R-:W-:-:S04]  /*1fa10*/  @!P0 LOP3.LUT R5, R5, R4, RZ, 0x3c, !PT ;  /* 0x0000000405058212 */ /* 0x004fc800078e3cff */
[----:B------:R-:W-:-:S04]  /*1fa20*/  @!P0 LOP3.LUT R4, R5, R4, RZ, 0x3c, !PT ;  /* 0x0000000405048212 */ /* 0x000fc800078e3cff */
[----:B------:R-:W-:-:S05]  /*1fa30*/  @!P0 LOP3.LUT R5, R5, R4, RZ, 0x3c, !PT ;  /* 0x0000000405058212 */ /* 0x000fca00078e3cff */
[----:B------:R-:W2:Y:S04]  /*1fa40*/  @!P0 LDG.E.U16 R2, [R4.64] ;  /* 0x0000000604028981 */ /* 0x000ea8000c1e1500 */
[----:B--2---:R0:W-:Y:S04]  /*1fa50*/  STL [R1+0x1b4], R2 ;  /* 0x0001b40201007387 */ /* 0x0041e80000100800 */
[----:B0-----:R-:W2:Y:S01]  /*1fa60*/  LDL.LU R2, [R1+0x670c] ;  /* 0x00670c0001027983 */ /* 0x001ea20000300800 */
[----:B------:R-:W3:Y:S02]  /*1fa70*/  LDL R4, [R1+0x1874] ;  /* 0x0018740001047983 */ /* 0x000ee40000100800 */
[----:B------:R-:W3:Y:S01]  /*1fa80*/  LDL R5, [R1+0x1b4c] ;  /* 0x001b4c0001057983 */ /* 0x000ee20000100800 */
[----:B------:R-:W-:-:S02]  /*1fa90*/  PRMT R28, RZ, 0x7610, R28 ;  /* 0x00007610ff1c7816 */ /* 0x000fc4000000001c */
[----:B---3--:R-:W-:-:S04]  /*1faa0*/  @!P0 LOP3.LUT R5, R5, R4, RZ, 0x3c, !PT ;  /* 0x0000000405058212 */ /* 0x008fc800078e3cff */
[----:B------:R-:W-:-:S04]  /*1fab0*/  @!P0 LOP3.LUT R4, R5, R4, RZ, 0x3c, !PT ;  /* 0x0000000405048212 */ /* 0x000fc800078e3cff */
[----:B------:R-:W-:-:S05]  /*1fac0*/  @!P0 LOP3.LUT R5, R5, R4, RZ, 0x3c, !PT ;  /* 0x0000000405058212 */ /* 0x000fca00078e3cff */
[----:B------:R-:W3:Y:S04]  /*1fad0*/  @!P0 LDG.E.U16 R28, [R4.64] ;  /* 0x00000006041c8981 */ /* 0x000ee8000c1e1500 */
[----:B---3--:R0:W-:Y:S04]  /*1fae0*/  STL [R1+0x1b0], R28 ;  /* 0x0001b01c01007387 */ /* 0x0081e80000100800 */
[----:B0-----:R-:W3:Y:S01]  /*1faf0*/  LDL.LU R28, [R1+0x6708] ;  /* 0x00670800011c7983 */ /* 0x001ee20000300800 */
[----:B------:R-:W3:Y:S02]  /*1fb00*/  LDL R4, [R1+0x1b38] ;  /* 0x001b380001047983 */ /* 0x000ee40000100800 */
[----:B------:R-:W3:Y:S01]  /*1fb10*/  LDL R5, [R1+0x1b3c] ;  /* 0x001b3c0001057983 */ /* 0x000ee20000100800 */
[----:B--2---:R-:W-:-:S02]  /*1fb20*/  PRMT R2, RZ, 0x7610, R2 ;  /* 0x00007610ff027816 */ /* 0x004fc40000000002 */
[----:B---3--:R-:W-:-:S04]  /*1fb30*/  @!P0 LOP3.LUT R5, R5, R4, RZ, 0x3c, !PT ;  /* 0x0000000405058212 */ /* 0x008fc800078e3cff */
        /* <DEDUP_REMOVED lines=497> */
[----:B------:R0:W3:Y:S04]  /*21a50*/  @!P0 LDG.E.U16 R29, [R4.64] ;  /* 0x00000006041d8981 */ /* 0x0000e8000c1e1500 */
[----:B0-----:R-:W2:Y:S04]  /*21a60*/  LDL R4, [R1+0x1b88] ;  /* 0x001b880001047983 */ /* 0x001ea80000100800 */
[----:B------:R-:W2:Y:S01]  /*21a70*/  LDL R5, [R1+0x1bc4] ;  /* 0x001bc40001057983 */ /* 0x000ea20000100800 */
[----:B------:R-:W-:Y:S02]  /*21a80*/  PRMT R28, RZ, 0x7610, R28 ;  /* 0x00007610ff1c7816 */ /* 0x000fe4000000001c */
[----:B--2---:R-:W-:-:S04]  /*21a90*/  @!P0 LOP3.LUT R5, R5, R4, RZ, 0x3c, !PT ;  /* 0x0000000405058212 */ /* 0x004fc800078e3cff */
[----:B------:R-:W-:-:S04]  /*21aa0*/  @!P0 LOP3.LUT R4, R5, R4, RZ, 0x3c, !PT ;  /* 0x0000000405048212 */ /* 0x000fc800078e3cff */
[----:B------:R-:W-:-:S05]  /*21ab0*/  @!P0 LOP3.LUT R5, R5, R4, RZ, 0x3c, !PT ;  /* 0x0000000405058212 */ /* 0x000fca00078e3cff */
[----:B------:R-:W2:Y:S04]  /*21ac0*/  @!P0 LDG.E.U16 R28, [R4.64] ;  /* 0x00000006041c8981 */ /* 0x000ea8000c1e1500 */
[----:B---3--:R0:W-:Y:S04]  /*21ad0*/  STL [R1+0xbc], R29 ;  /* 0x0000bc1d01007387 */ /* 0x0081e80000100800 */
[----:B0-----:R-:W3:Y:S04]  /*21ae0*/  LDL R29, [R1+0x1c58] ;  /* 0x001c5800011d7983 */ /* 0x001ee80000100800 */
[----:B--2---:R0:W-:Y:S04]  /*21af0*/  STL [R1+0xb8], R28 ;  /* 0x0000b81c01007387 */ /* 0x0041e80000100800 */
[----:B0-----:R-:W2:Y:S01]  /*21b00*/  LDL.LU R28, [R1+0x6628] ;  /* 0x00662800011c7983 */ /* 0x001ea20000300800 */
[----:B------:R-:W2:Y:S02]  /*21b10*/  LDL R4, [R1+0x1ba8] ;  /* 0x001ba80001047983 */ /* 0x000ea40000100800 */
[----:B------:R-:W2:Y:S01]  /*21b20*/  LDL R5, [R1+0x1be4] ;  /* 0x001be40001057983 */ /* 0x000ea20000100800 */
[----:B------:R-:W-:-:S02]  /*21b30*/  PRMT R2, RZ, 0x7610, R2 ;  /* 0x00007610ff027816 */ /* 0x000fc40000000002 */
[----:B--2---:R-:W-:-:S04]  /*21b40*/  @!P0 LOP3.LUT R5, R5, R4, RZ, 0x3c, !PT ;  /* 0x0000000405058212 */ /* 0x004fc800078e3cff */
[----:B------:R-:W-:-:S04]  /*21b50*/  @!P0 LOP3.LUT R4, R5, R4, RZ, 0x3c, !PT ;  /* 0x0000000405048212 */ /* 0x000fc800078e3cff */
[----:B------:R-:W-:-:S05]  /*21b60*/  @!P0 LOP3.LUT R5, R5, R4, RZ, 0x3c, !PT ;  /* 0x0000000405058212 */ /* 0x000fca00078e3cff */
[----:B------:R-:W2:Y:S04]  /*21b70*/  @!P0 LDG.E.U16 R2, [R4.64] ;  /* 0x0000000604028981 */ /* 0x000ea8000c1e1500 */
        /* <DEDUP_REMOVED lines=26> */
[----:B------:R-:W2:Y:S01]  /*21d20*/  @!P0 LDG.E.U16 R28, [R4.64] ;  /* 0x00000006041c8981 */ /* 0x000ea2000c1e1500 */
[----:B------:R-:W-:-:S03]  /*21d30*/  PRMT R2, RZ, 0x7610, R2 ;  /* 0x00007610ff027816 */ /* 0x000fc60000000002 */
[----:B--2---:R0:W-:Y:S04]  /*21d40*/  STL [R1+0xa8], R28 ;  /* 0x0000a81c01007387 */ /* 0x0041e80000100800 */
[----:B0-----:R-:W2:Y:S01]  /*21d50*/  LDL.LU R28, [R1+0x6618] ;  /* 0x00661800011c7983 */ /* 0x001ea20000300800 */
[----:B------:R-:W2:Y:S02]  /*21d60*/  LDL R5, [R1+0x1c28] ;  /* 0x001c280001057983 */ /* 0x000ea40000100800 */
[----:B---3--:R-:W-:Y:S02]  /*21d70*/  @!P0 IMAD.MOV.U32 R4, RZ, RZ, R29 ;  /* 0x000000ffff048224 */ /* 0x008fe400078e001d */
[----:B------:R-:W3:Y:S04]  /*21d80*/  LDL.LU R29, [R1+0x1c54] ;  /* 0x001c5400011d7983 */ /* 0x000ee80000300800 */
[----:B--2---:R-:W2:Y:S04]  /*21d90*/  @!P0 LDG.E.U16 R2, [R4.64] ;  /* 0x0000000604028981 */ /* 0x004ea8000c1e1500 */
        /* <DEDUP_REMOVED lines=260> */
[----:B------:R0:W2:Y:S04]  /*22de0*/  @!P0 LDG.E.U16 R0, [R4.64] ;  /* 0x0000000604008981 */ /* 0x0000a8000c1e1500 */
[----:B0-----:R-:W2:Y:S04]  /*22df0*/  LDL R4, [R1+0x1bf0] ;  /* 0x001bf00001047983 */ /* 0x001ea80000100800 */
[----:B------:R-:W2:Y:S01]  /*22e00*/  LDL R5, [R1+0x1c2c] ;  /* 0x001c2c0001057983 */ /* 0x000ea20000100800 */
[----:B------:R-:W-:Y:S02]  /*22e10*/  PRMT R2, RZ, 0x7610, R2 ;  /* 0x00007610ff027816 */ /* 0x000fe40000000002 */
[----:B--2---:R-:W-:-:S04]  /*22e20*/  @!P0 LOP3.LUT R5, R5, R4, RZ, 0x3c, !PT ;  /* 0x0000000405058212 */ /* 0x004fc800078e3cff */
[----:B------:R-:W-:-:S04]  /*22e30*/  @!P0 LOP3.LUT R4, R5, R4, RZ, 0x3c, !PT ;  /* 0x0000000405048212 */ /* 0x000fc800078e3cff */
[----:B------:R-:W-:-:S05]  /*22e40*/  @!P0 LOP3.LUT R5, R5, R4, RZ, 0x3c, !PT ;  /* 0x0000000405058212 */ /* 0x000fca00078e3cff */
[----:B------:R-:W2:Y:S04]  /*22e50*/  @!P0 LDG.E.U16 R2, [R4.64] ;  /* 0x0000000604028981 */ /* 0x000ea8000c1e1500 */
[----:B------:R-:W-:Y:S04]  /*22e60*/  STL [R1+0x6544], R0 ;  /* 0x0065440001007387 */ /* 0x000fe80000100800 */
        /* <DEDUP_REMOVED lines=14> */
[----:B------:R0:W-:Y:S02]  /*22f50*/  STL [R1+0x1c98], R29 ;  /* 0x001c981d01007387 */ /* 0x0001e40000100800 */
[----:B0-----:R-:W3:Y:S04]  /*22f60*/  LDL.LU R29, [R1+0x1c48] ;  /* 0x001c4800011d7983 */ /* 0x001ee80000300800 */
        /* <DEDUP_REMOVED lines=17> */
[----:B------:R0:W-:Y:S04]  /*23080*/  STL [R1+0x20], R0 ;  /* 0x0000200001007387 */ /* 0x0001e80000100800 */
        /* <DEDUP_REMOVED lines=42> */
[----:B------:R-:W3:Y:S04]  /*23330*/  LDL R0, [R1+0x1a24] ;  /* 0x001a240001007983 */ /* 0x000ee80000100800 */
        /* <DEDUP_REMOVED lines=15> */
[----:B------:R-:W-:Y:S01]  /*23430*/  @!P0 LOP3.LUT R5, R5, R4, RZ, 0x3c, !PT ;  /* 0x0000000405058212 */ /* 0x000fe200078e3cff */
[----:B------:R0:W-:Y:S04]  /*23440*/  STL [R1+0x6520], R2 ;  /* 0x0065200201007387 */ /* 0x0001e80000100800 */
[----:B------:R1:W2:Y:S01]  /*23450*/  @!P0 LDG.E.U16 R28, [R4.64] ;  /* 0x00000006041c8981 */ /* 0x0002a2000c1e1500 */
[----:B------:R-:W-:-:S03]  /*23460*/  PRMT R27, RZ, 0x7610, R27 ;  /* 0x00007610ff1b7816 */ /* 0x000fc6000000001b */
[----:B0-----:R-:W2:Y:S04]  /*23470*/  LDL R2, [R1+0x1a20] ;  /* 0x001a200001027983 */ /* 0x001ea80000100800 */
[----:B-1----:R-:W2:Y:S04]  /*23480*/  LDL R4, [R1+0x1a40] ;  /* 0x001a400001047983 */ /* 0x002ea80000100800 */
[----:B------:R-:W2:Y:S02]  /*23490*/  LDL R5, [R1+0x1a44] ;  /* 0x001a440001057983 */ /* 0x000ea40000100800 */
[----:B--2---:R-:W-:-:S04]  /*234a0*/  @!P0 LOP3.LUT R5, R5, R4, RZ, 0x3c, !PT ;  /* 0x0000000405058212 */ /* 0x004fc800078e3cff */
[----:B------:R-:W-:-:S04]  /*234b0*/  @!P0 LOP3.LUT R4, R5, R4, RZ, 0x3c, !PT ;  /* 0x0000000405048212 */ /* 0x000fc800078e3cff */
[----:B------:R-:W-:-:S05]  /*234c0*/  @!P0 LOP3.LUT R5, R5, R4, RZ, 0x3c, !PT ;  /* 0x0000000405058212 */ /* 0x000fca00078e3cff */
[----:B------:R3:W2:Y:S01]  /*234d0*/  @!P0 LDG.E.U16 R27, [R4.64] ;  /* 0x00000006041b8981 */ /* 0x0006a2000c1e1500 */
[----:B------:R-:W-:-:S03]  /*234e0*/  PRMT R26, RZ, 0x7610, R26 ;  /* 0x00007610ff1a7816 */ /* 0x000fc6000000001a */
[----:B------:R0:W-:Y:S01]  /*234f0*/  STL [R1+0x6524], R28 ;  /* 0x0065241c01007387 */ /* 0x0001e20000100800 */
[----:B---3--:R-:W-:Y:S02]  /*23500*/  @!P0 IMAD.MOV.U32 R4, RZ, RZ, R0 ;  /* 0x000000ffff048224 */ /* 0x008fe400078e0000 */
[----:B------:R-:W-:Y:S01]  /*23510*/  @!P0 IMAD.MOV.U32 R5, RZ, RZ, R2 ;  /* 0x000000ffff058224 */ /* 0x000fe200078e0002 */
[----:B0-----:R-:W3:Y:S04]  /*23520*/  LDL R28, [R1+0x1a04] ;  /* 0x001a0400011c7983 */ /* 0x001ee80000100800 */
[----:B------:R0:W4:Y:S04]  /*23530*/  @!P0 LDG.E.U16 R26, [R4.64] ;  /* 0x00000006041a8981 */ /* 0x000128000c1e1500 */
[----:B--2---:R1:W-:Y:S01]  /*23540*/  STL [R1+0x6528], R27 ;  /* 0x0065281b01007387 */ /* 0x0043e20000100800 */
[----:B0-----:R-:W2:Y:S01]  /*23550*/  LDL R5, [R1+0x1a00] ;  /* 0x001a000001057983 */ /* 0x001ea20000100800 */
[----:B------:R-:W-:Y:S01]  /*23560*/  PRMT R25, RZ, 0x7610, R25 ;  /* 0x00007610ff197816 */ /* 0x000fe20000000019 */
[----:B------:R-:W2:Y:S01]  /*23570*/  LDL R2, [R1+0x19a0] ;  /* 0x0019a00001027983 */ /* 0x000ea20000100800 */
[----:B------:R-:W2:Y:S04]  /*23580*/  LDL R0, [R1+0x19a4] ;  /* 0x0019a40001007983 */ /* 0x000ea80000100800 */
[----:B-1----:R-:W2:Y:S01]  /*23590*/  LDL R27, [R1+0x19e4] ;  /* 0x0019e400011b7983 */ /* 0x002ea20000100800 */
[----:B---3--:R-:W-:-:S03]  /*235a0*/  @!P0 IMAD.MOV.U32 R4, RZ, RZ, R28 ;  /* 0x000000ffff048224 */ /* 0x008fc600078e001c */
[----:B----4-:R0:W-:Y:S01]  /*235b0*/  STL [R1+0x652c], R26 ;  /* 0x00652c1a01007387 */ /* 0x0101e20000100800 */
[----:B------:R-:W-:Y:S01]  /*235c0*/  PRMT R24, RZ, 0x7610, R24 ;  /* 0x00007610ff187816 */ /* 0x000fe20000000018 */
[----:B------:R-:W3:Y:S02]  /*235d0*/  LDL R28, [R1+0x1980] ;  /* 0x00198000011c7983 */ /* 0x000ee40000100800 */
[----:B0-----:R-:W4:Y:S04]  /*235e0*/  LDL R26, [R1+0x1984] ;  /* 0x00198400011a7983 */ /* 0x001f280000100800 */
[----:B--2---:R0:W2:Y:S04]  /*235f0*/  @!P0 LDG.E.U16 R25, [R4.64] ;  /* 0x0000000604198981 */ /* 0x0040a8000c1e1500 */
[----:B0-----:R-:W3:Y:S01]  /*23600*/  LDL R5, [R1+0x19e0] ;  /* 0x0019e00001057983 */ /* 0x001ee20000100800 */
[----:B------:R-:W-:-:S03]  /*23610*/  @!P0 IMAD.MOV.U32 R4, RZ, RZ, R27 ;  /* 0x000000ffff048224 */ /* 0x000fc600078e001b */
[----:B--2---:R0:W-:Y:S01]  /*23620*/  STL [R1+0x6530], R25 ;  /* 0x0065301901007387 */ /* 0x0041e20000100800 */
[----:B------:R-:W-:Y:S02]  /*23630*/  PRMT R23, RZ, 0x7610, R23 ;  /* 0x00007610ff177816 */ /* 0x000fe40000000017 */
[----:B------:R-:W-:Y:S01]  /*23640*/  PRMT R22, RZ, 0x7610, R22 ;  /* 0x00007610ff167816 */ /* 0x000fe20000000016 */
[----:B------:R-:W2:Y:S01]  /*23650*/  LDL R27, [R1+0x1960] ;  /* 0x00196000011b7983 */ /* 0x000ea20000100800 */
[----:B---3--:R1:W3:Y:S04]  /*23660*/  @!P0 LDG.E.U16 R24, [R4.64] ;  /* 0x0000000604188981 */ /* 0x0082e8000c1e1500 */
[----:B0-----:R-:W2:Y:S04]  /*23670*/  LDL R25, [R1+0x1964] ;  /* 0x0019640001197983 */ /* 0x001ea80000100800 */
[----:B-1----:R-:W2:Y:S04]  /*23680*/  LDL R4, [R1+0x19c0] ;  /* 0x0019c00001047983 */ /* 0x002ea80000100800 */
[----:B------:R-:W2:Y:S01]  /*23690*/  LDL R5, [R1+0x19c4] ;  /* 0x0019c40001057983 */ /* 0x000ea20000100800 */
[----:B------:R-:W-:-:S02]  /*236a0*/  PRMT R21, RZ, 0x7610, R21 ;  /* 0x00007610ff157816 */ /* 0x000fc40000000015 */
[----:B--2---:R-:W-:-:S04]  /*236b0*/  @!P0 LOP3.LUT R5, R5, R4, RZ, 0x3c, !PT ;  /* 0x0000000405058212 */ /* 0x004fc800078e3cff */
[----:B------:R-:W-:-:S04]  /*236c0*/  @!P0 LOP3.LUT R4, R5, R4, RZ, 0x3c, !PT ;  /* 0x0000000405048212 */ /* 0x000fc800078e3cff */
[----:B------:R-:W-:-:S05]  /*236d0*/  @!P0 LOP3.LUT R5, R5, R4, RZ, 0x3c, !PT ;  /* 0x0000000405058212 */ /* 0x000fca00078e3cff */
[----:B------:R0:W2:Y:S02]  /*236e0*/  @!P0 LDG.E.U16 R23, [R4.64] ;  /* 0x0000000604178981 */ /* 0x0000a4000c1e1500 */
[----:B0-----:R-:W-:Y:S02]  /*236f0*/  @!P0 IMAD.MOV.U32 R4, RZ, RZ, R0 ;  /* 0x000000ffff048224 */ /* 0x001fe400078e0000 */
[----:B------:R-:W-:-:S05]  /*23700*/  @!P0 IMAD.MOV.U32 R5, RZ, RZ, R2 ;  /* 0x000000ffff058224 */ /* 0x000fca00078e0002 */
[----:B------:R4:W2:Y:S02]  /*23710*/  @!P0 LDG.E.U16 R22, [R4.64] ;  /* 0x0000000604168981 */ /* 0x0008a4000c1e1500 */
[----:B----4-:R-:W-:Y:S02]  /*23720*/  @!P0 IMAD.MOV.U32 R4, RZ, RZ, R26 ;  /* 0x000000ffff048224 */ /* 0x010fe400078e001a */
[----:B------:R-:W-:-:S05]  /*23730*/  @!P0 IMAD.MOV.U32 R5, RZ, RZ, R28 ;  /* 0x000000ffff058224 */ /* 0x000fca00078e001c */
[----:B------:R0:W4:Y:S04]  /*23740*/  @!P0 LDG.E.U16 R21, [R4.64] ;  /* 0x0000000604158981 */ /* 0x000128000c1e1500 */
[----:B---3--:R-:W-:Y:S01]  /*23750*/  STL [R1+0x6534], R24 ;  /* 0x0065341801007387 */ /* 0x008fe20000100800 */
[----:B------:R-:W-:Y:S01]  /*23760*/  PRMT R20, RZ, 0x7610, R20 ;  /* 0x00007610ff147816 */ /* 0x000fe20000000014 */
[----:B0-----:R-:W-:Y:S02]  /*23770*/  @!P0 IMAD.MOV.U32 R4, RZ, RZ, R25 ;  /* 0x000000ffff048224 */ /* 0x001fe400078e0019 */
[----:B------:R-:W-:-:S05]  /*23780*/  @!P0 IMAD.MOV.U32 R5, RZ, RZ, R27 ;  /* 0x000000ffff058224 */ /* 0x000fca00078e001b */
[----:B------:R-:W3:Y:S04]  /*23790*/  @!P0 LDG.E.U16 R20, [R4.64] ;  /* 0x0000000604148981 */ /* 0x000ee8000c1e1500 */
[----:B--2---:R-:W-:Y:S01]  /*237a0*/  STL [R1+0x6538], R23 ;  /* 0x0065381701007387 */ /* 0x004fe20000100800 */
[----:B------:R-:W2:Y:S02]  /*237b0*/  LDL R2, [R1+0x1940] ;  /* 0x0019400001027983 */ /* 0x000ea40000100800 */
[----:B------:R-:W2:Y:S01]  /*237c0*/  LDL R0, [R1+0x1944] ;  /* 0x0019440001007983 */ /* 0x000ea20000100800 */
[----:B------:R0:W-:Y:S01]  /*237d0*/  STL [R1+0x653c], R22 ;  /* 0x00653c1601007387 */ /* 0x0001e20000100800 */
[----:B------:R-:W2:Y:S03]  /*237e0*/  LDL R26, [R1+0x1920] ;  /* 0x00192000011a7983 */ /* 0x000ea60000100800 */
[----:B0-----:R-:W2:Y:S04]  /*237f0*/  LDL R22, [R1+0x1924] ;  /* 0x0019240001167983 */ /* 0x001ea80000100800 */
[----:B----4-:R0:W-:Y:S01]  /*23800*/  STL [R1+0x6548], R21 ;  /* 0x0065481501007387 */ /* 0x0101e20000100800 */
[----:B------:R-:W4:Y:S02]  /*23810*/  LDL R25, [R1+0x1900] ;  /* 0x0019000001197983 */ /* 0x000f240000100800 */
[----:B------:R-:W4:Y:S01]  /*23820*/  LDL R24, [R1+0x1904] ;  /* 0x0019040001187983 */ /* 0x000f220000100800 */
[----:B------:R-:W-:Y:S01]  /*23830*/  PRMT R19, RZ, 0x7610, R19 ;  /* 0x00007610ff137816 */ /* 0x000fe20000000013 */
[----:B------:R-:W4:Y:S01]  /*23840*/  LDL R23, [R1+0x18e0] ;  /* 0x0018e00001177983 */ /* 0x000f220000100800 */
[----:B------:R-:W-:-:S03]  /*23850*/  PRMT R18, RZ, 0x7610, R18 ;  /* 0x00007610ff127816 */ /* 0x000fc60000000012 */
[----:B0-----:R-:W4:Y:S01]  /*23860*/  LDL R21, [R1+0x18e4] ;  /* 0x0018e40001157983 */ /* 0x001f220000100800 */
[----:B------:R-:W-:-:S03]  /*23870*/  PRMT R17, RZ, 0x7610, R17 ;  /* 0x00007610ff117816 */ /* 0x000fc60000000011 */
[----:B---3--:R-:W-:Y:S01]  /*23880*/  STL [R1+0x654c], R20 ;  /* 0x00654c1401007387 */ /* 0x008fe20000100800 */
[----:B--2---:R-:W-:Y:S02]  /*23890*/  @!P0 IMAD.MOV.U32 R5, RZ, RZ, R2 ;  /* 0x000000ffff058224 */ /* 0x004fe400078e0002 */
[----:B------:R-:W-:Y:S01]  /*238a0*/  @!P0 IMAD.MOV.U32 R4, RZ, RZ, R0 ;  /* 0x000000ffff048224 */ /* 0x000fe200078e0000 */
[----:B------:R-:W2:Y:S04]  /*238b0*/  LDL R2, [R1+0x18c0] ;  /* 0x0018c00001027983 */ /* 0x000ea80000100800 */
[----:B------:R-:W3:Y:S04]  /*238c0*/  LDL R0, [R1+0x18c4] ;  /* 0x0018c40001007983 */ /* 0x000ee80000100800 */
[----:B------:R0:W3:Y:S02]  /*238d0*/  @!P0 LDG.E.U16 R19, [R4.64] ;  /* 0x0000000604138981 */ /* 0x0000e4000c1e1500 */
[----:B0-----:R-:W-:-:S02]  /*238e0*/  @!P0 IMAD.MOV.U32 R5, RZ, RZ, R26 ;  /* 0x000000ffff058224 */ /* 0x001fc400078e001a */
[----:B------:R-:W-:-:S05]  /*238f0*/  @!P0 IMAD.MOV.U32 R4, RZ, RZ, R22 ;  /* 0x000000ffff048224 */ /* 0x000fca00078e0016 */
[----:B------:R4:W3:Y:S02]  /*23900*/  @!P0 LDG.E.U16 R18, [R4.64] ;  /* 0x0000000604128981 */ /* 0x0008e4000c1e1500 */
[----:B----4-:R-:W-:Y:S02]  /*23910*/  @!P0 IMAD.MOV.U32 R4, RZ, RZ, R24 ;  /* 0x000000ffff048224 */ /* 0x010fe400078e0018 */
[----:B------:R-:W-:-:S05]  /*23920*/  @!P0 IMAD.MOV.U32 R5, RZ, RZ, R25 ;  /* 0x000000ffff058224 */ /* 0x000fca00078e0019 */
[----:B------:R0:W4:Y:S01]  /*23930*/  @!P0 LDG.E.U16 R17, [R4.64] ;  /* 0x0000000604118981 */ /* 0x000122000c1e1500 */
[----:B------:R-:W-:Y:S02]  /*23940*/  PRMT R16, RZ, 0x7610, R16 ;  /* 0x00007610ff107816 */ /* 0x000fe40000000010 */
[----:B------:R-:W-:Y:S01]  /*23950*/  PRMT R15, RZ, 0x7610, R15 ;  /* 0x00007610ff0f7816 */ /* 0x000fe2000000000f */
[----:B0-----:R-:W-:Y:S02]  /*23960*/  @!P0 IMAD.MOV.U32 R4, RZ, RZ, R21 ;  /* 0x000000ffff048224 */ /* 0x001fe400078e0015 */
[----:B------:R-:W-:-:S05]  /*23970*/  @!P0 IMAD.MOV.U32 R5, RZ, RZ, R23 ;  /* 0x000000ffff058224 */ /* 0x000fca00078e0017 */
[----:B------:R2:W4:Y:S02]  /*23980*/  @!P0 LDG.E.U16 R16, [R4.64] ;  /* 0x0000000604108981 */ /* 0x000524000c1e1500 */
[----:B--2---:R-:W-:Y:S02]  /*23990*/  @!P0 IMAD.MOV.U32 R5, RZ, RZ, R2 ;  /* 0x000000ffff058224 */ /* 0x004fe400078e0002 */
[----:B---3--:R-:W-:Y:S01]  /*239a0*/  @!P0 IMAD.MOV.U32 R4, RZ, RZ, R0 ;  /* 0x000000ffff048224 */ /* 0x008fe200078e0000 */
[----:B------:R0:W-:Y:S01]  /*239b0*/  STL [R1+0x6550], R19 ;  /* 0x0065501301007387 */ /* 0x0001e20000100800 */
[----:B------:R-:W2:Y:S03]  /*239c0*/  LDL R22, [R1+0x18a0] ;  /* 0x0018a00001167983 */ /* 0x000ea60000100800 */
[----:B------:R2:W3:Y:S04]  /*239d0*/  @!P0 LDG.E.U16 R15, [R4.64] ;  /* 0x00000006040f8981 */ /* 0x0004e8000c1e1500 */
[----:B0-----:R-:W3:Y:S04]  /*239e0*/  LDL R19, [R1+0x18a4] ;  /* 0x0018a40001137983 */ /* 0x001ee80000100800 */
[----:B------:R0:W-:Y:S04]  /*239f0*/  STL [R1+0x6554], R18 ;  /* 0x0065541201007387 */ /* 0x0001e80000100800 */
[----:B----4-:R1:W-:Y:S01]  /*23a00*/  STL [R1+0x6558], R17 ;  /* 0x0065581101007387 */ /* 0x0103e20000100800 */
[----:B------:R-:W4:Y:S02]  /*23a10*/  LDL R21, [R1+0x1890] ;  /* 0x0018900001157983 */ /* 0x000f240000100800 */
[----:B------:R-:W4:Y:S01]  /*23a20*/  LDL R20, [R1+0x1b74] ;  /* 0x001b740001147983 */ /* 0x000f220000100800 */
[----:B------:R-:W-:-:S02]  /*23a30*/  PRMT R14, RZ, 0x7610, R14 ;  /* 0x00007610ff0e7816 */ /* 0x000fc4000000000e */
[----:B------:R-:W-:Y:S01]  /*23a40*/  PRMT R13, RZ, 0x7610, R13 ;  /* 0x00007610ff0d7816 */ /* 0x000fe2000000000d */
[----:B------:R0:W-:Y:S01]  /*23a50*/  STL [R1+0x655c], R16 ;  /* 0x00655c1001007387 */ /* 0x0001e20000100800 */
[----:B------:R-:W4:Y:S02]  /*23a60*/  LDL R2, [R1+0x1b58] ;  /* 0x001b580001027983 */ /* 0x000f240000100800 */
[----:B------:R-:W4:Y:S02]  /*23a70*/  LDL R0, [R1+0x1b94] ;  /* 0x001b940001007983 */ /* 0x000f240000100800 */
[----:B--2---:R-:W-:Y:S01]  /*23a80*/  @!P0 IMAD.MOV.U32 R5, RZ, RZ, R22 ;  /* 0x000000ffff058224 */ /* 0x004fe200078e0016 */
[----:B---3--:R2:W-:Y:S01]  /*23a90*/  STL [R1+0x6560], R15 ;  /* 0x0065600f01007387 */ /* 0x0085e20000100800 */
[----:B0-----:R-:W3:Y:S02]  /*23aa0*/  LDL R18, [R1+0x1bb4] ;  /* 0x001bb40001127983 */ /* 0x001ee40000100800 */
[----:B-1----:R-:W2:Y:S02]  /*23ab0*/  LDL R17, [R1+0x1b98] ;  /* 0x001b980001117983 */ /* 0x002ea40000100800 */
[----:B------:R-:W2:Y:S02]  /*23ac0*/  LDL R16, [R1+0x1bd4] ;  /* 0x001bd40001107983 */ /* 0x000ea40000100800 */
[----:B------:R-:W-:-:S02]  /*23ad0*/  @!P0 IMAD.MOV.U32 R4, RZ, RZ, R19 ;  /* 0x000000ffff048224 */ /* 0x000fc400078e0013 */
[----:B------:R-:W2:Y:S04]  /*23ae0*/  LDL R19, [R1+0x1b78] ;  /* 0x001b780001137983 */ /* 0x000ea80000100800 */
[----:B------:R4:W2:Y:S02]  /*23af0*/  @!P0 LDG.E.U16 R14, [R4.64] ;  /* 0x00000006040e8981 */ /* 0x0008a4000c1e1500 */
[----:B----4-:R-:W-:Y:S02]  /*23b00*/  @!P0 IMAD.MOV.U32 R5, RZ, RZ, R21 ;  /* 0x000000ffff058224 */ /* 0x010fe400078e0015 */
[----:B------:R-:W-:-:S05]  /*23b10*/  @!P0 IMAD.MOV.U32 R4, RZ, RZ, R20 ;  /* 0x000000ffff048224 */ /* 0x000fca00078e0014 */
[----:B------:R0:W4:Y:S01]  /*23b20*/  @!P0 LDG.E.U16 R13, [R4.64] ;  /* 0x00000006040d8981 */ /* 0x000122000c1e1500 */
[----:B------:R-:W-:Y:S02]  /*23b30*/  PRMT R12, RZ, 0x7610, R12 ;  /* 0x00007610ff0c7816 */ /* 0x000fe4000000000c */
[----:B------:R-:W-:Y:S01]  /*23b40*/  PRMT R11, RZ, 0x7610, R11 ;  /* 0x00007610ff0b7816 */ /* 0x000fe2000000000b */
[----:B0-----:R-:W-:Y:S02]  /*23b50*/  @!P0 IMAD.MOV.U32 R5, RZ, RZ, R2 ;  /* 0x000000ffff058224 */ /* 0x001fe400078e0002 */
[----:B------:R-:W-:-:S05]  /*23b60*/  @!P0 IMAD.MOV.U32 R4, RZ, RZ, R0 ;  /* 0x000000ffff048224 */ /* 0x000fca00078e0000 */
[----:B------:R3:W4:Y:S01]  /*23b70*/  @!P0 LDG.E.U16 R12, [R4.64] ;  /* 0x00000006040c8981 */ /* 0x000722000c1e1500 */
[----:B------:R-:W-:Y:S01]  /*23b80*/  PRMT R10, RZ, 0x7610, R10 ;  /* 0x00007610ff0a7816 */ /* 0x000fe2000000000a */
[----:B---3--:R-:W-:Y:S02]  /*23b90*/  @!P0 IMAD.MOV.U32 R4, RZ, RZ, R18 ;  /* 0x000000ffff048224 */ /* 0x008fe400078e0012 */
[----:B--2---:R-:W-:Y:S01]  /*23ba0*/  @!P0 IMAD.MOV.U32 R5, RZ, RZ, R19 ;  /* 0x000000ffff058224 */ /* 0x004fe200078e0013 */
[----:B------:R0:W-:Y:S01]  /*23bb0*/  STL [R1+0x6564], R14 ;  /* 0x0065640e01007387 */ /* 0x0001e20000100800 */
[----:B------:R-:W2:Y:S03]  /*23bc0*/  LDL R15, [R1+0x1bb8] ;  /* 0x001bb800010f7983 */ /* 0x000ea60000100800 */
[----:B------:R1:W3:Y:S04]  /*23bd0*/  @!P0 LDG.E.U16 R11, [R4.64] ;  /* 0x00000006040b8981 */ /* 0x0002e8000c1e1500 */
[----:B0-----:R-:W3:Y:S01]  /*23be0*/  LDL R14, [R1+0x1bf4] ;  /* 0x001bf400010e7983 */ /* 0x001ee20000100800 */
[----:B-1----:R-:W-:-:S02]  /*23bf0*/  @!P0 IMAD.MOV.U32 R4, RZ, RZ, R16 ;  /* 0x000000ffff048224 */ /* 0x002fc400078e0010 */
[----:B------:R-:W-:-:S05]  /*23c00*/  @!P0 IMAD.MOV.U32 R5, RZ, RZ, R17 ;  /* 0x000000ffff058224 */ /* 0x000fca00078e0011 */
[----:B------:R2:W3:Y:S04]  /*23c10*/  @!P0 LDG.E.U16 R10, [R4.64] ;  /* 0x00000006040a8981 */ /* 0x0004e8000c1e1500 */
[----:B----4-:R-:W-:Y:S01]  /*23c20*/  STL [R1+0x6568], R13 ;  /* 0x0065680d01007387 */ /* 0x010fe20000100800 */
[----:B------:R-:W4:Y:S02]  /*23c30*/  LDL R2, [R1+0x1bd8] ;  /* 0x001bd80001027983 */ /* 0x000f240000100800 */
[----:B------:R-:W4:Y:S01]  /*23c40*/  LDL R0, [R1+0x1c14] ;  /* 0x001c140001007983 */ /* 0x000f220000100800 */
[----:B------:R-:W-:Y:S01]  /*23c50*/  PRMT R9, RZ, 0x7610, R9 ;  /* 0x00007610ff097816 */ /* 0x000fe20000000009 */
[----:B------:R-:W-:Y:S01]  /*23c60*/  STL [R1+0x656c], R12 ;  /* 0x00656c0c01007387 */ /* 0x000fe20000100800 */
[----:B--2---:R-:W-:-:S03]  /*23c70*/  @!P0 IMAD.MOV.U32 R5, RZ, RZ, R15 ;  /* 0x000000ffff058224 */ /* 0x004fc600078e000f */
[----:B---3--:R-:W-:Y:S01]  /*23c80*/  STL [R1+0x6570], R11 ;  /* 0x0065700b01007387 */ /* 0x008fe20000100800 */
[----:B------:R-:W2:Y:S02]  /*23c90*/  LDL.LU R25, [R1+0x3a8] ;  /* 0x0003a80001197983 */ /* 0x000ea40000300800 */
[----:B------:R-:W3:Y:S02]  /*23ca0*/  LDL.LU R20, [R1+0x3a4] ;  /* 0x0003a40001147983 */ /* 0x000ee40000300800 */
[----:B------:R-:W-:-:S05]  /*23cb0*/  @!P0 IMAD.MOV.U32 R4, RZ, RZ, R14 ;  /* 0x000000ffff048224 */ /* 0x000fca00078e000e */
[----:B------:R4:W3:Y:S04]  /*23cc0*/  @!P0 LDG.E.U16 R9, [R4.64] ;  /* 0x0000000604098981 */ /* 0x0008e8000c1e1500 */
[----:B------:R0:W-:Y:S01]  /*23cd0*/  STL [R1+0x6574], R10 ;  /* 0x0065740a01007387 */ /* 0x0001e20000100800 */
[----:B------:R-:W3:Y:S02]  /*23ce0*/  LDL R17, [R1+0x1bf8] ;  /* 0x001bf80001117983 */ /* 0x000ee40000100800 */
[----:B------:R-:W3:Y:S02]  /*23cf0*/  LDL R14, [R1+0x1c18] ;  /* 0x001c1800010e7983 */ /* 0x000ee40000100800 */
[----:B----4-:R-:W-:Y:S02]  /*23d00*/  @!P0 IMAD.MOV.U32 R5, RZ, RZ, R2 ;  /* 0x000000ffff058224 */ /* 0x010fe400078e0002 */
[----:B------:R-:W4:Y:S01]  /*23d10*/  LDL R2, [R1+0x1c34] ;  /* 0x001c340001027983 */ /* 0x000f220000100800 */
[----:B------:R-:W-:-:S02]  /*23d20*/  @!P0 IMAD.MOV.U32 R4, RZ, RZ, R0 ;  /* 0x000000ffff048224 */ /* 0x000fc400078e0000 */
[----:B------:R-:W1:Y:S02]  /*23d30*/  S2R R0, SR_TID.X ;  /* 0x0000000000007919 */ /* 0x000e640000002100 */
[----:B0-----:R-:W3:Y:S01]  /*23d40*/  LDL.LU R10, [R1+0x398] ;  /* 0x00039800010a7983 */ /* 0x001ee20000300800 */
        /* <DEDUP_REMOVED lines=9> */
[----:B------:R-:W3:Y:S01]  /*23de0*/  LDL.LU R24, [R1+0x348] ;  /* 0x0003480001187983 */ /* 0x000ee20000300800 */
[----:B------:R-:W-:-:S06]  /*23df0*/  PRMT R8, RZ, 0x7610, R8 ;  /* 0x00007610ff087816 */ /* 0x000fcc0000000008 */
[----:B------:R4:W3:Y:S01]  /*23e00*/  @!P0 LDG.E.U16 R8, [R4.64] ;  /* 0x0000000604088981 */ /* 0x0008e2000c1e1500 */
[----:B-1----:R-:W-:-:S03]  /*23e10*/  LOP3.LUT R21, R0, 0xff, RZ, 0xc0, !PT ;  /* 0x000000ff00157812 */ /* 0x002fc600078ec0ff */
[----:B------:R-:W3:Y:S02]  /*23e20*/  LDL.LU R0, [R1+0x344] ;  /* 0x0003440001007983 */ /* 0x000ee40000300800 */
[----:B------:R-:W-:-:S05]  /*23e30*/  IMAD.SHL.U32 R28, R21, 0x2, RZ ;  /* 0x00000002151c7824 */ /* 0x000fca00078e00ff */
[----:B------:R-:W-:-:S05]  /*23e40*/  LOP3.LUT R28, R28, 0x60, RZ, 0x3c, !PT ;  /* 0x000000601c1c7812 */ /* 0x000fca00078e3cff */
[----:B--2---:R0:W-:Y:S01]  /*23e50*/  STS.U16 [R28+0x9800], R25 ;  /* 0x009800191c007388 */ /* 0x0041e20000000400 */
[----:B----4-:R-:W-:-:S03]  /*23e60*/  @!P0 IMAD.MOV.U32 R4, RZ, RZ, R2 ;  /* 0x000000ffff048224 */ /* 0x010fc600078e0002 */
[----:B------:R-:W2:Y:S01]  /*23e70*/  LDL.LU R2, [R1+0x338] ;  /* 0x0003380001027983 */ /* 0x000ea20000300800 */
[----:B------:R-:W-:Y:S02]  /*23e80*/  STL [R1+0x1c9c], R29 ;  /* 0x001c9c1d01007387 */ /* 0x000fe40000100800 */
[----:B0-----:R-:W4:Y:S01]  /*23e90*/  LDL.LU R25, [R1+0x334] ;  /* 0x0003340001197983 */ /* 0x001f220000300800 */
[----:B------:R-:W-:Y:S01]  /*23ea0*/  PRMT R7, RZ, 0x7610, R7 ;  /* 0x00007610ff077816 */ /* 0x000fe20000000007 */
[----:B---3--:R-:W-:Y:S01]  /*23eb0*/  @!P0 IMAD.MOV.U32 R5, RZ, RZ, R17 ;  /* 0x000000ffff058224 */ /* 0x008fe200078e0011 */
[----:B------:R0:W-:Y:S01]  /*23ec0*/  STS.U16 [R28+0x9a00], R20 ;  /* 0x009a00141c007388 */ /* 0x0001e20000000400 */
[----:B------:R-:W-:Y:S02]  /*23ed0*/  STS.U16 [R28+0xb800], R10 ;  /* 0x00b8000a1c007388 */ /* 0x000fe40000000400 */
[----:B------:R1:W-:Y:S02]  /*23ee0*/  STS.U16 [R28+0xba00], R26 ;  /* 0x00ba001a1c007388 */ /* 0x0003e40000000400 */
[----:B------:R3:W-:Y:S01]  /*23ef0*/  STS.U16 [R28+0xd800], R27 ;  /* 0x00d8001b1c007388 */ /* 0x0007e20000000400 */
[----:B------:R0:W4:Y:S04]  /*23f00*/  @!P0 LDG.E.U16 R7, [R4.64] ;  /* 0x0000000604078981 */ /* 0x000128000c1e1500 */
[----:B------:R-:W-:Y:S01]  /*23f10*/  STS.U16 [R28+0xda00], R11 ;  /* 0x00da000b1c007388 */ /* 0x000fe20000000400 */
[----:B------:R-:W-:Y:S02]  /*23f20*/  STS.U16 [R28+0xf800], R12 ;  /* 0x00f8000c1c007388 */ /* 0x000fe40000000400 */
[----:B------:R-:W-:Y:S02]  /*23f30*/  STS.U16 [R28+0xfa00], R13 ;  /* 0x00fa000d1c007388 */ /* 0x000fe40000000400 */
[----:B------:R-:W-:Y:S01]  /*23f40*/  STS.U16 [R28+0x11800], R15 ;  /* 0x0118000f1c007388 */ /* 0x000fe20000000400 */
[----:B------:R-:W-:Y:S01]  /*23f50*/  STS.U16 [R28+0x11a00], R16 ;  /* 0x011a00101c007388 */ /* 0x000fe20000000400 */
[----:B0-----:R-:W-:-:S03]  /*23f60*/  @!P0 IMAD.MOV.U32 R5, RZ, RZ, R14 ;  /* 0x000000ffff058224 */ /* 0x001fc600078e000e */
[----:B------:R-:W4:Y:S01]  /*23f70*/  LDL.LU R14, [R1+0x2f0] ;  /* 0x0002f000010e7983 */ /* 0x000f220000300800 */
[----:B------:R-:W4:Y:S02]  /*23f80*/  LDL.LU R17, [R1+0x260] ;  /* 0x0002600001117983 */ /* 0x000f240000300800 */
[----:B------:R-:W4:Y:S02]  /*23f90*/  LDL.LU R18, [R1+0x248] ;  /* 0x0002480001127983 */ /* 0x000f240000300800 */
[----:B------:R-:W4:Y:S01]  /*23fa0*/  LDL.LU R19, [R1+0x240] ;  /* 0x0002400001137983 */ /* 0x000f220000300800 */
[----:B------:R-:W4:Y:S04]  /*23fb0*/  LDL.LU R20, [R1+0x228] ;  /* 0x0002280001147983 */ /* 0x000f280000300800 */
[----:B------:R-:W-:Y:S01]  /*23fc0*/  STS.U16 [R28+0x13800], R22 ;  /* 0x013800161c007388 */ /* 0x000fe20000000400 */
[----:B-1----:R-:W4:Y:S02]  /*23fd0*/  LDL.LU R26, [R1+0x220] ;  /* 0x00022000011a7983 */ /* 0x002f240000300800 */
[----:B------:R-:W-:Y:S02]  /*23fe0*/  STS.U16 [R28+0x13a00], R23 ;  /* 0x013a00171c007388 */ /* 0x000fe40000000400 */
[----:B---3--:R-:W3:Y:S01]  /*23ff0*/  LDL.LU R27, [R1+0x208] ;  /* 0x00020800011b7983 */ /* 0x008ee20000300800 */
[----:B------:R-:W-:Y:S01]  /*24000*/  STS.U16 [R28+0x15800], R24 ;  /* 0x015800181c007388 */ /* 0x000fe20000000400 */
[----:B------:R0:W-:Y:S03]  /*24010*/  STS.U16 [R28+0x15a00], R0 ;  /* 0x015a00001c007388 */ /* 0x0001e60000000400 */
        /* <DEDUP_REMOVED lines=8> */
[----:B--2---:R0:W-:Y:S01]  /*240a0*/  STS.U16 [R28+0x17800], R2 ;  /* 0x017800021c007388 */ /* 0x0041e20000000400 */
[----:B----4-:R1:W-:Y:S03]  /*240b0*/  STS.U16 [R28+0x17a00], R25 ;  /* 0x017a00191c007388 */ /* 0x0103e60000000400 */
[----:B0-----:R-:W2:Y:S04]  /*240c0*/  LDL.LU R2, [R1+0x3a0] ;  /* 0x0003a00001027983 */ /* 0x001ea80000300800 */
[----:B-1----:R-:W4:Y:S01]  /*240d0*/  LDL.LU R25, [R1+0x39c] ;  /* 0x00039c0001197983 */ /* 0x002f220000300800 */
[----:B------:R-:W-:Y:S01]  /*240e0*/  PRMT R6, RZ, 0x7610, R6 ;  /* 0x00007610ff067816 */ /* 0x000fe20000000006 */
[----:B------:R-:W-:-:S05]  /*240f0*/  @!P0 IMAD.MOV.U32 R4, RZ, RZ, R29 ;  /* 0x000000ffff048224 */ /* 0x000fca00078e001d */
[----:B------:R0:W4:Y:S04]  /*24100*/  @!P0 LDG.E.U16 R6, [R4.64] ;  /* 0x0000000604068981 */ /* 0x000128000c1e1500 */
[----:B------:R-:W-:Y:S01]  /*24110*/  STS.U16 [R28+0x19800], R14 ;  /* 0x0198000e1c007388 */ /* 0x000fe20000000400 */
[----:B------:R-:W-:Y:S03]  /*24120*/  STS.U16 [R28+0x19a00], R17 ;  /* 0x019a00111c007388 */ /* 0x000fe60000000400 */
[----:B------:R-:W-:Y:S01]  /*24130*/  STS.U16 [R28+0x1b800], R18 ;  /* 0x01b800121c007388 */ /* 0x000fe20000000400 */
[----:B0-----:R-:W-:-:S03]  /*24140*/  IMAD.SHL.U32 R4, R21, 0x2, RZ ;  /* 0x0000000215047824 */ /* 0x001fc600078e00ff */
[----:B------:R-:W-:Y:S01]  /*24150*/  STS.U16 [R28+0x1ba00], R19 ;  /* 0x01ba00131c007388 */ /* 0x000fe20000000400 */
[----:B------:R-:W-:Y:S02]  /*24160*/  STS.U16 [R28+0x1d800], R20 ;  /* 0x01d800141c007388 */ /* 0x000fe40000000400 */
[----:B------:R0:W-:Y:S01]  /*24170*/  STS.U16 [R28+0x1da00], R26 ;  /* 0x01da001a1c007388 */ /* 0x0001e20000000400 */
[----:B------:R-:W-:Y:S01]  /*24180*/  LOP3.LUT R4, R4, 0x70, RZ, 0x3c, !PT ;  /* 0x0000007004047812 */ /* 0x000fe200078e3cff */
[----:B---3--:R1:W-:Y:S01]  /*24190*/  STS.U16 [R28+0x1f800], R27 ;  /* 0x01f8001b1c007388 */ /* 0x0083e20000000400 */
[----:B------:R3:W-:Y:S03]  /*241a0*/  STS.U16 [R28+0x1fa00], R3 ;  /* 0x01fa00031c007388 */ /* 0x0007e60000000400 */
[----:B0-----:R-:W4:Y:S01]  /*241b0*/  LDL.LU R26, [R1+0x390] ;  /* 0x00039000011a7983 */ /* 0x001f220000300800 */
[----:B------:R-:W4:Y:S02]  /*241c0*/  LDL.LU R14, [R1+0x38c] ;  /* 0x00038c00010e7983 */ /* 0x000f240000300800 */
[----:B-1----:R-:W4:Y:S01]  /*241d0*/  LDL.LU R27, [R1+0x380] ;  /* 0x00038000011b7983 */ /* 0x002f220000300800 */
[----:B------:R0:W-:Y:S04]  /*241e0*/  STS.U16 [R4+0x1c00], R0 ;  /* 0x001c000004007388 */ /* 0x0001e80000000400 */
[----:B---3--:R-:W3:Y:S01]  /*241f0*/  LDL.LU R3, [R1+0x657c] ;  /* 0x00657c0001037983 */ /* 0x008ee20000300800 */
[----:B------:R-:W-:Y:S02]  /*24200*/  STS.U16 [R4+0x1e00], R12 ;  /* 0x001e000c04007388 */ /* 0x000fe40000000400 */
[----:B------:R-:W3:Y:S02]  /*24210*/  LDL.LU R17, [R1+0x37c] ;  /* 0x00037c0001117983 */ /* 0x000ee40000300800 */
[----:B------:R-:W-:Y:S01]  /*24220*/  STS.U16 [R4+0x3c00], R13 ;  /* 0x003c000d04007388 */ /* 0x000fe20000000400 */
[----:B------:R-:W3:Y:S04]  /*24230*/  LDL.LU R18, [R1+0x370] ;  /* 0x0003700001127983 */ /* 0x000ee80000300800 */
[----:B------:R-:W-:Y:S01]  /*24240*/  STS.U16 [R4+0x3e00], R15 ;  /* 0x003e000f04007388 */ /* 0x000fe20000000400 */
[----:B------:R-:W3:Y:S02]  /*24250*/  LDL.LU R19, [R1+0x36c] ;  /* 0x00036c0001137983 */ /* 0x000ee40000300800 */
[----:B------:R-:W-:Y:S02]  /*24260*/  STS.U16 [R4+0x5c00], R16 ;  /* 0x005c001004007388 */ /* 0x000fe40000000400 */
[----:B------:R-:W3:Y:S01]  /*24270*/  LDL.LU R20, [R1+0x360] ;  /* 0x0003600001147983 */ /* 0x000ee20000300800 */
[----:B------:R-:W-:Y:S04]  /*24280*/  STS.U16 [R4+0x5e00], R22 ;  /* 0x005e001604007388 */ /* 0x000fe80000000400 */
[----:B------:R-:W3:Y:S01]  /*24290*/  LDL.LU R21, [R1+0x35c] ;  /* 0x00035c0001157983 */ /* 0x000ee20000300800 */
[----:B------:R-:W-:Y:S02]  /*242a0*/  STS.U16 [R4+0x7c00], R23 ;  /* 0x007c001704007388 */ /* 0x000fe40000000400 */
[----:B------:R-:W3:Y:S02]  /*242b0*/  LDL.LU R28, [R1+0x350] ;  /* 0x00035000011c7983 */ /* 0x000ee40000300800 */
[----:B------:R-:W-:Y:S01]  /*242c0*/  STS.U16 [R4+0x7e00], R24 ;  /* 0x007e001804007388 */ /* 0x000fe20000000400 */
[----:B0-----:R-:W3:Y:S04]  /*242d0*/  LDL.LU R0, [R1+0x34c] ;  /* 0x00034c0001007983 */ /* 0x001ee80000300800 */
[----:B--2---:R0:W-:Y:S04]  /*242e0*/  STS.U16 [R4+0x9c00], R2 ;  /* 0x009c000204007388 */ /* 0x0041e80000000400 */
[----:B----4-:R1:W-:Y:S04]  /*242f0*/  STS.U16 [R4+0x9e00], R25 ;  /* 0x009e001904007388 */ /* 0x0103e80000000400 */
        /* <DEDUP_REMOVED lines=8> */
[----:B-1----:R-:W4:Y:S04]  /*24380*/  LDL.LU R25, [R1+0x218] ;  /* 0x0002180001197983 */ /* 0x002f280000300800 */
[----:B------:R0:W-:Y:S01]  /*24390*/  STS.U16 [R4+0xbc00], R26 ;  /* 0x00bc001a04007388 */ /* 0x0001e20000000400 */
[----:B------:R-:W-:Y:S02]  /*243a0*/  STS.U16 [R4+0xbe00], R14 ;  /* 0x00be000e04007388 */ /* 0x000fe40000000400 */
[----:B------:R1:W-:Y:S01]  /*243b0*/  STS.U16 [R4+0xdc00], R27 ;  /* 0x00dc001b04007388 */ /* 0x0003e20000000400 */
[----:B---3--:R-:W-:Y:S01]  /*243c0*/  STS.U16 [R4+0xde00], R17 ;  /* 0x00de001104007388 */ /* 0x008fe20000000400 */
[----:B------:R-:W-:Y:S03]  /*243d0*/  STS.U16 [R4+0xfc00], R18 ;  /* 0x00fc001204007388 */ /* 0x000fe60000000400 */
[----:B------:R-:W-:Y:S01]  /*243e0*/  STS.U16 [R4+0xfe00], R19 ;  /* 0x00fe001304007388 */ /* 0x000fe20000000400 */
[----:B------:R-:W-:Y:S03]  /*243f0*/  STS.U16 [R4+0x11c00], R20 ;  /* 0x011c001404007388 */ /* 0x000fe60000000400 */
[----:B0-----:R-:W3:Y:S04]  /*24400*/  LDL.LU R26, [R1+0x200] ;  /* 0x00020000011a7983 */ /* 0x001ee80000300800 */
[----:B------:R-:W-:Y:S01]  /*24410*/  STS.U16 [R4+0x11e00], R21 ;  /* 0x011e001504007388 */ /* 0x000fe20000000400 */
[----:B------:R0:W-:Y:S02]  /*24420*/  STS.U16 [R4+0x13c00], R28 ;  /* 0x013c001c04007388 */ /* 0x0001e40000000400 */
[----:B-1----:R-:W3:Y:S01]  /*24430*/  LDL.LU R27, [R1+0x1f8] ;  /* 0x0001f800011b7983 */ /* 0x002ee20000300800 */
[----:B------:R1:W-:Y:S04]  /*24440*/  STS.U16 [R4+0x13e00], R0 ;  /* 0x013e000004007388 */ /* 0x0003e80000000400 */
        /* <DEDUP_REMOVED lines=8> */
[----:B-1----:R-:W3:Y:S04]  /*244d0*/  LDL.LU R0, [R1+0x190] ;  /* 0x0001900001007983 */ /* 0x002ee80000300800 */
[----:B--2---:R0:W-:Y:S01]  /*244e0*/  STS.U16 [R4+0x15c00], R2 ;  /* 0x015c000204007388 */ /* 0x0041e20000000400 */
[----:B----4-:R-:W-:Y:S03]  /*244f0*/  STS.U16 [R4+0x15e00], R11 ;  /* 0x015e000b04007388 */ /* 0x010fe60000000400 */
[----:B------:R-:W-:Y:S01]  /*24500*/  STS.U16 [R4+0x17c00], R12 ;  /* 0x017c000c04007388 */ /* 0x000fe20000000400 */
[----:B------:R-:W-:Y:S03]  /*24510*/  STS.U16 [R4+0x17e00], R15 ;  /* 0x017e000f04007388 */ /* 0x000fe60000000400 */
[----:B------:R-:W-:Y:S01]  /*24520*/  STS.U16 [R4+0x19c00], R16 ;  /* 0x019c001004007388 */ /* 0x000fe20000000400 */
[----:B------:R-:W-:Y:S02]  /*24530*/  STS.U16 [R4+0x19e00], R22 ;  /* 0x019e001604007388 */ /* 0x000fe40000000400 */
[----:B------:R-:W-:Y:S02]  /*24540*/  STS.U16 [R4+0x1bc00], R23 ;  /* 0x01bc001704007388 */ /* 0x000fe40000000400 */
[----:B------:R-:W-:Y:S01]  /*24550*/  STS.U16 [R4+0x1be00], R24 ;  /* 0x01be001804007388 */ /* 0x000fe20000000400 */
[----:B------:R-:W-:Y:S04]  /*24560*/  STS.U16 [R4+0x1dc00], R25 ;  /* 0x01dc001904007388 */ /* 0x000fe80000000400 */
[----:B0-----:R-:W2:Y:S01]  /*24570*/  LDL.LU R2, [R1+0x18c] ;  /* 0x00018c0001027983 */ /* 0x001ea20000300800 */
[----:B------:R0:W-:Y:S03]  /*24580*/  STS.U16 [R4+0x1de00], R3 ;  /* 0x01de000304007388 */ /* 0x0001e60000000400 */
[----:B0-----:R-:W4:Y:S01]  /*24590*/  LDL.LU R3, [R1+0x6578] ;  /* 0x0065780001037983 */ /* 0x001f220000300800 */
[----:B------:R-:W2:Y:S02]  /*245a0*/  LDL.LU R15, [R1+0x188] ;  /* 0x00018800010f7983 */ /* 0x000ea40000300800 */
[----:B------:R-:W2:Y:S02]  /*245b0*/  LDL.LU R22, [R1+0x184] ;  /* 0x0001840001167983 */ /* 0x000ea40000300800 */
[----:B------:R-:W2:Y:S01]  /*245c0*/  LDL.LU R16, [R1+0x180] ;  /* 0x0001800001107983 */ /* 0x000ea20000300800 */
[----:B------:R-:W2:Y:S01]  /*245d0*/  LDL.LU R23, [R1+0x17c] ;  /* 0x00017c0001177983 */ /* 0x000ea20000300800 */
[----:B------:R-:W2:Y:S02]  /*245e0*/  LDL.LU R24, [R1+0x178] ;  /* 0x0001780001187983 */ /* 0x000ea40000300800 */
[----:B------:R-:W2:Y:S01]  /*245f0*/  LDL.LU R25, [R1+0x174] ;  /* 0x0001740001197983 */ /* 0x000ea20000300800 */
[----:B---3--:R0:W-:Y:S01]  /*24600*/  STS.U16 [R4+0x1fc00], R26 ;  /* 0x01fc001a04007388 */ /* 0x0081e20000000400 */
[----:B------:R1:W-:Y:S03]  /*24610*/  STS.U16 [R4+0x1fe00], R27 ;  /* 0x01fe001b04007388 */ /* 0x0003e60000000400 */
[----:B0-----:R-:W3:Y:S01]  /*24620*/  LDL.LU R26, [R1+0x170] ;  /* 0x00017000011a7983 */ /* 0x001ee20000300800 */
[----:B-1----:R-:W2:Y:S03]  /*24630*/  LDL.LU R27, [R1+0x16c] ;  /* 0x00016c00011b7983 */ /* 0x002ea60000300800 */
[----:B----4-:R0:W-:Y:S04]  /*24640*/  STS.U16 [R3+0x20000], R28 ;  /* 0x0200001c03007388 */ /* 0x0101e80000000400 */
[----:B------:R1:W-:Y:S04]  /*24650*/  STS.U16 [R3+0x24000], R0 ;  /* 0x0240000003007388 */ /* 0x0003e80000000400 */
[----:B0-----:R-:W4:Y:S01]  /*24660*/  LDL.LU R28, [R1+0x168] ;  /* 0x00016800011c7983 */ /* 0x001f220000300800 */
[----:B-1----:R-:W4:Y:S02]  /*24670*/  LDL.LU R0, [R1+0x164] ;  /* 0x0001640001007983 */ /* 0x002f240000300800 */
[----:B------:R-:W4:Y:S02]  /*24680*/  LDL.LU R10, [R1+0x160] ;  /* 0x00016000010a7983 */ /* 0x000f240000300800 */
[----:B------:R-:W4:Y:S01]  /*24690*/  LDL.LU R11, [R1+0x15c] ;  /* 0x00015c00010b7983 */ /* 0x000f220000300800 */
[----:B------:R0:W-:Y:S04]  /*246a0*/  STS.U16 [R3+0x20800], R13 ;  /* 0x0208000d03007388 */ /* 0x0001e80000000400 */
[----:B------:R-:W4:Y:S04]  /*246b0*/  LDL.LU R12, [R1+0x158] ;  /* 0x00015800010c7983 */ /* 0x000f280000300800 */
        /* <DEDUP_REMOVED lines=8> */
[----:B--2---:R-:W2:Y:S01]  /*24740*/  LDL.LU R19, [R1+0x148] ;  /* 0x0001480001137983 */ /* 0x004ea20000300800 */
[----:B---3--:R-:W3:Y:S03]  /*24750*/  LDL.LU R20, [R1+0x144] ;  /* 0x0001440001147983 */ /* 0x008ee60000300800 */
[----:B------:R0:W-:Y:S01]  /*24760*/  STS.U16 [R3+0x24800], R2 ;  /* 0x0248000203007388 */ /* 0x0001e20000000400 */
[----:B------:R-:W3:Y:S03]  /*24770*/  LDL.LU R21, [R1+0x140] ;  /* 0x0001400001157983 */ /* 0x000ee60000300800 */
[----:B------:R1:W-:Y:S04]  /*24780*/  STS.U16 [R3+0x25800], R22 ;  /* 0x0258001603007388 */ /* 0x0003e80000000400 */
[----:B------:R1:W-:Y:S04]  /*24790*/  STS.U16 [R3+0x21000], R14 ;  /* 0x0210000e03007388 */ /* 0x0003e80000000400 */
[----:B------:R1:W-:Y:S04]  /*247a0*/  STS.U16 [R3+0x25000], R15 ;  /* 0x0250000f03007388 */ /* 0x0003e80000000400 */
[----:B------:R1:W-:Y:S04]  /*247b0*/  STS.U16 [R3+0x26000], R16 ;  /* 0x0260001003007388 */ /* 0x0003e80000000400 */
[----:B0-----:R-:W3:Y:S01]  /*247c0*/  LDL.LU R2, [R1+0x13c] ;  /* 0x00013c0001027983 */ /* 0x001ee20000300800 */
[----:B-1----:R-:W3:Y:S02]  /*247d0*/  LDL.LU R22, [R1+0x138] ;  /* 0x0001380001167983 */ /* 0x002ee40000300800 */
[----:B------:R-:W3:Y:S01]  /*247e0*/  LDL.LU R14, [R1+0x134] ;  /* 0x00013400010e7983 */ /* 0x000ee20000300800 */
[----:B------:R0:W-:Y:S04]  /*247f0*/  STS.U16 [R3+0x26800], R23 ;  /* 0x0268001703007388 */ /* 0x0001e80000000400 */
[----:B------:R-:W3:Y:S01]  /*24800*/  LDL.LU R15, [R1+0x130] ;  /* 0x00013000010f7983 */ /* 0x000ee20000300800 */
[----:B------:R-:W3:Y:S03]  /*24810*/  LDL.LU R16, [R1+0x12c] ;  /* 0x00012c0001107983 */ /* 0x000ee60000300800 */
[----:B------:R1:W-:Y:S04]  /*24820*/  STS.U16 [R3+0x27000], R24 ;  /* 0x0270001803007388 */ /* 0x0003e80000000400 */
[----:B------:R1:W-:Y:S04]  /*24830*/  STS.U16 [R3+0x27800], R25 ;  /* 0x0278001903007388 */ /* 0x0003e80000000400 */
[----:B0-----:R-:W3:Y:S01]  /*24840*/  LDL.LU R23, [R1+0x128] ;  /* 0x0001280001177983 */ /* 0x001ee20000300800 */
[----:B-1----:R-:W3:Y:S03]  /*24850*/  LDL.LU R24, [R1+0x124] ;  /* 0x0001240001187983 */ /* 0x002ee60000300800 */
[----:B------:R0:W-:Y:S04]  /*24860*/  STS.U16 [R3+0x28000], R26 ;  /* 0x0280001a03007388 */ /* 0x0001e80000000400 */
[----:B------:R-:W3:Y:S04]  /*24870*/  LDL.LU R25, [R1+0x120] ;  /* 0x0001200001197983 */ /* 0x000ee80000300800 */
[----:B------:R1:W-:Y:S04]  /*24880*/  STS.U16 [R3+0x28800], R27 ;  /* 0x0288001b03007388 */ /* 0x0003e80000000400 */
[----:B0-----:R-:W3:Y:S01]  /*24890*/  LDL.LU R26, [R1+0x11c] ;  /* 0x00011c00011a7983 */ /* 0x001ee20000300800 */
[----:B-1----:R-:W3:Y:S03]  /*248a0*/  LDL.LU R27, [R1+0x118] ;  /* 0x00011800011b7983 */ /* 0x002ee60000300800 */
[----:B----4-:R0:W-:Y:S04]  /*248b0*/  STS.U16 [R3+0x29000], R28 ;  /* 0x0290001c03007388 */ /* 0x0101e80000000400 */
[----:B------:R1:W-:Y:S04]  /*248c0*/  STS.U16 [R3+0x29800], R0 ;  /* 0x0298000003007388 */ /* 0x0003e80000000400 */
[----:B0-----:R-:W4:Y:S01]  /*248d0*/  LDL.LU R28, [R1+0x114] ;  /* 0x00011400011c7983 */ /* 0x001f220000300800 */
[----:B-1----:R-:W4:Y:S01]  /*248e0*/  LDL.LU R0, [R1+0x110] ;  /* 0x0001100001007983 */ /* 0x002f220000300800 */
[----:B------:R-:W-:-:S02]  /*248f0*/  LOP3.LUT R4, R3, 0x20, RZ, 0x3c, !PT ;  /* 0x0000002003047812 */ /* 0x000fc400078e3cff */
[----:B------:R-:W-:Y:S04]  /*24900*/  STS.U16 [R3+0x2c000], R17 ;  /* 0x02c0001103007388 */ /* 0x000fe80000000400 */
[----:B------:R-:W-:Y:S04]  /*24910*/  STS.U16 [R3+0x2c800], R18 ;  /* 0x02c8001203007388 */ /* 0x000fe80000000400 */
[----:B--2---:R-:W-:Y:S04]  /*24920*/  STS.U16 [R3+0x2d000], R19 ;  /* 0x02d0001303007388 */ /* 0x004fe80000000400 */
[----:B------:R-:W-:Y:S04]  /*24930*/  STS.U16 [R3+0x2a000], R10 ;  /* 0x02a0000a03007388 */ /* 0x000fe80000000400 */
[----:B------:R-:W-:Y:S04]  /*24940*/  STS.U16 [R3+0x2a800], R11 ;  /* 0x02a8000b03007388 */ /* 0x000fe80000000400 */
[----:B------:R-:W-:Y:S04]  /*24950*/  STS.U16 [R3+0x2b000], R12 ;  /* 0x02b0000c03007388 */ /* 0x000fe80000000400 */
[----:B------:R-:W-:Y:S04]  /*24960*/  STS.U16 [R3+0x2b800], R13 ;  /* 0x02b8000d03007388 */ /* 0x000fe80000000400 */
[----:B---3--:R-:W-:Y:S04]  /*24970*/  STS.U16 [R3+0x2d800], R20 ;  /* 0x02d8001403007388 */ /* 0x008fe80000000400 */
[----:B------:R-:W-:Y:S04]  /*24980*/  STS.U16 [R3+0x2e000], R21 ;  /* 0x02e0001503007388 */ /* 0x000fe80000000400 */
[----:B------:R0:W-:Y:S04]  /*24990*/  STS.U16 [R3+0x2e800], R2 ;  /* 0x02e8000203007388 */ /* 0x0001e80000000400 */
[----:B------:R1:W-:Y:S04]  /*249a0*/  STS.U16 [R3+0x2f000], R22 ;  /* 0x02f0001603007388 */ /* 0x0003e80000000400 */
[----:B------:R-:W-:Y:S01]  /*249b0*/  STS.U16 [R3+0x2f800], R14 ;  /* 0x02f8000e03007388 */ /* 0x000fe20000000400 */
[----:B------:R-:W-:Y:S02]  /*249c0*/  STS.U16 [R4+0x20200], R15 ;  /* 0x0202000f04007388 */ /* 0x000fe40000000400 */
[----:B------:R-:W-:Y:S01]  /*249d0*/  STS.U16 [R4+0x20a00], R16 ;  /* 0x020a001004007388 */ /* 0x000fe20000000400 */
[----:B0-----:R-:W2:Y:S01]  /*249e0*/  LDL.LU R2, [R1+0x10c] ;  /* 0x00010c0001027983 */ /* 0x001ea20000300800 */
[----:B------:R-:W3:Y:S02]  /*249f0*/  LDL.LU R17, [R1+0x108] ;  /* 0x0001080001117983 */ /* 0x000ee40000300800 */
[----:B------:R-:W3:Y:S02]  /*24a00*/  LDL.LU R18, [R1+0x104] ;  /* 0x0001040001127983 */ /* 0x000ee40000300800 */
[----:B------:R-:W3:Y:S01]  /*24a10*/  LDL.LU R19, [R1+0x100] ;  /* 0x0001000001137983 */ /* 0x000ee20000300800 */
[----:B------:R-:W3:Y:S01]  /*24a20*/  LDL.LU R20, [R1+0xfc] ;  /* 0x0000fc0001147983 */ /* 0x000ee20000300800 */
[----:B------:R-:W3:Y:S02]  /*24a30*/  LDL.LU R21, [R1+0xf8] ;  /* 0x0000f80001157983 */ /* 0x000ee40000300800 */
[----:B-1----:R-:W3:Y:S01]  /*24a40*/  LDL.LU R22, [R1+0xf4] ;  /* 0x0000f40001167983 */ /* 0x002ee20000300800 */
[----:B------:R-:W-:Y:S01]  /*24a50*/  STS.U16 [R4+0x21200], R23 ;  /* 0x0212001704007388 */ /* 0x000fe20000000400 */
[----:B------:R-:W-:Y:S02]  /*24a60*/  STL [R1+0x1ca0], R3 ;  /* 0x001ca00301007387 */ /* 0x000fe40000100800 */
[----:B------:R0:W-:Y:S02]  /*24a70*/  STS.U16 [R4+0x21a00], R24 ;  /* 0x021a001804007388 */ /* 0x0001e40000000400 */
[----:B------:R1:W-:Y:S01]  /*24a80*/  STS.U16 [R4+0x22200], R25 ;  /* 0x0222001904007388 */ /* 0x0003e20000000400 */
[----:B0-----:R-:W3:Y:S01]  /*24a90*/  LDL.LU R24, [R1+0xf0] ;  /* 0x0000f00001187983 */ /* 0x001ee20000300800 */
[----:B------:R-:W3:Y:S02]  /*24aa0*/  LDL.LU R5, [R1+0xec] ;  /* 0x0000ec0001057983 */ /* 0x000ee40000300800 */
[----:B------:R-:W3:Y:S02]  /*24ab0*/  LDL.LU R29, [R1+0xe8] ;  /* 0x0000e800011d7983 */ /* 0x000ee40000300800 */
[----:B------:R-:W3:Y:S01]  /*24ac0*/  LDL.LU R10, [R1+0xe4] ;  /* 0x0000e400010a7983 */ /* 0x000ee20000300800 */
[----:B------:R-:W3:Y:S01]  /*24ad0*/  LDL.LU R11, [R1+0xe0] ;  /* 0x0000e000010b7983 */ /* 0x000ee20000300800 */
[----:B------:R-:W3:Y:S03]  /*24ae0*/  LDL.LU R12, [R1+0xcc] ;  /* 0x0000cc00010c7983 */ /* 0x000ee60000300800 */
[----:B------:R0:W-:Y:S01]  /*24af0*/  STS.U16 [R4+0x22a00], R26 ;  /* 0x022a001a04007388 */ /* 0x0001e20000000400 */
[----:B------:R-:W3:Y:S02]  /*24b00*/  LDL.LU R23, [R1+0xc8] ;  /* 0x0000c80001177983 */ /* 0x000ee40000300800 */
[----:B------:R0:W-:Y:S02]  /*24b10*/  STS.U16 [R4+0x23200], R27 ;  /* 0x0232001b04007388 */ /* 0x0001e40000000400 */
[----:B-1----:R-:W3:Y:S01]  /*24b20*/  LDL.LU R25, [R1+0xc4] ;  /* 0x0000c40001197983 */ /* 0x002ee20000300800 */
[----:B0-----:R-:W3:Y:S01]  /*24b30*/  LDL.LU R26, [R1+0xc0] ;  /* 0x0000c000011a7983 */ /* 0x001ee20000300800 */
[----:B------:R-:W3:Y:S03]  /*24b40*/  LDL.LU R27, [R1+0xbc] ;  /* 0x0000bc00011b7983 */ /* 0x000ee60000300800 */
[----:B----4-:R-:W-:Y:S01]  /*24b50*/  STS.U16 [R4+0x23a00], R28 ;  /* 0x023a001c04007388 */ /* 0x010fe20000000400 */
[----:B------:R0:W-:Y:S03]  /*24b60*/  STS.U16 [R4+0x24200], R0 ;  /* 0x0242000004007388 */ /* 0x0001e60000000400 */
[----:B0-----:R-:W4:Y:S01]  /*24b70*/  LDL.LU R0, [R1+0xb8] ;  /* 0x0000b80001007983 */ /* 0x001f220000300800 */
[----:B------:R-:W4:Y:S03]  /*24b80*/  LDL.LU R28, [R1+0xb4] ;  /* 0x0000b400011c7983 */ /* 0x000f260000300800 */
[----:B--2---:R0:W-:Y:S01]  /*24b90*/  STS.U16 [R4+0x24a00], R2 ;  /* 0x024a000204007388 */ /* 0x0041e20000000400 */
[----:B---3--:R1:W-:Y:S03]  /*24ba0*/  STS.U16 [R4+0x25200], R17 ;  /* 0x0252001104007388 */ /* 0x0083e60000000400 */
[----:B------:R2:W-:Y:S01]  /*24bb0*/  STS.U16 [R4+0x25a00], R18 ;  /* 0x025a001204007388 */ /* 0x0005e20000000400 */
[----:B------:R3:W-:Y:S03]  /*24bc0*/  STS.U16 [R4+0x26200], R19 ;  /* 0x0262001304007388 */ /* 0x0007e60000000400 */
[----:B------:R1:W-:Y:S01]  /*24bd0*/  STS.U16 [R4+0x26a00], R20 ;  /* 0x026a001404007388 */ /* 0x0003e20000000400 */
[----:B------:R1:W-:Y:S03]  /*24be0*/  STS.U16 [R4+0x27200], R21 ;  /* 0x0272001504007388 */ /* 0x0003e60000000400 */
[----:B0-----:R-:W4:Y:S01]  /*24bf0*/  LDL.LU R2, [R1+0xb0] ;  /* 0x0000b00001027983 */ /* 0x001f220000300800 */
[----:B------:R-:W4:Y:S02]  /*24c00*/  LDL.LU R13, [R1+0xac] ;  /* 0x0000ac00010d7983 */ /* 0x000f240000300800 */
[----:B------:R-:W4:Y:S02]  /*24c10*/  LDL.LU R14, [R1+0xa8] ;  /* 0x0000a800010e7983 */ /* 0x000f240000300800 */
[----:B------:R-:W4:Y:S01]  /*24c20*/  LDL.LU R15, [R1+0xa4] ;  /* 0x0000a400010f7983 */ /* 0x000f220000300800 */
[----:B------:R-:W4:Y:S01]  /*24c30*/  LDL.LU R16, [R1+0xa0] ;  /* 0x0000a00001107983 */ /* 0x000f220000300800 */
[----:B-1----:R-:W4:Y:S03]  /*24c40*/  LDL.LU R17, [R1+0x9c] ;  /* 0x00009c0001117983 */ /* 0x002f260000300800 */
[----:B------:R0:W-:Y:S01]  /*24c50*/  STS.U16 [R4+0x27a00], R22 ;  /* 0x027a001604007388 */ /* 0x0001e20000000400 */
[----:B--2---:R-:W2:Y:S02]  /*24c60*/  LDL.LU R18, [R1+0x98] ;  /* 0x0000980001127983 */ /* 0x004ea40000300800 */
[----:B---3--:R-:W3:Y:S02]  /*24c70*/  LDL.LU R19, [R1+0x94] ;  /* 0x0000940001137983 */ /* 0x008ee40000300800 */
[----:B------:R1:W-:Y:S01]  /*24c80*/  STS.U16 [R4+0x28200], R24 ;  /* 0x0282001804007388 */ /* 0x0003e20000000400 */
[----:B------:R-:W2:Y:S04]  /*24c90*/  LDL.LU R20, [R1+0x90] ;  /* 0x0000900001147983 */ /* 0x000ea80000300800 */
[----:B------:R-:W-:Y:S01]  /*24ca0*/  STS.U16 [R4+0x28a00], R5 ;  /* 0x028a000504007388 */ /* 0x000fe20000000400 */
[----:B------:R-:W2:Y:S02]  /*24cb0*/  LDL.LU R21, [R1+0x8c] ;  /* 0x00008c0001157983 */ /* 0x000ea40000300800 */
[----:B------:R-:W-:Y:S02]  /*24cc0*/  STS.U16 [R4+0x29200], R29 ;  /* 0x0292001d04007388 */ /* 0x000fe40000000400 */
[----:B------:R-:W-:Y:S01]  /*24cd0*/  STS.U16 [R4+0x29a00], R10 ;  /* 0x029a000a04007388 */ /* 0x000fe20000000400 */
[----:B------:R-:W-:Y:S04]  /*24ce0*/  STS.U16 [R4+0x2a200], R11 ;  /* 0x02a2000b04007388 */ /* 0x000fe80000000400 */
[----:B0-----:R-:W2:Y:S01]  /*24cf0*/  LDL.LU R22, [R1+0x88] ;  /* 0x0000880001167983 */ /* 0x001ea20000300800 */
[----:B-1----:R-:W2:Y:S02]  /*24d00*/  LDL R24, [R1+0x1c6c] ;  /* 0x001c6c0001187983 */ /* 0x002ea40000100800 */
[----:B------:R-:W-:Y:S02]  /*24d10*/  STS.U16 [R4+0x2aa00], R12 ;  /* 0x02aa000c04007388 */ /* 0x000fe40000000400 */
[----:B------:R-:W-:Y:S01]  /*24d20*/  STS.U16 [R4+0x2b200], R23 ;  /* 0x02b2001704007388 */ /* 0x000fe20000000400 */
[----:B------:R-:W-:Y:S04]  /*24d30*/  STS.U16 [R4+0x2ba00], R25 ;  /* 0x02ba001904007388 */ /* 0x000fe80000000400 */
[----:B------:R-:W-:Y:S01]  /*24d40*/  STS.U16 [R4+0x2c200], R26 ;  /* 0x02c2001a04007388 */ /* 0x000fe20000000400 */
[----:B------:R-:W-:Y:S03]  /*24d50*/  STS.U16 [R4+0x2ca00], R27 ;  /* 0x02ca001b04007388 */ /* 0x000fe60000000400 */
[----:B----4-:R0:W-:Y:S04]  /*24d60*/  STS.U16 [R4+0x2d200], R0 ;  /* 0x02d2000004007388 */ /* 0x0101e80000000400 */
[----:B0-----:R-:W4:Y:S01]  /*24d70*/  LDL.LU R0, [R1+0x84] ;  /* 0x0000840001007983 */ /* 0x001f220000300800 */
[----:B------:R-:W4:Y:S02]  /*24d80*/  LDL.LU R23, [R1+0x80] ;  /* 0x0000800001177983 */ /* 0x000f240000300800 */
[----:B------:R-:W4:Y:S02]  /*24d90*/  LDL.LU R25, [R1+0x7c] ;  /* 0x00007c0001197983 */ /* 0x000f240000300800 */
[----:B------:R-:W4:Y:S01]  /*24da0*/  LDL.LU R26, [R1+0x78] ;  /* 0x00007800011a7983 */ /* 0x000f220000300800 */
[----:B------:R0:W-:Y:S04]  /*24db0*/  STS.U16 [R4+0x2da00], R28 ;  /* 0x02da001c04007388 */ /* 0x0001e80000000400 */
[----:B------:R-:W4:Y:S04]  /*24dc0*/  LDL.LU R27, [R1+0x74] ;  /* 0x00007400011b7983 */ /* 0x000f280000300800 */
[----:B0-----:R-:W4:Y:S04]  /*24dd0*/  LDL.LU R28, [R1+0x70] ;  /* 0x00007000011c7983 */ /* 0x001f280000300800 */
[----:B------:R0:W-:Y:S01]  /*24de0*/  STS.U16 [R4+0x2e200], R2 ;  /* 0x02e2000204007388 */ /* 0x0001e20000000400 */
[----:B------:R1:W-:Y:S02]  /*24df0*/  STS.U16 [R4+0x2ea00], R13 ;  /* 0x02ea000d04007388 */ /* 0x0003e40000000400 */
[----:B------:R1:W-:Y:S02]  /*24e00*/  STS.U16 [R4+0x2f200], R14 ;  /* 0x02f2000e04007388 */ /* 0x0003e40000000400 */
[----:B------:R1:W-:Y:S01]  /*24e10*/  STS.U16 [R4+0x2fa00], R15 ;  /* 0x02fa000f04007388 */ /* 0x0003e20000000400 */
[----:B0-----:R-:W4:Y:S01]  /*24e20*/  LDL.LU R2, [R1+0x6c] ;  /* 0x00006c0001027983 */ /* 0x001f220000300800 */
[----:B------:R-:W4:Y:S02]  /*24e30*/  LDL.LU R10, [R1+0x68] ;  /* 0x00006800010a7983 */ /* 0x000f240000300800 */
[----:B------:R-:W4:Y:S02]  /*24e40*/  LDL.LU R11, [R1+0x64] ;  /* 0x00006400010b7983 */ /* 0x000f240000300800 */
[----:B------:R-:W4:Y:S01]  /*24e50*/  LDL.LU R12, [R1+0x60] ;  /* 0x00006000010c7983 */ /* 0x000f220000300800 */
[----:B-1----:R-:W4:Y:S01]  /*24e60*/  LDL.LU R13, [R1+0x5c] ;  /* 0x00005c00010d7983 */ /* 0x002f220000300800 */
[----:B------:R-:W4:Y:S03]  /*24e70*/  LDL.LU R14, [R1+0x58] ;  /* 0x00005800010e7983 */ /* 0x000f260000300800 */
[----:B--2---:R0:W-:Y:S01]  /*24e80*/  STS.U16 [R24+0x20400], R16 ;  /* 0x0204001018007388 */ /* 0x0041e20000000400 */
[----:B------:R-:W2:Y:S02]  /*24e90*/  LDL.LU R15, [R1+0x54] ;  /* 0x00005400010f7983 */ /* 0x000ea40000300800 */
[----:B------:R1:W-:Y:S02]  /*24ea0*/  STS.U16 [R24+0x20c00], R17 ;  /* 0x020c001118007388 */ /* 0x0003e40000000400 */
[----:B------:R1:W-:Y:S01]  /*24eb0*/  STS.U16 [R24+0x21400], R18 ;  /* 0x0214001218007388 */ /* 0x0003e20000000400 */
[----:B---3--:R3:W-:Y:S01]  /*24ec0*/  STS.U16 [R24+0x21c00], R19 ;  /* 0x021c001318007388 */ /* 0x0087e20000000400 */
[----:B------:R3:W-:Y:S02]  /*24ed0*/  STS.U16 [R24+0x22400], R20 ;  /* 0x0224001418007388 */ /* 0x0007e40000000400 */
[----:B------:R3:W-:Y:S01]  /*24ee0*/  STS.U16 [R24+0x22c00], R21 ;  /* 0x022c001518007388 */ /* 0x0007e20000000400 */
[----:B0-----:R-:W2:Y:S01]  /*24ef0*/  LDL.LU R16, [R1+0x50] ;  /* 0x0000500001107983 */ /* 0x001ea20000300800 */
[----:B-1----:R-:W2:Y:S02]  /*24f00*/  LDL.LU R17, [R1+0x4c] ;  /* 0x00004c0001117983 */ /* 0x002ea40000300800 */
[----:B------:R-:W2:Y:S01]  /*24f10*/  LDL.LU R18, [R1+0x48] ;  /* 0x0000480001127983 */ /* 0x000ea20000300800 */
[----:B---3--:R-:W3:Y:S01]  /*24f20*/  LDL.LU R19, [R1+0x44] ;  /* 0x0000440001137983 */ /* 0x008ee20000300800 */
[----:B------:R-:W3:Y:S02]  /*24f30*/  LDL.LU R20, [R1+0x40] ;  /* 0x0000400001147983 */ /* 0x000ee40000300800 */
[----:B------:R-:W-:Y:S02]  /*24f40*/  STS.U16 [R24+0x23400], R22 ;  /* 0x0234001618007388 */ /* 0x000fe40000000400 */
[----:B------:R-:W3:Y:S01]  /*24f50*/  LDL.LU R3, [R1+0x3c] ;  /* 0x00003c0001037983 */ /* 0x000ee20000300800 */
[----:B------:R-:W3:Y:S04]  /*24f60*/  LDL.LU R21, [R1+0x38] ;  /* 0x0000380001157983 */ /* 0x000ee80000300800 */
[----:B----4-:R0:W-:Y:S04]  /*24f70*/  STS.U16 [R24+0x23c00], R0 ;  /* 0x023c000018007388 */ /* 0x0101e80000000400 */
[----:B0-----:R-:W4:Y:S01]  /*24f80*/  LDL.LU R0, [R1+0x34] ;  /* 0x0000340001007983 */ /* 0x001f220000300800 */
[----:B------:R0:W-:Y:S02]  /*24f90*/  STS.U16 [R24+0x24400], R23 ;  /* 0x0244001718007388 */ /* 0x0001e40000000400 */
[----:B------:R-:W4:Y:S02]  /*24fa0*/  LDL.LU R22, [R1+0x2c] ;  /* 0x00002c0001167983 */ /* 0x000f240000300800 */
[----:B------:R1:W-:Y:S01]  /*24fb0*/  STS.U16 [R24+0x24c00], R25 ;  /* 0x024c001918007388 */ /* 0x0003e20000000400 */
[----:B------:R1:W-:Y:S01]  /*24fc0*/  STS.U16 [R24+0x25400], R26 ;  /* 0x0254001a18007388 */ /* 0x0003e20000000400 */
[----:B------:R1:W-:Y:S02]  /*24fd0*/  STS.U16 [R24+0x25c00], R27 ;  /* 0x025c001b18007388 */ /* 0x0003e40000000400 */
[----:B------:R1:W-:Y:S01]  /*24fe0*/  STS.U16 [R24+0x26400], R28 ;  /* 0x0264001c18007388 */ /* 0x0003e20000000400 */
[----:B0-----:R-:W4:Y:S01]  /*24ff0*/  LDL.LU R23, [R1+0x28] ;  /* 0x0000280001177983 */ /* 0x001f220000300800 */
[----:B-1----:R-:W4:Y:S03]  /*25000*/  LDL.LU R25, [R1+0x24] ;  /* 0x0000240001197983 */ /* 0x002f260000300800 */
[----:B------:R-:W4:Y:S04]  /*25010*/  LDL.LU R26, [R1+0x1ac] ;  /* 0x0001ac00011a7983 */ /* 0x000f280000300800 */
[----:B------:R-:W4:Y:S01]  /*25020*/  LDL.LU R27, [R1+0x20] ;  /* 0x00002000011b7983 */ /* 0x000f220000300800 */
[----:B------:R-:W4:Y:S03]  /*25030*/  LDL.LU R28, [R1+0x1c] ;  /* 0x00001c00011c7983 */ /* 0x000f260000300800 */
[----:B------:R0:W-:Y:S01]  /*25040*/  STS.U16 [R24+0x26c00], R2 ;  /* 0x026c000218007388 */ /* 0x0001e20000000400 */
[----:B------:R1:W-:Y:S02]  /*25050*/  STS.U16 [R24+0x27400], R10 ;  /* 0x0274000a18007388 */ /* 0x0003e40000000400 */
[----:B------:R1:W-:Y:S02]  /*25060*/  STS.U16 [R24+0x27c00], R11 ;  /* 0x027c000b18007388 */ /* 0x0003e40000000400 */
[----:B------:R1:W-:Y:S01]  /*25070*/  STS.U16 [R24+0x28400], R12 ;  /* 0x0284000c18007388 */ /* 0x0003e20000000400 */
[----:B------:R1:W-:Y:S04]  /*25080*/  STS.U16 [R24+0x28c00], R13 ;  /* 0x028c000d18007388 */ /* 0x0003e80000000400 */
[----:B0-----:R-:W4:Y:S01]  /*25090*/  LDL.LU R2, [R1+0x18] ;  /* 0x0000180001027983 */ /* 0x001f220000300800 */
[----:B------:R-:W4:Y:S02]  /*250a0*/  LDL.LU R4, [R1+0x10] ;  /* 0x0000100001047983 */ /* 0x000f240000300800 */
[----:B------:R-:W4:Y:S02]  /*250b0*/  LDL.LU R5, [R1+0xc] ;  /* 0x00000c0001057983 */ /* 0x000f240000300800 */
[----:B------:R-:W4:Y:S01]  /*250c0*/  LDL.LU R29, [R1+0x8] ;  /* 0x00000800011d7983 */ /* 0x000f220000300800 */
[----:B-1----:R-:W4:Y:S01]  /*250d0*/  LDL.LU R10, [R1+0x6574] ;  /* 0x00657400010a7983 */ /* 0x002f220000300800 */
[----:B------:R-:W4:Y:S02]  /*250e0*/  LDL.LU R11, [R1+0x6570] ;  /* 0x00657000010b7983 */ /* 0x000f240000300800 */
[----:B------:R-:W4:Y:S01]  /*250f0*/  LDL.LU R12, [R1+0x656c] ;  /* 0x00656c00010c7983 */ /* 0x000f220000300800 */
[----:B------:R0:W-:Y:S01]  /*25100*/  STS.U16 [R24+0x29400], R14 ;  /* 0x0294000e18007388 */ /* 0x0001e20000000400 */
[----:B------:R-:W4:Y:S02]  /*25110*/  LDL.LU R13, [R1+0x6568] ;  /* 0x00656800010d7983 */ /* 0x000f240000300800 */
[----:B--2---:R1:W-:Y:S02]  /*25120*/  STS.U16 [R24+0x29c00], R15 ;  /* 0x029c000f18007388 */ /* 0x0043e40000000400 */
[----:B------:R2:W-:Y:S01]  /*25130*/  STS.U16 [R24+0x2a400], R16 ;  /* 0x02a4001018007388 */ /* 0x0005e20000000400 */
[----:B------:R2:W-:Y:S01]  /*25140*/  STS.U16 [R24+0x2ac00], R17 ;  /* 0x02ac001118007388 */ /* 0x0005e20000000400 */
[----:B------:R2:W-:Y:S02]  /*25150*/  STS.U16 [R24+0x2b400], R18 ;  /* 0x02b4001218007388 */ /* 0x0005e40000000400 */
[----:B---3--:R3:W-:Y:S01]  /*25160*/  STS.U16 [R24+0x2bc00], R19 ;  /* 0x02bc001318007388 */ /* 0x0087e20000000400 */
[----:B0-----:R-:W4:Y:S01]  /*25170*/  LDL.LU R14, [R1+0x6564] ;  /* 0x00656400010e7983 */ /* 0x001f220000300800 */
[----:B-1----:R-:W4:Y:S02]  /*25180*/  LDL.LU R15, [R1+0x6560] ;  /* 0x00656000010f7983 */ /* 0x002f240000300800 */
[----:B--2---:R-:W2:Y:S01]  /*25190*/  LDL.LU R16, [R1+0x655c] ;  /* 0x00655c0001107983 */ /* 0x004ea20000300800 */
[----:B------:R0:W-:Y:S04]  /*251a0*/  STS.U16 [R24+0x2c400], R20 ;  /* 0x02c4001418007388 */ /* 0x0001e80000000400 */
[----:B------:R-:W2:Y:S01]  /*251b0*/  LDL.LU R17, [R1+0x6558] ;  /* 0x0065580001117983 */ /* 0x000ea20000300800 */
[----:B------:R-:W2:Y:S02]  /*251c0*/  LDL.LU R18, [R1+0x6554] ;  /* 0x0065540001127983 */ /* 0x000ea40000300800 */
[----:B---3--:R-:W3:Y:S01]  /*251d0*/  LDL.LU R19, [R1+0x6550] ;  /* 0x0065500001137983 */ /* 0x008ee20000300800 */
[----:B------:R-:W-:Y:S01]  /*251e0*/  STS.U16 [R24+0x2cc00], R3 ;  /* 0x02cc000318007388 */ /* 0x000fe20000000400 */
[----:B------:R1:W-:Y:S03]  /*251f0*/  STS.U16 [R24+0x2d400], R21 ;  /* 0x02d4001518007388 */ /* 0x0003e60000000400 */
[----:B0-----:R-:W2:Y:S04]  /*25200*/  LDL.LU R20, [R1+0x654c] ;  /* 0x00654c0001147983 */ /* 0x001ea80000300800 */
[----:B-1----:R-:W2:Y:S04]  /*25210*/  LDL.LU R21, [R1+0x6548] ;  /* 0x0065480001157983 */ /* 0x002ea80000300800 */
[----:B----4-:R0:W-:Y:S04]  /*25220*/  STS.U16 [R24+0x2dc00], R0 ;  /* 0x02dc000018007388 */ /* 0x0101e80000000400 */
[----:B0-----:R-:W4:Y:S04]  /*25230*/  LDL.LU R0, [R1+0x6544] ;  /* 0x0065440001007983 */ /* 0x001f280000300800 */
[----:B------:R-:W0:Y:S04]  /*25240*/  S2R R3, SR_TID.X ;  /* 0x0000000000037919 */ /* 0x000e280000002100 */
[----:B----4-:R1:W-:Y:S04]  /*25250*/  STS.U16 [R24+0x2e400], R0 ;  /* 0x02e4000018007388 */ /* 0x0103e80000000400 */
[----:B-1----:R-:W4:Y:S01]  /*25260*/  LDL.LU R0, [R1+0x6540] ;  /* 0x0065400001007983 */ /* 0x002f220000300800 */
[----:B0-----:R-:W-:-:S04]  /*25270*/  SHF.R.S32.HI R3, RZ, 0x7, R3 ;  /* 0x00000007ff037819 */ /* 0x001fc80000011403 */
[----:B------:R-:W-:Y:S01]  /*25280*/  SGXT R3, R3, 0x1 ;  /* 0x000000010303781a */ /* 0x000fe20000000200 */
[----:B------:R0:W-:Y:S01]  /*25290*/  STS.U16 [R24+0x2ec00], R22 ;  /* 0x02ec001618007388 */ /* 0x0001e20000000400 */
[----:B------:R1:W-:Y:S02]  /*252a0*/  STS.U16 [R24+0x2f400], R23 ;  /* 0x02f4001718007388 */ /* 0x0003e40000000400 */
[----:B------:R0:W-:Y:S02]  /*252b0*/  STS.U16 [R24+0x2fc00], R25 ;  /* 0x02fc001918007388 */ /* 0x0001e40000000400 */
[----:B----4-:R-:W-:-:S05]  /*252c0*/  IMAD.SHL.U32 R0, R0, 0x2, RZ ;  /* 0x0000000200007824 */ /* 0x010fca00078e00ff */
[----:B------:R-:W-:Y:S02]  /*252d0*/  LOP3.LUT R0, R0, 0x110, R3, 0x78, !PT ;  /* 0x0000011000007812 */ /* 0x000fe400078e7803 */
[----:B------:R-:W4:Y:S01]  /*252e0*/  LDL.LU R3, [R1+0x14] ;  /* 0x0000140001037983 */ /* 0x000f220000300800 */
[----:B0-----:R-:W2:Y:S01]  /*252f0*/  LDL.LU R22, [R1+0x653c] ;  /* 0x00653c0001167983 */ /* 0x001ea20000300800 */
[----:B------:R-:W-:Y:S01]  /*25300*/  LOP3.LUT R0, R0, 0x60, RZ, 0x3c, !PT ;  /* 0x0000006000007812 */ /* 0x000fe200078e3cff */
[----:B-1----:R-:W2:Y:S01]  /*25310*/  LDL.LU R23, [R1+0x6538] ;  /* 0x0065380001177983 */ /* 0x002ea20000300800 */
[----:B------:R-:W2:Y:S01]  /*25320*/  LDL.LU R24, [R1+0x6534] ;  /* 0x0065340001187983 */ /* 0x000ea20000300800 */
[----:B------:R-:W2:Y:S03]  /*25330*/  LDL.LU R25, [R1+0x6530] ;  /* 0x0065300001197983 */ /* 0x000ea60000300800 */
[----:B------:R0:W-:Y:S01]  /*25340*/  STS.U16 [R0+0x2fe00], R26 ;  /* 0x02fe001a00007388 */ /* 0x0001e20000000400 */
[----:B------:R1:W-:Y:S02]  /*25350*/  STS.U16 [R0+0x20600], R27 ;  /* 0x0206001b00007388 */ /* 0x0003e40000000400 */
[----:B------:R3:W-:Y:S02]  /*25360*/  STS.U16 [R0+0x20e00], R28 ;  /* 0x020e001c00007388 */ /* 0x0007e40000000400 */
[----:B------:R3:W-:Y:S01]  /*25370*/  STS.U16 [R0+0x21600], R2 ;  /* 0x0216000200007388 */ /* 0x0007e20000000400 */
[----:B0-----:R-:W2:Y:S01]  /*25380*/  LDL.LU R26, [R1+0x652c] ;  /* 0x00652c00011a7983 */ /* 0x001ea20000300800 */
[----:B-1----:R-:W2:Y:S02]  /*25390*/  LDL.LU R27, [R1+0x6528] ;  /* 0x00652800011b7983 */ /* 0x002ea40000300800 */
[----:B---3--:R-:W3:Y:S02]  /*253a0*/  LDL.LU R28, [R1+0x6524] ;  /* 0x00652400011c7983 */ /* 0x008ee40000300800 */
[----:B------:R-:W2:Y:S01]  /*253b0*/  LDL.LU R2, [R1+0x6520] ;  /* 0x0065200001027983 */ /* 0x000ea20000300800 */
[----:B----4-:R-:W-:Y:S01]  /*253c0*/  STS.U16 [R0+0x21e00], R3 ;  /* 0x021e000300007388 */ /* 0x010fe20000000400 */
[----:B------:R-:W-:Y:S02]  /*253d0*/  STS.U16 [R0+0x22600], R4 ;  /* 0x0226000400007388 */ /* 0x000fe40000000400 */
[----:B------:R-:W-:Y:S02]  /*253e0*/  STS.U16 [R0+0x22e00], R5 ;  /* 0x022e000500007388 */ /* 0x000fe40000000400 */
[----:B------:R-:W-:Y:S01]  /*253f0*/  STS.U16 [R0+0x23600], R29 ;  /* 0x0236001d00007388 */ /* 0x000fe20000000400 */
[----:B--2---:R0:W-:Y:S01]  /*25400*/  STS.U16 [R0+0x23e00], R2 ;  /* 0x023e000200007388 */ /* 0x0041e20000000400 */
[----:B---3--:R1:W-:Y:S03]  /*25410*/  STS.U16 [R0+0x24600], R28 ;  /* 0x0246001c00007388 */ /* 0x0083e60000000400 */
[----:B0-----:R-:W2:Y:S01]  /*25420*/  LDL.LU R2, [R1+0x651c] ;  /* 0x00651c0001027983 */ /* 0x001ea20000300800 */
[----:B-1----:R-:W3:Y:S02]  /*25430*/  LDL.LU R28, [R1+0x6518] ;  /* 0x00651800011c7983 */ /* 0x002ee40000300800 */
        /* <DEDUP_REMOVED lines=22> */
[----:B------:R-:W-:Y:S06]  /*255a0*/  BAR.SYNC.DEFER_BLOCKING 0x0 ;  /* 0x0000000000007b1d */ /* 0x000fec0000010000 */
[----:B--2---:R-:W-:Y:S04]  /*255b0*/  LDSM.16.MT88.4 R24, [R2] ;  /* 0x000000000218783b */ /* 0x004fe80000004200 */
[----:B---3--:R-:W0:Y:S04]  /*255c0*/  LDSM.16.M88.4 R8, [R28+0x20000] ;  /* 0x020000001c08783b */ /* 0x008e280000000200 */
[----:B------:R-:W1:Y:S04]  /*255d0*/  LDSM.16.M88.4 R4, [R28+0x22000] ;  /* 0x022000001c04783b */ /* 0x000e680000000200 */
[----:B------:R-:W2:Y:S04]  /*255e0*/  LDSM.16.M88.4 R12, [R28+0x23000] ;  /* 0x023000001c0c783b */ /* 0x000ea80000000200 */
[----:B------:R-:W3:Y:S04]  /*255f0*/  LDSM.16.M88.4 R20, [R28+0x21000] ;  /* 0x021000001c14783b */ /* 0x000ee80000000200 */
[----:B0-----:R-:W-:Y:S01]  /*25600*/  STL.64 [R1+0x20], R8 ;  /* 0x0000200801007387 */ /* 0x001fe20000100a00 */
[----:B------:R-:W-:-:S02]  /*25610*/  IMAD.MOV.U32 R3, RZ, RZ, R8 ;  /* 0x000000ffff037224 */ /* 0x000fc400078e0008 */
[----:B------:R-:W-:Y:S02]  /*25620*/  STL.64 [R1+0x28], R10 ;  /* 0x0000280a01007387 */ /* 0x000fe40000100a00 */
[----:B------:R-:W-:Y:S01]  /*25630*/  IMAD.MOV.U32 R0, RZ, RZ, R9 ;  /* 0x000000ffff007224 */ /* 0x000fe200078e0009 */
[----:B-1----:R-:W-:Y:S04]  /*25640*/  STL.64 [R1], R4 ;  /* 0x0000000401007387 */ /* 0x002fe80000100a00 */
[----:B------:R-:W0:Y:S01]  /*25650*/  LDSM.16.M88.4 R8, [R28+0x24000] ;  /* 0x024000001c08783b */ /* 0x000e220000000200 */
[----:B------:R-:W-:Y:S02]  /*25660*/  STL.64 [R1+0x8], R6 ;  /* 0x0000080601007387 */ /* 0x000fe40000100a00 */
[----:B--2---:R-:W-:Y:S02]  /*25670*/  STL [R1+0x5e7c], R14 ;  /* 0x005e7c0e01007387 */ /* 0x004fe40000100800 */
[----:B------:R-:W-:-:S02]  /*25680*/  IMAD.MOV.U32 R17, RZ, RZ, R4 ;  /* 0x000000ffff117224 */ /* 0x000fc400078e0004 */
[----:B------:R-:W-:Y:S01]  /*25690*/  IMAD.MOV.U32 R16, RZ, RZ, R5 ;  /* 0x000000ffff107224 */ /* 0x000fe200078e0005 */
[----:B---3--:R-:W-:Y:S01]  /*256a0*/  STL.64 [R1+0x10], R20 ;  /* 0x0000101401007387 */ /* 0x008fe20000100a00 */
[----:B------:R-:W-:Y:S03]  /*256b0*/  STL.64 [R1+0x18], R22 ;  /* 0x0000181601007387 */ /* 0x000fe60000100a00 */
[----:B------:R-:W1:Y:S01]  /*256c0*/  LDSM.16.M88.4 R4, [R28+0x25000] ;  /* 0x025000001c04783b */ /* 0x000e620000000200 */
[----:B------:R-:W-:Y:S02]  /*256d0*/  STL.64 [R1+0x6500], R20 ;  /* 0x0065001401007387 */ /* 0x000fe40000100a00 */
[----:B------:R-:W2:Y:S04]  /*256e0*/  LDSM.16.M88.4 R20, [R28+0x26000] ;  /* 0x026000001c14783b */ /* 0x000ea80000000200 */
[----:B------:R-:W-:Y:S01]  /*256f0*/  STL [R1+0x5e78], R15 ;  /* 0x005e780f01007387 */ /* 0x000fe20000100800 */
[----:B0-----:R-:W-:Y:S01]  /*25700*/  STL [R1+0x64d0], R8 ;  /* 0x0064d00801007387 */ /* 0x001fe20000100800 */
[----:B------:R-:W-:Y:S02]  /*25710*/  STL [R1+0x64cc], R9 ;  /* 0x0064cc0901007387 */ /* 0x000fe40000100800 */
[----:B------:R-:W-:Y:S02]  /*25720*/  STL [R1+0x6084], R10 ;  /* 0x0060840a01007387 */ /* 0x000fe40000100800 */
[----:B------:R-:W-:Y:S01]  /*25730*/  STL [R1+0x6080], R11 ;  /* 0x0060800b01007387 */ /* 0x000fe20000100800 */
[----:B-1----:R0:W-:Y:S01]  /*25740*/  STL [R1+0x5d94], R6 ;  /* 0x005d940601007387 */ /* 0x0021e20000100800 */
[----:B------:R1:W-:Y:S02]  /*25750*/  STL [R1+0x5d90], R7 ;  /* 0x005d900701007387 */ /* 0x0003e40000100800 */
[----:B--2---:R-:W-:Y:S02]  /*25760*/  STL.64 [R1+0x30], R20 ;  /* 0x0000301401007387 */ /* 0x004fe40000100a00 */
[----:B------:R-:W-:Y:S02]  /*25770*/  STL.64 [R1+0x38], R22 ;  /* 0x0000381601007387 */ /* 0x000fe40000100a00 */
[----:B0-----:R-:W-:-:S02]  /*25780*/  IMAD.MOV.U32 R6, RZ, RZ, R21 ;  /* 0x000000ffff067224 */ /* 0x001fc400078e0015 */
[----:B-1----:R-:W-:-:S05]  /*25790*/  IMAD.MOV.U32 R7, RZ, RZ, R20 ;  /* 0x000000ffff077224 */ /* 0x002fca00078e0014 */
[----:B------:R-:W-:Y:S01]  /*257a0*/  STL.64 [R1+0x64e0], R6 ;  /* 0x0064e00601007387 */ /* 0x000fe20000100a00 */
[----:B------:R0:W-:Y:S02]  /*257b0*/  STL.64 [R1+0x64d8], R4 ;  /* 0x0064d80401007387 */ /* 0x0001e40000100a00 */
[----:B0-----:R-:W-:Y:S02]  /*257c0*/  IMAD.MOV.U32 R4, RZ, RZ, R17 ;  /* 0x000000ffff047224 */ /* 0x001fe400078e0011 */
[----:B------:R-:W-:Y:S02]  /*257d0*/  IMAD.MOV.U32 R5, RZ, RZ, R16 ;  /* 0x000000ffff057224 */ /* 0x000fe400078e0010 */
[----:B------:R-:W0:Y:S04]  /*257e0*/  LDSM.16.M88.4 R16, [R28+0x27000] ;  /* 0x027000001c10783b */ /* 0x000e280000000200 */
[----:B------:R-:W-:Y:S02]  /*257f0*/  STL.64 [R1+0x64f8], R4 ;  /* 0x0064f80401007387 */ /* 0x000fe40000100a00 */
[----:B------:R-:W1:Y:S02]  /*25800*/  LDSM.16.M88.4 R4, [R28+0x28000] ;  /* 0x028000001c04783b */ /* 0x000e640000000200 */
[----:B0-----:R-:W-:Y:S02]  /*25810*/  STL.64 [R1+0xc0], R16 ;  /* 0x0000c01001007387 */ /* 0x001fe40000100a00 */
[----:B------:R-:W-:Y:S02]  /*25820*/  STL.64 [R1+0xc8], R18 ;  /* 0x0000c81201007387 */ /* 0x000fe40000100a00 */
[----:B-1----:R-:W-:Y:S02]  /*25830*/  STL.64 [R1+0xb0], R4 ;  /* 0x0000b00401007387 */ /* 0x002fe40000100a00 */
[----:B------:R-:W-:Y:S01]  /*25840*/  IMAD.MOV.U32 R8, RZ, RZ, R4 ;  /* 0x000000ffff087224 */ /* 0x000fe200078e0004 */
[----:B------:R-:W-:Y:S01]  /*25850*/  STL.64 [R1+0xb8], R6 ;  /* 0x0000b80601007387 */ /* 0x000fe20000100a00 */
[----:B------:R-:W-:-:S02]  /*25860*/  IMAD.MOV.U32 R9, RZ, RZ, R5 ;  /* 0x000000ffff097224 */ /* 0x000fc400078e0005 */
[----:B------:R-:W0:Y:S04]  /*25870*/  LDSM.16.M88.4 R4, [R28+0x29000] ;  /* 0x029000001c04783b */ /* 0x000e280000000200 */
[----:B------:R-:W-:Y:S02]  /*25880*/  IMAD.MOV.U32 R11, RZ, RZ, R16 ;  /* 0x000000ffff0b7224 */ /* 0x000fe400078e0010 */
[----:B------:R-:W-:Y:S02]  /*25890*/  IMAD.MOV.U32 R10, RZ, RZ, R17 ;  /* 0x000000ffff0a7224 */ /* 0x000fe400078e0011 */
[----:B------:R-:W1:Y:S04]  /*258a0*/  LDSM.16.M88.4 R16, [R28+0x2a000] ;  /* 0x02a000001c10783b */ /* 0x000e680000000200 */
[----:B------:R-:W-:Y:S01]  /*258b0*/  STL.64 [R1+0x64f0], R10 ;  /* 0x0064f00a01007387 */ /* 0x000fe20000100a00 */
[----:B------:R-:W-:Y:S02]  /*258c0*/  STL.64 [R1+0x64e8], R8 ;  /* 0x0064e80801007387 */ /* 0x000fe40000100a00 */
[----:B------:R-:W2:Y:S04]  /*258d0*/  LDSM.16.M88.4 R8, [R28+0x2b000] ;  /* 0x02b000001c08783b */ /* 0x000ea80000000200 */
[----:B0-----:R-:W-:Y:S01]  /*258e0*/  IMAD.MOV.U32 R14, RZ, RZ, R5 ;  /* 0x000000ffff0e7224 */ /* 0x001fe200078e0005 */
[----:B------:R0:W-:Y:S01]  /*258f0*/  STL.64 [R1+0xa0], R4 ;  /* 0x0000a00401007387 */ /* 0x0001e20000100a00 */
[----:B------:R3:W-:Y:S02]  /*25900*/  STL.64 [R1+0xa8], R6 ;  /* 0x0000a80601007387 */ /* 0x0007e40000100a00 */
[----:B------:R-:W-:Y:S01]  /*25910*/  IMAD.MOV.U32 R15, RZ, RZ, R4 ;  /* 0x000000ffff0f7224 */ /* 0x000fe200078e0004 */
[----:B------:R-:W-:Y:S04]  /*25920*/  STL [R1+0x64c8], R14 ;  /* 0x0064c80e01007387 */ /* 0x000fe80000100800 */
[----:B0-----:R-:W4:Y:S01]  /*25930*/  LDL.LU.64 R4, [R1+0xf90] ;  /* 0x000f900001047983 */ /* 0x001f220000300a00 */
[----:B-1----:R-:W-:Y:S02]  /*25940*/  STL.64 [R1+0x90], R16 ;  /* 0x0000901001007387 */ /* 0x002fe40000100a00 */
[----:B------:R-:W-:Y:S02]  /*25950*/  STL.64 [R1+0x98], R18 ;  /* 0x0000981201007387 */ /* 0x000fe40000100a00 */
[----:B---3--:R-:W3:Y:S01]  /*25960*/  LDL.LU.64 R6, [R1+0xf98] ;  /* 0x000f980001067983 */ /* 0x008ee20000300a00 */
[----:B--2---:R-:W-:Y:S01]  /*25970*/  STL.64 [R1+0x80], R8 ;  /* 0x0000800801007387 */ /* 0x004fe20000100a00 */
[----:B------:R-:W-:Y:S03]  /*25980*/  STL.64 [R1+0x88], R10 ;  /* 0x0000880a01007387 */ /* 0x000fe60000100a00 */
[----:B------:R-:W0:Y:S01]  /*25990*/  LDSM.16.M88.4 R16, [R28+0x2c000] ;  /* 0x02c000001c10783b */ /* 0x000e220000000200 */
[----:B------:R-:W1:Y:S03]  /*259a0*/  LDSM.16.M88.4 R8, [R28+0x2d000] ;  /* 0x02d000001c08783b */ /* 0x000e660000000200 */
[----:B---3--:R-:W-:Y:S01]  /*259b0*/  STL.64 [R1+0x6510], R6 ;  /* 0x0065100601007387 */ /* 0x008fe20000100a00 */
[----:B----4-:R2:W-:Y:S03]  /*259c0*/  STL.64 [R1+0x6508], R4 ;  /* 0x0065080401007387 */ /* 0x0105e60000100a00 */
[----:B--2---:R-:W2:Y:S01]  /*259d0*/  LDL.LU.64 R4, [R1+0xfa0] ;  /* 0x000fa00001047983 */ /* 0x004ea20000300a00 */
[----:B------:R-:W2:Y:S02]  /*259e0*/  LDL.LU.64 R6, [R1+0xfa8] ;  /* 0x000fa80001067983 */ /* 0x000ea40000300a00 */
[----:B0-----:R-:W-:Y:S02]  /*259f0*/  STL.64 [R1+0x70], R16 ;  /* 0x0000701001007387 */ /* 0x001fe40000100a00 */
[----:B------:R-:W-:Y:S02]  /*25a00*/  STL.64 [R1+0x78], R18 ;  /* 0x0000781201007387 */ /* 0x000fe40000100a00 */
[----:B------:R-:W0:Y:S04]  /*25a10*/  LDSM.16.M88.4 R16, [R28+0x2e000] ;  /* 0x02e000001c10783b */ /* 0x000e280000000200 */
[----:B-1----:R1:W-:Y:S01]  /*25a20*/  STL.64 [R1+0x60], R8 ;  /* 0x0000600801007387 */ /* 0x0023e20000100a00 */
[----:B------:R3:W-:Y:S03]  /*25a30*/  STL.64 [R1+0x68], R10 ;  /* 0x0000680a01007387 */ /* 0x0007e60000100a00 */
[----:B-1----:R-:W4:Y:S01]  /*25a40*/  LDL.LU.64 R8, [R1+0xf80] ;  /* 0x000f800001087983 */ /* 0x002f220000300a00 */
[----:B---3--:R-:W4:Y:S03]  /*25a50*/  LDL.LU.64 R10, [R1+0xf88] ;  /* 0x000f8800010a7983 */ /* 0x008f260000300a00 */
[----:B0-----:R-:W-:Y:S01]  /*25a60*/  STL.64 [R1+0x50], R16 ;  /* 0x0000501001007387 */ /* 0x001fe20000100a00 */
[----:B------:R-:W-:Y:S02]  /*25a70*/  STL.64 [R1+0x58], R18 ;  /* 0x0000581201007387 */ /* 0x000fe40000100a00 */
[----:B------:R-:W0:Y:S04]  /*25a80*/  LDSM.16.M88.4 R16, [R28+0x2f000] ;  /* 0x02f000001c10783b */ /* 0x000e280000000200 */
[----:B------:R-:W-:-:S02]  /*25a90*/  IMAD.MOV.U32 R20, RZ, RZ, R3 ;  /* 0x000000ffff147224 */ /* 0x000fc400078e0003 */
[----:B------:R-:W-:Y:S01]  /*25aa0*/  IMAD.MOV.U32 R21, RZ, RZ, R0 ;  /* 0x000000ffff157224 */ /* 0x000fe200078e0000 */
[----:B0-----:R-:W-:Y:S01]  /*25ab0*/  STL.64 [R1+0x40], R16 ;  /* 0x0000401001007387 */ /* 0x001fe20000100a00 */
[----:B------:R-:W-:Y:S02]  /*25ac0*/  STL.64 [R1+0x48], R18 ;  /* 0x0000481201007387 */ /* 0x000fe40000100a00 */
[----:B------:R-:W-:Y:S02]  /*25ad0*/  IMAD.MOV.U32 R14, RZ, RZ, R16 ;  /* 0x000000ffff0e7224 */ /* 0x000fe400078e0010 */
[----:B------:R-:W0:Y:S01]  /*25ae0*/  LDSM.16.MT88.4 R16, [R2+0x80] ;  /* 0x000080000210783b */ /* 0x000e220000004200 */
[----:B------:R-:W-:Y:S03]  /*25af0*/  STL [R1+0x4338], R28 ;  /* 0x0043381c01007387 */ /* 0x000fe60000100800 */
[----:B0-----:R-:W-:Y:S01]  /*25b00*/  STL.64 [R1+0x6448], R18 ;  /* 0x0064481201007387 */ /* 0x001fe20000100a00 */
[----:B------:R0:W-:Y:S03]  /*25b10*/  STL.64 [R1+0x6440], R16 ;  /* 0x0064401001007387 */ /* 0x0001e60000100a00 */
[----:B0-----:R-:W3:Y:S01]  /*25b20*/  LDL.LU.64 R16, [R1+0xf70] ;  /* 0x000f700001107983 */ /* 0x001ee20000300a00 */
[----:B------:R-:W3:Y:S01]  /*25b30*/  LDL.LU.64 R18, [R1+0xf78] ;  /* 0x000f780001127983 */ /* 0x000ee20000300a00 */
[----:B--2---:R-:W-:Y:S02]  /*25b40*/  HMMA.16816.F32.BF16 R20, R24, R20, R4 ;  /* 0x000000141814723c */ /* 0x004fe40000041804 */
[----:B------:R-:W2:Y:S01]  /*25b50*/  LDL.LU.64 R6, [R1+0x6510] ;  /* 0x0065100001067983 */ /* 0x000ea20000300a00 */
[----:B------:R-:W2:Y:S11]  /*25b60*/  LDL.LU.64 R4, [R1+0x6508] ;  /* 0x0065080001047983 */ /* 0x000eb60000300a00 */
[----:B------:R-:W-:Y:S09]  /*25b70*/  @!UPT UIADD3 URZ, URZ, URZ, URZ ;  /* 0x0000003f3f3ff290 */ /* 0x000ff2000fffe03f */
[----:B------:R0:W-:Y:S01]  /*25b80*/  STL.64 [R1+0x520], R20 ;  /* 0x0005201401007387 */ /* 0x0001e20000100a00 */
[----:B------:R-:W-:Y:S03]  /*25b90*/  STL [R1+0x528], R22 ;  /* 0x0005281601007387 */ /* 0x000fe60000100800 */
[----:B0-----:R-:W2:Y:S01]  /*25ba0*/  LDL.LU.64 R20, [R1+0x6500] ;  /* 0x0065000001147983 */ /* 0x001ea20000300a00 */
[----:B------:R-:W-:-:S05]  /*25bb0*/  IMAD.MOV.U32 R29, RZ, RZ, R23 ;  /* 0x000000ffff1d7224 */ /* 0x000fca00078e0017 */
[----:B------:R-:W-:Y:S01]  /*25bc0*/  STL [R1+0x5e58], R29 ;  /* 0x005e581d01007387 */ /* 0x000fe20000100800 */
[C---:B--2---:R-:W-:Y:S11]  /*25bd0*/  HMMA.16816.F32.BF16 R4, R24.reuse, R20, R4 ;  /* 0x000000141804723c */ /* 0x044ff60000041804 */
[----:B------:R-:W-:Y:S11]  /*25be0*/  @!UPT UIADD3 URZ, URZ, URZ, URZ ;  /* 0x0000003f3f3ff290 */ /* 0x000ff6000fffe03f */
[----:B------:R-:W-:Y:S01]  /*25bf0*/  @!UPT UIADD3 URZ, URZ, URZ, URZ ;  /* 0x0000003f3f3ff290 */ /* 0x000fe2000fffe03f */
[----:B------:R0:W-:Y:S01]  /*25c00*/  STL.64 [R1+0x510], R4 ;  /* 0x0005100401007387 */ /* 0x0001e20000100a00 */
[----:B------:R4:W-:Y:S03]  /*25c10*/  STL.64 [R1+0x518], R6 ;  /* 0x0005180601007387 */ /* 0x0009e60000100a00 */
[----:B0-----:R-:W4:Y:S01]  /*25c20*/  LDL.LU.64 R4, [R1+0x64f8] ;  /* 0x0064f80001047983 */ /* 0x001f220000300a00 */
[----:B------:R-:W-:Y:S02]  /*25c30*/  IMAD.MOV.U32 R3, RZ, RZ, R20 ;  /* 0x000000ffff037224 */ /* 0x000fe400078e0014 */
[----:B------:R-:W-:Y:S02]  /*25c40*/  IMAD.MOV.U32 R0, RZ, RZ, R21 ;  /* 0x000000ffff007224 */ /* 0x000fe400078e0015 */
[----:B------:R-:W2:Y:S01]  /*25c50*/  LDL.LU.64 R20, [R1+0xda0] ;  /* 0x000da00001147983 */ /* 0x000ea20000300a00 */
[----:B------:R-:W2:Y:S01]  /*25c60*/  LDL.LU.64 R22, [R1+0xda8] ;  /* 0x000da80001167983 */ /* 0x000ea20000300a00 */
[C---:B---3--:R-:W-:Y:S08]  /*25c70*/  HMMA.16816.F32.BF16 R16, R24.reuse, R12, R16 ;  /* 0x0000000c1810723c */ /* 0x048ff00000041810 */
[----:B----4-:R-:W-:Y:S01]  /*25c80*/  HMMA.16816.F32.BF16 R4, R24, R4, R8 ;  /* 0x000000041804723c */ /* 0x010fe20000041808 */
[----:B------:R-:W3:Y:S01]  /*25c90*/  LDL.LU.64 R10, [R1+0x64f0] ;  /* 0x0064f000010a7983 */ /* 0x000ee20000300a00 */
[----:B------:R-:W4:Y:S11]  /*25ca0*/  LDL.LU.64 R8, [R1+0x64e8] ;  /* 0x0064e80001087983 */ /* 0x000f360000300a00 */
[----:B------:R-:W-:Y:S10]  /*25cb0*/  @!UPT UIADD3 URZ, URZ, URZ, URZ ;  /* 0x0000003f3f3ff290 */ /* 0x000ff4000fffe03f */
[----:B------:R-:W-:Y:S01]  /*25cc0*/  STL.64 [R1+0x500], R4 ;  /* 0x0005000401007387 */ /* 0x000fe20000100a00 */
[----:B------:R0:W-:Y:S03]  /*25cd0*/  STL.64 [R1+0x508], R6 ;  /* 0x0005080601007387 */ /* 0x0001e60000100a00 */
[----:B0-----:R-:W2:Y:S01]  /*25ce0*/  LDL.LU.64 R6, [R1+0x64e0] ;  /* 0x0064e00001067983 */ /* 0x001ea20000300a00 */
[----:B------:R-:W2:Y:S02]  /*25cf0*/  LDL.LU.64 R4, [R1+0x64d8] ;  /* 0x0064d80001047983 */ /* 0x000ea40000300a00 */
[----:B------:R4:W-:Y:S02]  /*25d00*/  STL.64 [R1+0x6480], R12 ;  /* 0x0064800c01007387 */ /* 0x0009e40000100a00 */
[----:B------:R-:W-:Y:S01]  /*25d10*/  STL.64 [R1+0x4f0], R16 ;  /* 0x0004f01001007387 */ /* 0x000fe20000100a00 */
[----:B------:R-:W-:Y:S01]  /*25d20*/  STL.64 [R1+0x4f8], R18 ;  /* 0x0004f81201007387 */ /* 0x000fe20000100a00 */
[----:B----4-:R-:W-:-:S02]  /*25d30*/  IMAD.MOV.U32 R12, RZ, RZ, R8 ;  /* 0x000000ffff0c7224 */ /* 0x010fc400078e0008 */
[----:B------:R-:W-:Y:S01]  /*25d40*/  IMAD.MOV.U32 R13, RZ, RZ, R9 ;  /* 0x000000ffff0d7224 */ /* 0x000fe200078e0009 */
[----:B------:R-:W4:Y:S01]  /*25d50*/  LDL.LU R8, [R1+0x64d0] ;  /* 0x0064d00001087983 */ /* 0x000f220000300800 */
[----:B------:R-:W4:Y:S03]  /*25d60*/  LDL.LU R9, [R1+0x64cc] ;  /* 0x0064cc0001097983 */ /* 0x000f260000300800 */
[----:B------:R3:W-:Y:S02]  /*25d70*/  STL.64 [R1+0x64a0], R12 ;  /* 0x0064a00c01007387 */ /* 0x0007e40000100a00 */
[----:B---3--:R-:W-:Y:S02]  /*25d80*/  IMAD.MOV.U32 R12, RZ, RZ, R11 ;  /* 0x000000ffff0c7224 */ /* 0x008fe400078e000b */
[----:B------:R-:W-:-:S05]  /*25d90*/  IMAD.MOV.U32 R13, RZ, RZ, R10 ;  /* 0x000000ffff0d7224 */ /* 0x000fca00078e000a */
[----:B------:R-:W-:Y:S01]  /*25da0*/  STL.64 [R1+0x64b0], R12 ;  /* 0x0064b00c01007387 */ /* 0x000fe20000100a00 */
[----:B------:R-:W3:Y:S03]  /*25db0*/  LDL.64 R16, [R1+0x70] ;  /* 0x0000700001107983 */ /* 0x000ee60000100a00 */
[----:B---3--:R0:W-:Y:S04]  /*25dc0*/  STL.64 [R1+0x6488], R16 ;  /* 0x0064881001007387 */ /* 0x0081e80000100a00 */
[----:B0-----:R-:W3:Y:S01]  /*25dd0*/  LDL.LU.64 R16, [R1+0xdd0] ;  /* 0x000dd00001107983 */ /* 0x001ee20000300a00 */
[----:B------:R-:W3:Y:S02]  /*25de0*/  LDL.LU.64 R18, [R1+0xdd8] ;  /* 0x000dd80001127983 */ /* 0x000ee40000300a00 */
[----:B----4-:R0:W-:Y:S02]  /*25df0*/  STL.64 [R1+0x6400], R8 ;  /* 0x0064000801007387 */ /* 0x0101e40000100a00 */
[----:B--2---:R-:W-:-:S02]  /*25e00*/  IMAD.MOV.U32 R12, RZ, RZ, R7 ;  /* 0x000000ffff0c7224 */ /* 0x004fc400078e0007 */
[----:B------:R-:W-:Y:S01]  /*25e10*/  IMAD.MOV.U32 R13, RZ, RZ, R6 ;  /* 0x000000ffff0d7224 */ /* 0x000fe200078e0006 */
[C---:B---3--:R-:W-:Y:S08]  /*25e20*/  HMMA.16816.F32.BF16 R16, R24.reuse, R8, R16 ;  /* 0x000000081810723c */ /* 0x048ff00000041810 */
[----:B0-----:R-:W-:Y:S01]  /*25e30*/  HMMA.16816.F32.BF16 R8, R24, R4, R20 ;  /* 0x000000041808723c */ /* 0x001fe20000041814 */
[----:B------:R-:W0:Y:S11]  /*25e40*/  LDSM.16.MT88.4 R20, [R2+0x100] ;  /* 0x000100000214783b */ /* 0x000e360000004200 */
[----:B------:R-:W-:Y:S03]  /*25e50*/  @!UPT UIADD3 URZ, URZ, URZ, URZ ;  /* 0x0000003f3f3ff290 */ /* 0x000fe6000fffe03f */
[----:B------:R-:W-:Y:S01]  /*25e60*/  STL.64 [R1+0x4e0], R16 ;  /* 0x0004e01001007387 */ /* 0x000fe20000100a00 */
[----:B------:R-:W-:Y:S02]  /*25e70*/  STL.64 [R1+0x4e8], R18 ;  /* 0x0004e81201007387 */ /* 0x000fe40000100a00 */
[----:B------:R1:W-:Y:S02]  /*25e80*/  STL.64 [R1+0x64a8], R4 ;  /* 0x0064a80401007387 */ /* 0x0003e40000100a00 */
[----:B-1----:R-:W2:Y:S03]  /*25e90*/  LDL.LU.64 R4, [R1+0xdb0] ;  /* 0x000db00001047983 */ /* 0x002ea60000300a00 */
[----:B------:R-:W-:Y:S02]  /*25ea0*/  STL.64 [R1+0x4d0], R8 ;  /* 0x0004d00801007387 */ /* 0x000fe40000100a00 */
[----:B------:R-:W-:Y:S02]  /*25eb0*/  STL.64 [R1+0x4d8], R10 ;  /* 0x0004d80a01007387 */ /* 0x000fe40000100a00 */
[----:B------:R-:W3:Y:S02]  /*25ec0*/  LDL.LU.64 R6, [R1+0xdb8] ;  /* 0x000db80001067983 */ /* 0x000ee40000300a00 */
[----:B---3--:R-:W-:Y:S01]  /*25ed0*/  STL.64 [R1+0x64c0], R6 ;  /* 0x0064c00601007387 */ /* 0x008fe20000100a00 */
[----:B--2---:R1:W-:Y:S03]  /*25ee0*/  STL.64 [R1+0x64b8], R4 ;  /* 0x0064b80401007387 */ /* 0x0043e60000100a00 */
[----:B-1----:R-:W2:Y:S01]  /*25ef0*/  LDL.LU.64 R4, [R1+0xdc0] ;  /* 0x000dc00001047983 */ /* 0x002ea20000300a00 */
[----:B------:R-:W2:Y:S02]  /*25f00*/  LDL.LU.64 R6, [R1+0xdc8] ;  /* 0x000dc80001067983 */ /* 0x000ea40000300a00 */
[----:B------:R-:W3:Y:S02]  /*25f10*/  LDL.LU.64 R8, [R1+0xc60] ;  /* 0x000c600001087983 */ /* 0x000ee40000300a00 */
[----:B------:R-:W3:Y:S01]  /*25f20*/  LDL.LU.64 R10, [R1+0xc68] ;  /* 0x000c6800010a7983 */ /* 0x000ee20000300a00 */
[----:B0-----:R-:W-:Y:S01]  /*25f30*/  STL.64 [R1+0x6378], R22 ;  /* 0x0063781601007387 */ /* 0x001fe20000100a00 */
[----:B------:R0:W-:Y:S02]  /*25f40*/  STL.64 [R1+0x6370], R20 ;  /* 0x0063701401007387 */ /* 0x0001e40000100a00 */
[----:B0-----:R-:W-:-:S02]  /*25f50*/  IMAD.MOV.U32 R20, RZ, RZ, R14 ;  /* 0x000000ffff147224 */ /* 0x001fc400078e000e */
[----:B------:R-:W4:Y:S01]  /*25f60*/  LDL.LU R14, [R1+0x64c8] ;  /* 0x0064c800010e7983 */ /* 0x000f220000300800 */
[----:B------:R-:W2:Y:S02]  /*25f70*/  LDL R21, [R1+0x44] ;  /* 0x0000440001157983 */ /* 0x000ea40000100800 */
[----:B------:R-:W2:Y:S02]  /*25f80*/  LDL.LU.64 R16, [R1+0xc40] ;  /* 0x000c400001107983 */ /* 0x000ea40000300a00 */
[----:B------:R-:W2:Y:S02]  /*25f90*/  LDL.LU.64 R18, [R1+0xc48] ;  /* 0x000c480001127983 */ /* 0x000ea40000300a00 */
[----:B--2---:R-:W-:Y:S01]  /*25fa0*/  STL.64 [R1+0x6498], R18 ;  /* 0x0064981201007387 */ /* 0x004fe20000100a00 */
[----:B------:R0:W-:Y:S03]  /*25fb0*/  STL.64 [R1+0x6490], R16 ;  /* 0x0064901001007387 */ /* 0x0001e60000100a00 */
[----:B0-----:R-:W2:Y:S01]  /*25fc0*/  LDL.LU.64 R16, [R1+0xc50] ;  /* 0x000c500001107983 */ /* 0x001ea20000300a00 */
[----:B------:R-:W2:Y:S02]  /*25fd0*/  LDL.LU.64 R18, [R1+0xc58] ;  /* 0x000c580001127983 */ /* 0x000ea40000300a00 */
[----:B------:R0:W-:Y:S02]  /*25fe0*/  STL.64 [R1+0x6450], R20 ;  /* 0x0064501401007387 */ /* 0x0001e40000100a00 */
[----:B0-----:R-:W-:-:S02]  /*25ff0*/  IMAD.MOV.U32 R20, RZ, RZ, R15 ;  /* 0x000000ffff147224 */ /* 0x001fc400078e000f */
[----:B----4-:R-:W-:Y:S02]  /*26000*/  IMAD.MOV.U32 R21, RZ, RZ, R14 ;  /* 0x000000ffff157224 */ /* 0x010fe400078e000e */
[C---:B------:R-:W-:Y:S01]  /*26010*/  HMMA.16816.F32.BF16 R12, R24.reuse, R12, R4 ;  /* 0x0000000c180c723c */ /* 0x040fe20000041804 */
[----:B------:R-:W4:Y:S01]  /*26020*/  LDL.LU.64 R6, [R1+0x64c0] ;  /* 0x0064c00001067983 */ /* 0x000f220000300a00 */
[----:B------:R-:W4:Y:S11]  /*26030*/  LDL.LU.64 R4, [R1+0x64b8] ;  /* 0x0064b80001047983 */ /* 0x000f360000300a00 */
[----:B------:R-:W-:Y:S10]  /*26040*/  @!UPT UIADD3 URZ, URZ, URZ, URZ ;  /* 0x0000003f3f3ff290 */ /* 0x000ff4000fffe03f */
[----:B------:R0:W-:Y:S01]  /*26050*/  STL.64 [R1+0x860], R12 ;  /* 0x0008600c01007387 */ /* 0x0001e20000100a00 */
[----:B------:R4:W-:Y:S03]  /*26060*/  STL.64 [R1+0x868], R14 ;  /* 0x0008680e01007387 */ /* 0x0009e60000100a00 */
[----:B0-----:R-:W4:Y:S02]  /*26070*/  LDL.LU.64 R12, [R1+0x64b0] ;  /* 0x0064b000010c7983 */ /* 0x001f240000300a00 */
[C---:B----4-:R-:W-:Y:S02]  /*26080*/  HMMA.16816.F32.BF16 R12, R24.reuse, R12, R4 ;  /* 0x0000000c180c723c */ /* 0x050fe40000041804 */
[----:B------:R-:W4:Y:S11]  /*26090*/  LDL.LU.64 R4, [R1+0x64a8] ;  /* 0x0064a80001047983 */ /* 0x000f360000300a00 */
[----:B------:R-:W-:Y:S10]  /*260a0*/  @!UPT UIADD3 URZ, URZ, URZ, URZ ;  /* 0x0000003f3f3ff290 */ /* 0x000ff4000fffe03f */
[----:B------:R0:W-:Y:S01]  /*260b0*/  STL.64 [R1+0x850], R12 ;  /* 0x0008500c01007387 */ /* 0x0001e20000100a00 */
[----:B------:R1:W-:Y:S03]  /*260c0*/  STL.64 [R1+0x858], R14 ;  /* 0x0008580e01007387 */ /* 0x0003e60000100a00 */
[----:B0-----:R-:W3:Y:S01]  /*260d0*/  LDL.LU.64 R12, [R1+0x64a0] ;  /* 0x0064a000010c7983 */ /* 0x001ee20000300a00 */
[C---:B--2---:R-:W-:Y:S08]  /*260e0*/  HMMA.16816.F32.BF16 R20, R24.reuse, R20, R16 ;  /* 0x000000141814723c */ /* 0x044ff00000041810 */
[C---:B---3--:R-:W-:Y:S11]  /*260f0*/  HMMA.16816.F32.BF16 R8, R24.reuse, R12, R8 ;  /* 0x0000000c1808723c */ /* 0x048ff60000041808 */
[----:B------:R-:W-:Y:S11]  /*26100*/  @!UPT UIADD3 URZ, URZ, URZ, URZ ;  /* 0x0000003f3f3ff290 */ /* 0x000ff6000fffe03f */
[----:B------:R-:W-:Y:S01]  /*26110*/  @!UPT UIADD3 URZ, URZ, URZ, URZ ;  /* 0x0000003f3f3ff290 */ /* 0x000fe2000fffe03f */
[----:B------:R0:W-:Y:S01]  /*26120*/  STL.64 [R1+0x840], R8 ;  /* 0x0008400801007387 */ /* 0x0001e20000100a00 */
[----:B------:R-:W-:Y:S02]  /*26130*/  IMAD.MOV.U32 R7, RZ, RZ, R11 ;  /* 0x000000ffff077224 */ /* 0x000fe400078e000b */
[----:B------:R-:W-:Y:S02]  /*26140*/  IMAD.MOV.U32 R6, RZ, RZ, R10 ;  /* 0x000000ffff067224 */ /* 0x000fe400078e000a */
[----:B------:R-:W2:Y:S01]  /*26150*/  LDL.LU.64 R12, [R1+0xc30] ;  /* 0x000c3000010c7983 */ /* 0x000ea20000300a00 */
[----:B-1----:R-:W2:Y:S04]  /*26160*/  LDL.LU.64 R14, [R1+0xc38] ;  /* 0x000c3800010e7983 */ /* 0x002ea80000300a00 */
[----:B0-----:R-:W3:Y:S01]  /*26170*/  LDL.LU.64 R8, [R1+0xc20] ;  /* 0x000c200001087983 */ /* 0x001ee20000300a00 */
[----:B------:R-:W3:Y:S02]  /*26180*/  LDL.LU.64 R10, [R1+0xc28] ;  /* 0x000c2800010a7983 */ /* 0x000ee40000300a00 */
[----:B------:R-:W-:Y:S02]  /*26190*/  STL [R1+0x606c], R7 ;  /* 0x00606c0701007387 */ /* 0x000fe40000100800 */
[----:B------:R-:W-:Y:S01]  /*261a0*/  STL [R1+0x6068], R6 ;  /* 0x0060680601007387 */ /* 0x000fe20000100800 */
[----:B------:R-:W2:Y:S01]  /*261b0*/  LDL.LU.64 R18, [R1+0x6498] ;  /* 0x0064980001127983 */ /* 0x000ea20000300a00 */
[----:B------:R-:W2:Y:S02]  /*261c0*/  LDL.LU.64 R16, [R1+0x6490] ;  /* 0x0064900001107983 */ /* 0x000ea40000300a00 */
[----:B------:R0:W-:Y:S02]  /*261d0*/  STL.64 [R1+0x830], R20 ;  /* 0x0008301401007387 */ /* 0x0001e40000100a00 */
[----:B------:R-:W-:Y:S01]  /*261e0*/  STL.64 [R1+0x838], R22 ;  /* 0x0008381601007387 */ /* 0x000fe20000100a00 */
[----:B0-----:R-:W2:Y:S04]  /*261f0*/  LDL R20, [R1+0x50] ;  /* 0x0000500001147983 */ /* 0x001ea80000100800 */
[----:B------:R-:W2:Y:S04]  /*26200*/  LDL R21, [R1+0x54] ;  /* 0x0000540001157983 */ /* 0x000ea80000100800 */
[----:B--2---:R0:W-:Y:S04]  /*26210*/  STL.64 [R1+0x6468], R20 ;  /* 0x0064681401007387 */ /* 0x0041e80000100a00 */
[----:B0-----:R-:W2:Y:S02]  /*26220*/  LDL.64 R20, [R1+0x90] ;  /* 0x0000900001147983 */ /* 0x001ea40000100a00 */
[----:B--2---:R-:W-:Y:S01]  /*26230*/  HMMA.16816.F32.BF16 R16, R24, R20, R16 ;  /* 0x000000141810723c */ /* 0x004fe20000041810 */
[----:B------:R-:W-:-:S02]  /*26240*/  IMAD.MOV.U32 R7, RZ, RZ, R20 ;  /* 0x000000ffff077224 */ /* 0x000fc400078e0014 */
[----:B------:R-:W-:Y:S11]  /*26250*/  IMAD.MOV.U32 R6, RZ, RZ, R21 ;  /* 0x000000ffff067224 */ /* 0x000ff600078e0015 */
[----:B------:R-:W-:Y:S09]  /*26260*/  @!UPT UIADD3 URZ, URZ, URZ, URZ ;  /* 0x0000003f3f3ff290 */ /* 0x000ff2000fffe03f */
[----:B------:R0:W-:Y:S01]  /*26270*/  STL.64 [R1+0x820], R16 ;  /* 0x0008201001007387 */ /* 0x0001e20000100a00 */
[----:B------:R-:W-:Y:S03]  /*26280*/  STL.64 [R1+0x828], R18 ;  /* 0x0008281201007387 */ /* 0x000fe60000100a00 */
[----:B0-----:R-:W3:Y:S01]  /*26290*/  LDL.LU.64 R16, [R1+0x6488] ;  /* 0x0064880001107983 */ /* 0x001ee20000300a00 */
[----:B------:R-:W2:Y:S02]  /*262a0*/  LDL R20, [R1+0x60] ;  /* 0x0000600001147983 */ /* 0x000ea40000100800 */
[----:B------:R-:W2:Y:S02]  /*262b0*/  LDL R21, [R1+0x64] ;  /* 0x0000640001157983 */ /* 0x000ea40000100800 */
[----:B------:R-:W-:Y:S01]  /*262c0*/  STL.64 [R1+0x63f8], R6 ;  /* 0x0063f80601007387 */ /* 0x000fe20000100a00 */
[----:B----4-:R0:W-:Y:S04]  /*262d0*/  STL.64 [R1+0x63f0], R4 ;  /* 0x0063f00401007387 */ /* 0x0101e80000100a00 */
[----:B0-----:R-:W4:Y:S02]  /*262e0*/  LDL.64 R4, [R1+0x80] ;  /* 0x0000800001047983 */ /* 0x001f240000100a00 */
[----:B----4-:R-:W-:Y:S01]  /*262f0*/  HMMA.16816.F32.BF16 R12, R24, R4, R12 ;  /* 0x00000004180c723c */ /* 0x010fe2000004180c */
[----:B------:R-:W-:-:S02]  /*26300*/  IMAD.MOV.U32 R29, RZ, RZ, R4 ;  /* 0x000000ffff1d7224 */ /* 0x000fc400078e0004 */
[----:B------:R-:W-:-:S05]  /*26310*/  IMAD.MOV.U32 R28, RZ, RZ, R5 ;  /* 0x000000ffff1c7224 */ /* 0x000fca00078e0005 */
[----:B---3--:R-:W-:Y:S11]  /*26320*/  HMMA.16816.F32.BF16 R4, R24, R16, R8 ;  /* 0x000000101804723c */ /* 0x008ff60000041808 */
[----:B------:R-:W-:Y:S04]  /*26330*/  @!UPT UIADD3 URZ, URZ, URZ, URZ ;  /* 0x0000003f3f3ff290 */ /* 0x000fe8000fffe03f */
[----:B------:R0:W-:Y:S01]  /*26340*/  STL.64 [R1+0x810], R12 ;  /* 0x0008100c01007387 */ /* 0x0001e20000100a00 */
[----:B------:R1:W-:Y:S03]  /*26350*/  STL.64 [R1+0x818], R14 ;  /* 0x0008180e01007387 */ /* 0x0003e60000100a00 */
[----:B0-----:R-:W3:Y:S04]  /*26360*/  LDL.LU.64 R12, [R1+0x6480] ;  /* 0x00648000010c7983 */ /* 0x001ee80000300a00 */
[----:B------:R-:W-:Y:S02]  /*26370*/  STL.64 [R1+0x800], R4 ;  /* 0x0008000401007387 */ /* 0x000fe40000100a00 */
[----:B-1----:R-:W-:-:S02]  /*26380*/  IMAD.MOV.U32 R15, RZ, RZ, R16 ;  /* 0x000000ffff0f7224 */ /* 0x002fc400078e0010 */
[----:B------:R-:W-:Y:S01]  /*26390*/  IMAD.MOV.U32 R14, RZ, RZ, R17 ;  /* 0x000000ffff0e7224 */ /* 0x000fe200078e0011 */
[----:B------:R-:W-:Y:S01]  /*263a0*/  STL.64 [R1+0x808], R6 ;  /* 0x0008080601007387 */ /* 0x000fe20000100a00 */
[----:B------:R-:W4:Y:S02]  /*263b0*/  LDL.LU.64 R16, [R1+0x590] ;  /* 0x0005900001107983 */ /* 0x000f240000300a00 */
[----:B------:R-:W2:Y:S02]  /*263c0*/  LDL.LU.64 R18, [R1+0x598] ;  /* 0x0005980001127983 */ /* 0x000ea40000300a00 */
[----:B--2---:R-:W-:Y:S01]  /*263d0*/  STL.64 [R1+0x6460], R18 ;  /* 0x0064601201007387 */ /* 0x004fe20000100a00 */
[----:B----4-:R0:W-:Y:S03]  /*263e0*/  STL.64 [R1+0x6458], R16 ;  /* 0x0064581001007387 */ /* 0x0101e60000100a00 */
[----:B0-----:R-:W2:Y:S01]  /*263f0*/  LDL.LU.64 R16, [R1+0xc00] ;  /* 0x000c000001107983 */ /* 0x001ea20000300a00 */
[----:B------:R-:W4:Y:S03]  /*26400*/  LDL.LU.64 R18, [R1+0xc08] ;  /* 0x000c080001127983 */ /* 0x000f260000300a00 */
[----:B----4-:R-:W-:Y:S01]  /*26410*/  STL.64 [R1+0x6478], R18 ;  /* 0x0064781201007387 */ /* 0x010fe20000100a00 */
[----:B--2---:R0:W-:Y:S03]  /*26420*/  STL.64 [R1+0x6470], R16 ;  /* 0x0064701001007387 */ /* 0x0041e60000100a00 */
[----:B0-----:R-:W2:Y:S01]  /*26430*/  LDL.LU.64 R16, [R1+0xc10] ;  /* 0x000c100001107983 */ /* 0x001ea20000300a00 */
[----:B------:R-:W2:Y:S02]  /*26440*/  LDL.LU.64 R18, [R1+0xc18] ;  /* 0x000c180001127983 */ /* 0x000ea40000300a00 */
[----:B------:R-:W-:Y:S02]  /*26450*/  STL.64 [R1+0x6410], R14 ;  /* 0x0064100e01007387 */ /* 0x000fe40000100a00 */
[----:B---3--:R0:W-:Y:S02]  /*26460*/  STL.64 [R1+0x6408], R12 ;  /* 0x0064080c01007387 */ /* 0x0081e40000100a00 */
[----:B0-----:R-:W3:Y:S04]  /*26470*/  LDL.64 R12, [R1] ;  /* 0x00000000010c7983 */ /* 0x001ee80000100a00 */
[----:B---3--:R0:W-:Y:S04]  /*26480*/  STL.64 [R1+0x6428], R12 ;  /* 0x0064280c01007387 */ /* 0x0081e80000100a00 */
[----:B0-----:R-:W3:Y:S01]  /*26490*/  LDL.LU.64 R12, [R1+0xf50] ;  /* 0x000f5000010c7983 */ /* 0x001ee20000300a00 */
[----:B------:R-:W4:Y:S01]  /*264a0*/  LDL.LU.64 R14, [R1+0xf58] ;  /* 0x000f5800010e7983 */ /* 0x000f220000300a00 */
[C---:B--2---:R-:W-:Y:S02]  /*264b0*/  HMMA.16816.F32.BF16 R20, R24.reuse, R20, R16 ;  /* 0x000000141814723c */ /* 0x044fe40000041810 */
[----:B----4-:R-:W-:Y:S01]  /*264c0*/  STL.64 [R1+0x6438], R14 ;  /* 0x0064380e01007387 */ /* 0x010fe20000100a00 */
[----:B---3--:R0:W-:Y:S03]  /*264d0*/  STL.64 [R1+0x6430], R12 ;  /* 0x0064300c01007387 */ /* 0x0081e60000100a00 */
[----:B0-----:R-:W2:Y:S01]  /*264e0*/  LDL.64 R12, [R1+0x20] ;  /* 0x00002000010c7983 */ /* 0x001ea20000100a00 */
[----:B------:R-:W3:Y:S02]  /*264f0*/  LDL.LU.64 R8, [R1+0xf30] ;  /* 0x000f300001087983 */ /* 0x000ee40000300a00 */
[----:B------:R-:W4:Y:S02]  /*26500*/  LDL.LU.64 R10, [R1+0xf38] ;  /* 0x000f3800010a7983 */ /* 0x000f240000300a00 */
[----:B----4-:R-:W-:Y:S01]  /*26510*/  STL.64 [R1+0x6420], R10 ;  /* 0x0064200a01007387 */ /* 0x010fe20000100a00 */
[----:B---3--:R0:W-:Y:S03]  /*26520*/  STL.64 [R1+0x6418], R8 ;  /* 0x0064180801007387 */ /* 0x0081e60000100a00 */
[----:B0-----:R-:W3:Y:S01]  /*26530*/  LDL.LU.64 R8, [R1+0xf40] ;  /* 0x000f400001087983 */ /* 0x001ee20000300a00 */
[----:B------:R-:W3:Y:S02]  /*26540*/  LDL.LU.64 R10, [R1+0xf48] ;  /* 0x000f4800010a7983 */ /* 0x000ee40000300a00 */
[----:B------:R-:W4:Y:S02]  /*26550*/  LDL.LU.64 R4, [R1+0xd80] ;  /* 0x000d800001047983 */ /* 0x000f240000300a00 */
[----:B------:R-:W4:Y:S01]  /*26560*/  LDL.LU.64 R6, [R1+0xd88] ;  /* 0x000d880001067983 */ /* 0x000f220000300a00 */
[----:B------:R-:W2:Y:S01]  /*26570*/  LDL.LU.64 R18, [R1+0x6478] ;  /* 0x0064780001127983 */ /* 0x000ea20000300a00 */
[----:B------:R-:W2:Y:S02]  /*26580*/  LDL.LU.64 R16, [R1+0x6470] ;  /* 0x0064700001107983 */ /* 0x000ea40000300a00 */
[----:B------:R0:W-:Y:S02]  /*26590*/  STL.64 [R1+0x7f0], R20 ;  /* 0x0007f01401007387 */ /* 0x0001e40000100a00 */
[----:B------:R2:W-:Y:S01]  /*265a0*/  STL.64 [R1+0x7f8], R22 ;  /* 0x0007f81601007387 */ /* 0x0005e20000100a00 */
[----:B0-----:R-:W2:Y:S02]  /*265b0*/  LDL.LU.64 R20, [R1+0x6468] ;  /* 0x0064680001147983 */ /* 0x001ea40000300a00 */
[C---:B--2---:R-:W-:Y:S02]  /*265c0*/  HMMA.16816.F32.BF16 R20, R24.reuse, R20, R16 ;  /* 0x000000141814723c */ /* 0x044fe40000041810 */
[----:B------:R-:W2:Y:S01]  /*265d0*/  LDL.LU.64 R18, [R1+0x6460] ;  /* 0x0064600001127983 */ /* 0x000ea20000300a00 */
[----:B------:R-:W2:Y:S11]  /*265e0*/  LDL.LU.64 R16, [R1+0x6458] ;  /* 0x0064580001107983 */ /* 0x000eb60000300a00 */
[----:B------:R-:W-:Y:S09]  /*265f0*/  @!UPT UIADD3 URZ, URZ, URZ, URZ ;  /* 0x0000003f3f3ff290 */ /* 0x000ff2000fffe03f */
[----:B------:R0:W-:Y:S01]  /*26600*/  STL.64 [R1+0x7e0], R20 ;  /* 0x0007e01401007387 */ /* 0x0001e20000100a00 */
[----:B------:R-:W-:Y:S03]  /*26610*/  STL.64 [R1+0x7e8], R22 ;  /* 0x0007e81601007387 */ /* 0x000fe60000100a00 */
[----:B0-----:R-:W2:Y:S02]  /*26620*/  LDL.LU.64 R20, [R1+0x6450] ;  /* 0x0064500001147983 */ /* 0x001ea40000300a00 */
[----:B--2---:R-:W-:Y:S02]  /*26630*/  HMMA.16816.F32.BF16 R24, R24, R20, R16 ;  /* 0x000000141818723c */ /* 0x004fe40000041810 */
[----:B------:R-:W2:Y:S01]  /*26640*/  LDL.LU.64 R18, [R1+0x6448] ;  /* 0x0064480001127983 */ /* 0x000ea20000300a00 */
[----:B------:R-:W2:Y:S11]  /*26650*/  LDL.LU.64 R16, [R1+0x6440] ;  /* 0x0064400001107983 */ /* 0x000eb60000300a00 */
[----:B------:R-:W-:Y:S09]  /*26660*/  @!UPT UIADD3 URZ, URZ, URZ, URZ ;  /* 0x0000003f3f3ff290 */ /* 0x000ff2000fffe03f */
[----:B------:R-:W-:Y:S01]  /*26670*/  STL.64 [R1+0x4b0], R24 ;  /* 0x0004b01801007387 */ /* 0x000fe20000100a00 */
[----:B------:R-:W-:Y:S02]  /*26680*/  STL.64 [R1+0x4b8], R26 ;  /* 0x0004b81a01007387 */ /* 0x000fe40000100a00 */
[----:B------:R0:W-:Y:S02]  /*26690*/  STL.64 [R1+0x6388], R20 ;  /* 0x0063881401007387 */ /* 0x0001e40000100a00 */
[----:B0-----:R-:W2:Y:S01]  /*266a0*/  LDL.LU.64 R20, [R1+0xf60] ;  /* 0x000f600001147983 */ /* 0x001ea20000300a00 */
[----:B------:R-:W2:Y:S02]  /*266b0*/  LDL.LU.64 R22, [R1+0xf68] ;  /* 0x000f680001167983 */ /* 0x000ea40000300a00 */
[----:B--2---:R-:W-:Y:S11]  /*266c0*/  HMMA.16816.F32.BF16 R20, R16, R12, R20 ;  /* 0x0000000c1014723c */ /* 0x004ff60000041814 */
[----:B------:R-:W-:Y:S11]  /*266d0*/  @!UPT UIADD3 URZ, URZ, URZ, URZ ;  /* 0x0000003f3f3ff290 */ /* 0x000ff6000fffe03f */
[----:B------:R-:W-:Y:S01]  /*266e0*/  @!UPT UIADD3 URZ, URZ, URZ, URZ ;  /* 0x0000003f3f3ff290 */ /* 0x000fe2000fffe03f */
[----:B------:R-:W-:Y:S01]  /*266f0*/  STL.64 [R1+0x4a0], R20 ;  /* 0x0004a01401007387 */ /* 0x000fe20000100a00 */
[----:B------:R0:W-:Y:S02]  /*26700*/  STL.64 [R1+0x4a8], R22 ;  /* 0x0004a81601007387 */ /* 0x0001e40000100a00 */
[----:B------:R-:W2:Y:S02]  /*26710*/  LDL.LU.64 R14, [R1+0x6438] ;  /* 0x00643800010e7983 */ /* 0x000ea40000300a00 */
[----:B0-----:R-:W-:Y:S02]  /*26720*/  IMAD.MOV.U32 R23, RZ, RZ, R12 ;  /* 0x000000ffff177224 */ /* 0x001fe400078e000c */
[----:B------:R-:W-:Y:S02]  /*26730*/  IMAD.MOV.U32 R22, RZ, RZ, R13 ;  /* 0x000000ffff167224 */ /* 0x000fe400078e000d */
[----:B------:R-:W2:Y:S01]  /*26740*/  LDL.LU.64 R12, [R1+0x6430] ;  /* 0x00643000010c7983 */ /* 0x000ea20000300a00 */
[----:B------:R-:W-:-:S02]  /*26750*/  IMAD.MOV.U32 R24, RZ, RZ, R3 ;  /* 0x000000ffff187224 */ /* 0x000fc400078e0003 */
[----:B------:R-:W-:-:S07]  /*26760*/  IMAD.MOV.U32 R25, RZ, RZ, R0 ;  /* 0x000000ffff197224 */ /* 0x000fce00078e0000 */
[C---:B--2---:R-:W-:Y:S01]  /*26770*/  HMMA.16816.F32.BF16 R24, R16.reuse, R24, R12 ;  /* 0x000000181018723c */ /* 0x044fe2000004180c */
[----:B------:R-:W3:Y:S11]  /*26780*/  LDL.LU.64 R12, [R1+0x6428] ;  /* 0x00642800010c7983 */ /* 0x000ef60000300a00 */
[----:B------:R-:W-:Y:S11]  /*26790*/  @!UPT UIADD3 URZ, URZ, URZ, URZ ;  /* 0x0000003f3f3ff290 */ /* 0x000ff6000fffe03f */
[----:B------:R0:W-:Y:S01]  /*267a0*/  STL.64 [R1+0x490], R24 ;  /* 0x0004901801007387 */ /* 0x0001e20000100a00 */
[----:B------:R1:W-:Y:S03]  /*267b0*/  STL.64 [R1+0x498], R26 ;  /* 0x0004981a01007387 */ /* 0x0003e60000100a00 */
[----:B0-----:R-:W2:Y:S01]  /*267c0*/  LDL.LU.64 R24, [R1+0xd40] ;  /* 0x000d400001187983 */ /* 0x001ea20000300a00 */
[----:B-1----:R-:W2:Y:S01]  /*267d0*/  LDL.LU.64 R26, [R1+0xd48] ;  /* 0x000d4800011a7983 */ /* 0x002ea20000300a00 */
[C---:B---3--:R-:W-:Y:S01]  /*267e0*/  HMMA.16816.F32.BF16 R8, R16.reuse, R12, R8 ;  /* 0x0000000c1008723c */ /* 0x048fe20000041808 */
[----:B------:R-:W-:Y:S02]  /*267f0*/  IMAD.MOV.U32 R3, RZ, RZ, R12 ;  /* 0x000000ffff037224 */ /* 0x000fe400078e000c */
[----:B------:R-:W-:Y:S11]  /*26800*/  IMAD.MOV.U32 R0, RZ, RZ, R13 ;  /* 0x000000ffff007224 */ /* 0x000ff600078e000d */
[----:B------:R-:W-:Y:S09]  /*26810*/  @!UPT UIADD3 URZ, URZ, URZ, URZ ;  /* 0x0000003f3f3ff290 */ /* 0x000ff2000fffe03f */
[----:B------:R-:W-:Y:S01]  /*26820*/  STL.64 [R1+0x480], R8 ;  /* 0x0004800801007387 */ /* 0x000fe20000100a00 */
[----:B------:R0:W-:Y:S03]  /*26830*/  STL.64 [R1+0x488], R10 ;  /* 0x0004880a01007387 */ /* 0x0001e60000100a00 */
[----:B0-----:R-:W3:Y:S01]  /*26840*/  LDL.LU.64 R10, [R1+0x6420] ;  /* 0x00642000010a7983 */ /* 0x001ee20000300a00 */
[----:B------:R-:W3:Y:S02]  /*26850*/  LDL.LU.64 R8, [R1+0x6418] ;  /* 0x0064180001087983 */ /* 0x000ee40000300a00 */
[----:B------:R-:W2:Y:S02]  /*26860*/  LDL.LU.64 R14, [R1+0x6410] ;  /* 0x00641000010e7983 */ /* 0x000ea40000300a00 */
[----:B------:R-:W3:Y:S02]  /*26870*/  LDL.LU.64 R12, [R1+0x6408] ;  /* 0x00640800010c7983 */ /* 0x000ee40000300a00 */
[C---:B---3--:R-:W-:Y:S11]  /*26880*/  HMMA.16816.F32.BF16 R8, R16.reuse, R12, R8 ;  /* 0x0000000c1008723c */ /* 0x048ff60000041808 */
[----:B------:R-:W-:Y:S11]  /*26890*/  @!UPT UIADD3 URZ, URZ, URZ, URZ ;  /* 0x0000003f3f3ff290 */ /* 0x000ff6000fffe03f */
[----:B------:R-:W-:Y:S01]  /*268a0*/  @!UPT UIADD3 URZ, URZ, URZ, URZ ;  /* 0x0000003f3f3ff290 */ /* 0x000fe2000fffe03f */
[----:B------:R0:W-:Y:S01]  /*268b0*/  STL.64 [R1+0x470], R8 ;  /* 0x0004700801007387 */ /* 0x0001e20000100a00 */
[----:B------:R-:W-:Y:S03]  /*268c0*/  STL.64 [R1+0x478], R10 ;  /* 0x0004780a01007387 */ /* 0x000fe60000100a00 */
[----:B0-----:R-:W4:Y:S01]  /*268d0*/  LDL.LU.64 R8, [R1+0x6400] ;  /* 0x0064000001087983 */ /* 0x001f220000300a00 */
[----:B------:R-:W-:Y:S01]  /*268e0*/  STL.64 [R1+0x6398], R12 ;  /* 0x0063980c01007387 */ /* 0x000fe20000100a00 */
[----:B----4-:R-:W-:Y:S11]  /*268f0*/  HMMA.16816.F32.BF16 R4, R16, R8, R4 ;  /* 0x000000081004723c */ /* 0x010ff60000041804 */
[----:B------:R-:W-:Y:S11]  /*26900*/  @!UPT UIADD3 URZ, URZ, URZ, URZ ;  /* 0x0000003f3f3ff290 */ /* 0x000ff6000fffe03f */
[----:B------:R-:W-:Y:S01]  /*26910*/  @!UPT UIADD3 URZ, URZ, URZ, URZ ;  /* 0x0000003f3f3ff290 */ /* 0x000fe2000fffe03f */
[----:B------:R-:W-:Y:S01]  /*26920*/  STL.64 [R1+0x460], R4 ;  /* 0x0004600401007387 */ /* 0x000fe20000100a00 */
[----:B------:R0:W-:Y:S03]  /*26930*/  STL.64 [R1+0x468], R6 ;  /* 0x0004680601007387 */ /* 0x0001e60000100a00 */
[----:B0-----:R-:W3:Y:S01]  /*26940*/  LDL.LU.64 R6, [R1+0x63f8] ;  /* 0x0063f80001067983 */ /* 0x001ee20000300a00 */
[----:B------:R-:W2:Y:S02]  /*26950*/  LDL.LU.64 R4, [R1+0x63f0] ;  /* 0x0063f00001047983 */ /* 0x000ea40000300a00 */
[----:B------:R0:W-:Y:S02]  /*26960*/  STL.64 [R1+0x63e0], R8 ;  /* 0x0063e00801007387 */ /* 0x0001e40000100a00 */
[----:B0-----:R-:W4:Y:S01]  /*26970*/  LDL.64 R8, [R1+0x30] ;  /* 0x0000300001087983 */ /* 0x001f220000100a00 */
[----:B------:R-:W-:Y:S02]  /*26980*/  STL.64 [R1+0x63d8], R22 ;  /* 0x0063d81601007387 */ /* 0x000fe40000100a00 */
[----:B---3--:R-:W-:-:S02]  /*26990*/  IMAD.MOV.U32 R20, RZ, RZ, R7 ;  /* 0x000000ffff147224 */ /* 0x008fc400078e0007 */
[----:B------:R-:W-:-:S05]  /*269a0*/  IMAD.MOV.U32 R21, RZ, RZ, R6 ;  /* 0x000000ffff157224 */ /* 0x000fca00078e0006 */
[----:B------:R0:W-:Y:S04]  /*269b0*/  STL.64 [R1+0x63d0], R20 ;  /* 0x0063d01401007387 */ /* 0x0001e80000100a00 */
[----:B0-----:R-:W3:Y:S01]  /*269c0*/  LDL.64 R20, [R1+0xb0] ;  /* 0x0000b00001147983 */ /* 0x001ee20000100a00 */
[----:B--2---:R-:W-:Y:S03]  /*269d0*/  HMMA.16816.F32.BF16 R24, R16, R4, R24 ;  /* 0x000000041018723c */ /* 0x004fe60000041818 */
[----:B---3--:R0:W-:Y:S04]  /*269e0*/  STL.64 [R1+0x63e8], R20 ;  /* 0x0063e81401007387 */ /* 0x0081e80000100a00 */
[----:B0-----:R-:W2:Y:S01]  /*269f0*/  LDL.LU.64 R20, [R1+0xd70] ;  /* 0x000d700001147983 */ /* 0x001ea20000300a00 */
[----:B------:R-:W2:Y:S11]  /*26a00*/  LDL.LU.64 R22, [R1+0xd78] ;  /* 0x000d780001167983 */ /* 0x000eb60000300a00 */
[----:B------:R-:W-:Y:S04]  /*26a10*/  @!UPT UIADD3 URZ, URZ, URZ, URZ ;  /* 0x0000003f3f3ff290 */ /* 0x000fe8000fffe03f */
[----:B------:R-:W-:Y:S02]  /*26a20*/  STL.64 [R1+0x450], R24 ;  /* 0x0004501801007387 */ /* 0x000fe40000100a00 */
[----:B------:R-:W-:Y:S02]  /*26a30*/  STL.64 [R1+0x458], R26 ;  /* 0x0004581a01007387 */ /* 0x000fe40000100a00 */
[----:B------:R-:W0:Y:S04]  /*26a40*/  LDSM.16.MT88.4 R24, [R2+0x180] ;  /* 0x000180000218783b */ /* 0x000e280000004200 */
[----:B0-----:R-:W-:Y:S01]  /*26a50*/  STL.64 [R1+0x62a0], R26 ;  /* 0x0062a01a01007387 */ /* 0x001fe20000100a00 */
[----:B------:R0:W-:Y:S03]  /*26a60*/  STL.64 [R1+0x6298], R24 ;  /* 0x0062981801007387 */ /* 0x0001e60000100a00 */
[----:B0-----:R-:W3:Y:S01]  /*26a70*/  LDL.64 R24, [R1+0x50] ;  /* 0x0000500001187983 */ /* 0x001ee20000100a00 */
[----:B----4-:R-:W-:-:S02]  /*26a80*/  IMAD.MOV.U32 R7, RZ, RZ, R8 ;  /* 0x000000ffff077224 */ /* 0x010fc400078e0008 */
[----:B------:R-:W-:Y:S01]  /*26a90*/  IMAD.MOV.U32 R6, RZ, RZ, R9 ;  /* 0x000000ffff067224 */ /* 0x000fe200078e0009 */
[----:B--2---:R-:W-:Y:S01]  /*26aa0*/  HMMA.16816.F32.BF16 R20, R16, R8, R20 ;  /* 0x000000081014723c */ /* 0x004fe20000041814 */
[----:B---3--:R-:W-:Y:S11]  /*26ab0*/  STL.64 [R1+0x6390], R24 ;  /* 0x0063901801007387 */ /* 0x008ff60000100a00 */
[----:B------:R-:W-:Y:S11]  /*26ac0*/  @!UPT UIADD3 URZ, URZ, URZ, URZ ;  /* 0x0000003f3f3ff290 */ /* 0x000ff6000fffe03f */
[----:B------:R0:W-:Y:S02]  /*26ad0*/  STL.64 [R1+0x7d0], R20 ;  /* 0x0007d01401007387 */ /* 0x0001e40000100a00 */
[----:B------:R1:W-:Y:S01]  /*26ae0*/  STL.64 [R1+0x7d8], R22 ;  /* 0x0007d81601007387 */ /* 0x0003e20000100a00 */
[----:B0-----:R-:W2:Y:S01]  /*26af0*/  LDL.LU.64 R20, [R1+0xd60] ;  /* 0x000d600001147983 */ /* 0x001ea20000300a00 */
[----:B-1----:R-:W2:Y:S02]  /*26b00*/  LDL.LU.64 R22, [R1+0xd68] ;  /* 0x000d680001167983 */ /* 0x002ea40000300a00 */
[----:B------:R-:W3:Y:S02]  /*26b10*/  LDL.LU.64 R8, [R1+0xbf0] ;  /* 0x000bf00001087983 */ /* 0x000ee40000300a00 */
[----:B------:R-:W3:Y:S01]  /*26b20*/  LDL.LU.64 R10, [R1+0xbf8] ;  /* 0x000bf800010a7983 */ /* 0x000ee20000300a00 */
[----:B------:R-:W4:Y:S04]  /*26b30*/  LDL.64 R24, [R1+0x60] ;  /* 0x0000600001187983 */ /* 0x000f280000100a00 */
[----:B----4-:R0:W-:Y:S01]  /*26b40*/  STL.64 [R1+0x63a0], R24 ;  /* 0x0063a01801007387 */ /* 0x0101e20000100a00 */
[----:B------:R-:W4:Y:S02]  /*26b50*/  LDL.LU.64 R12, [R1+0xbd0] ;  /* 0x000bd000010c7983 */ /* 0x000f240000300a00 */
[----:B0-----:R-:W-:-:S02]  /*26b60*/  IMAD.MOV.U32 R24, RZ, RZ, R15 ;  /* 0x000000ffff187224 */ /* 0x001fc400078e000f */
[----:B------:R-:W-:Y:S02]  /*26b70*/  IMAD.MOV.U32 R25, RZ, RZ, R14 ;  /* 0x000000ffff197224 */ /* 0x000fe400078e000e */
[----:B------:R-:W4:Y:S03]  /*26b80*/  LDL.LU.64 R14, [R1+0xbd8] ;  /* 0x000bd800010e7983 */ /* 0x000f260000300a00 */
[----:B------:R0:W-:Y:S02]  /*26b90*/  STL.64 [R1+0x63b8], R24 ;  /* 0x0063b81801007387 */ /* 0x0001e40000100a00 */
[----:B0-----:R-:W2:Y:S04]  /*26ba0*/  LDL R24, [R1+0xc0] ;  /* 0x0000c00001187983 */ /* 0x001ea80000100800 */
[----:B------:R-:W2:Y:S01]  /*26bb0*/  LDL R25, [R1+0xc4] ;  /* 0x0000c40001197983 */ /* 0x000ea20000100800 */
[----:B------:R-:W-:Y:S02]  /*26bc0*/  STL.64 [R1+0x6330], R6 ;  /* 0x0063300601007387 */ /* 0x000fe40000100a00 */
[----:B------:R0:W-:Y:S02]  /*26bd0*/  STL.64 [R1+0x6328], R4 ;  /* 0x0063280401007387 */ /* 0x0001e40000100a00 */
[----:B0-----:R-:W3:Y:S04]  /*26be0*/  LDL R4, [R1+0xa0] ;  /* 0x0000a00001047983 */ /* 0x001ee80000100800 */
[----:B------:R-:W3:Y:S01]  /*26bf0*/  LDL R5, [R1+0xa4] ;  /* 0x0000a40001057983 */ /* 0x000ee20000100800 */
[C---:B--2---:R-:W-:Y:S03]  /*26c00*/  HMMA.16816.F32.BF16 R24, R16.reuse, R24, R20 ;  /* 0x000000181018723c */ /* 0x044fe60000041814 */
[----:B------:R-:W3:Y:S11]  /*26c10*/  LDL.LU.64 R20, [R1+0x63e8] ;  /* 0x0063e80001147983 */ /* 0x000ef60000300a00 */
[----:B------:R-:W-:Y:S09]  /*26c20*/  @!UPT UIADD3 URZ, URZ, URZ, URZ ;  /* 0x0000003f3f3ff290 */ /* 0x000ff2000fffe03f */
[----:B------:R-:W-:Y:S01]  /*26c30*/  STL.64 [R1+0x7c0], R24 ;  /* 0x0007c01801007387 */ /* 0x000fe20000100a00 */
[----:B------:R-:W-:Y:S01]  /*26c40*/  STL.64 [R1+0x7c8], R26 ;  /* 0x0007c81a01007387 */ /* 0x000fe20000100a00 */
[----:B---3--:R-:W-:Y:S11]  /*26c50*/  HMMA.16816.F32.BF16 R8, R16, R20, R8 ;  /* 0x000000141008723c */ /* 0x008ff60000041808 */
[----:B------:R-:W-:Y:S11]  /*26c60*/  @!UPT UIADD3 URZ, URZ, URZ, URZ ;  /* 0x0000003f3f3ff290 */ /* 0x000ff6000fffe03f */
[----:B------:R-:W-:Y:S01]  /*26c70*/  @!UPT UIADD3 URZ, URZ, URZ, URZ ;  /* 0x0000003f3f3ff290 */ /* 0x000fe2000fffe03f */
[----:B------:R0:W-:Y:S01]  /*26c80*/  STL.64 [R1+0x7b0], R8 ;  /* 0x0007b00801007387 */ /* 0x0001e20000100a00 */
[----:B------:R1:W-:Y:S03]  /*26c90*/  STL.64 [R1+0x7b8], R10 ;  /* 0x0007b80a01007387 */ /* 0x0003e60000100a00 */
[----:B0-----:R-:W2:Y:S01]  /*26ca0*/  LDL.LU.64 R8, [R1+0x63e0] ;  /* 0x0063e00001087983 */ /* 0x001ea20000300a00 */
[----:B-1----:R-:W-:Y:S02]  /*26cb0*/  IMAD.MOV.U32 R11, RZ, RZ, R20 ;  /* 0x000000ffff0b7224 */ /* 0x002fe400078e0014 */
[----:B------:R-:W-:Y:S02]  /*26cc0*/  IMAD.MOV.U32 R10, RZ, RZ, R21 ;  /* 0x000000ffff0a7224 */ /* 0x000fe400078e0015 */
[----:B------:R-:W3:Y:S01]  /*26cd0*/  LDL.LU.64 R22, [R1+0x63d8] ;  /* 0x0063d80001167983 */ /* 0x000ee20000300a00 */
[----:B------:R-:W4:Y:S02]  /*26ce0*/  LDL.LU.64 R20, [R1+0x63d0] ;  /* 0x0063d00001147983 */ /* 0x000f240000300a00 */
[----:B------:R-:W-:Y:S02]  /*26cf0*/  STL.64 [R1+0x6340], R10 ;  /* 0x0063400a01007387 */ /* 0x000fe40000100a00 */
[----:B--2---:R0:W-:Y:S04]  /*26d00*/  STL.64 [R1+0x6338], R8 ;  /* 0x0063380801007387 */ /* 0x0041e80000100a00 */
[----:B0-----:R-:W2:Y:S04]  /*26d10*/  LDL.64 R8, [R1+0x10] ;  /* 0x0000100001087983 */ /* 0x001ea80000100a00 */
[----:B--2---:R3:W-:Y:S02]  /*26d20*/  STL.64 [R1+0x6358], R8 ;  /* 0x0063580801007387 */ /* 0x0047e40000100a00 */
[----:B---3--:R-:W-:-:S02]  /*26d30*/  IMAD.MOV.U32 R8, RZ, RZ, R23 ;  /* 0x000000ffff087224 */ /* 0x008fc400078e0017 */
[----:B------:R-:W-:-:S05]  /*26d40*/  IMAD.MOV.U32 R9, RZ, RZ, R22 ;  /* 0x000000ffff097224 */ /* 0x000fca00078e0016 */
[----:B------:R0:W-:Y:S04]  /*26d50*/  STL.64 [R1+0x6380], R8 ;  /* 0x0063800801007387 */ /* 0x0001e80000100a00 */
[----:B0-----:R-:W2:Y:S01]  /*26d60*/  LDL.LU.64 R8, [R1+0xbe0] ;  /* 0x000be00001087983 */ /* 0x001ea20000300a00 */
[----:B------:R-:W2:Y:S02]  /*26d70*/  LDL.LU.64 R10, [R1+0xbe8] ;  /* 0x000be800010a7983 */ /* 0x000ea40000300a00 */
[C---:B--2---:R-:W-:Y:S08]  /*26d80*/  HMMA.16816.F32.BF16 R8, R16.reuse, R4, R8 ;  /* 0x000000041008723c */ /* 0x044ff00000041808 */
[----:B----4-:R-:W-:Y:S01]  /*26d90*/  HMMA.16816.F32.BF16 R4, R16, R20, R12 ;  /* 0x000000141004723c */ /* 0x010fe2000004180c */
[----:B------:R-:W2:Y:S11]  /*26da0*/  LDL.LU.64 R12, [R1+0xba0] ;  /* 0x000ba000010c7983 */ /* 0x000eb60000300a00 */
[----:B------:R-:W-:Y:S03]  /*26db0*/  @!UPT UIADD3 URZ, URZ, URZ, URZ ;  /* 0x0000003f3f3ff290 */ /* 0x000fe6000fffe03f */
[----:B------:R-:W-:Y:S01]  /*26dc0*/  STL.64 [R1+0x7a0], R8 ;  /* 0x0007a00801007387 */ /* 0x000fe20000100a00 */
[----:B------:R-:W-:Y:S02]  /*26dd0*/  STL.64 [R1+0x7a8], R10 ;  /* 0x0007a80a01007387 */ /* 0x000fe40000100a00 */
[----:B------:R-:W3:Y:S05]  /*26de0*/  LDL.LU.64 R14, [R1+0xba8] ;  /* 0x000ba800010e7983 */ /* 0x000eea0000300a00 */
[----:B------:R-:W-:Y:S01]  /*26df0*/  STL.64 [R1+0x790], R4 ;  /* 0x0007900401007387 */ /* 0x000fe20000100a00 */
[----:B------:R-:W-:Y:S04]  /*26e00*/  STL.64 [R1+0x798], R6 ;  /* 0x0007980601007387 */ /* 0x000fe80000100a00 */
[----:B---3--:R-:W-:Y:S01]  /*26e10*/  STL.64 [R1+0x63b0], R14 ;  /* 0x0063b00e01007387 */ /* 0x008fe20000100a00 */
[----:B--2---:R0:W-:Y:S03]  /*26e20*/  STL.64 [R1+0x63a8], R12 ;  /* 0x0063a80c01007387 */ /* 0x0041e60000100a00 */
[----:B0-----:R-:W2:Y:S01]  /*26e30*/  LDL.LU.64 R12, [R1+0xbb0] ;  /* 0x000bb000010c7983 */ /* 0x001ea20000300a00 */
[----:B------:R-:W3:Y:S03]  /*26e40*/  LDL.LU.64 R14, [R1+0xbb8] ;  /* 0x000bb800010e7983 */ /* 0x000ee60000300a00 */
[----:B---3--:R-:W-:Y:S01]  /*26e50*/  STL.64 [R1+0x63c8], R14 ;  /* 0x0063c80e01007387 */ /* 0x008fe20000100a00 */
[----:B--2---:R0:W-:Y:S03]  /*26e60*/  STL.64 [R1+0x63c0], R12 ;  /* 0x0063c00c01007387 */ /* 0x0041e60000100a00 */
[----:B0-----:R-:W2:Y:S01]  /*26e70*/  LDL.LU.64 R12, [R1+0xbc0] ;  /* 0x000bc000010c7983 */ /* 0x001ea20000300a00 */
[----:B------:R-:W2:Y:S02]  /*26e80*/  LDL.LU.64 R14, [R1+0xbc8] ;  /* 0x000bc800010e7983 */ /* 0x000ea40000300a00 */
[----:B------:R-:W3:Y:S02]  /*26e90*/  LDL.LU.64 R20, [R1+0xb90] ;  /* 0x000b900001147983 */ /* 0x000ee40000300a00 */
[----:B------:R-:W3:Y:S01]  /*26ea0*/  LDL.LU.64 R22, [R1+0xb98] ;  /* 0x000b980001167983 */ /* 0x000ee20000300a00 */
[----:B------:R-:W4:Y:S01]  /*26eb0*/  LDL.LU.64 R8, [R1+0x580] ;  /* 0x0005800001087983 */ /* 0x000f220000300a00 */
[----:B------:R-:W4:Y:S02]  /*26ec0*/  LDL.LU.64 R10, [R1+0x588] ;  /* 0x00058800010a7983 */ /* 0x000f240000300a00 */
[----:B------:R-:W2:Y:S02]  /*26ed0*/  LDL.LU.64 R4, [R1+0xf00] ;  /* 0x000f000001047983 */ /* 0x000ea40000300a00 */
[----:B------:R-:W2:Y:S02]  /*26ee0*/  LDL.LU.64 R6, [R1+0xf08] ;  /* 0x000f080001067983 */ /* 0x000ea40000300a00 */
[----:B------:R-:W-:-:S02]  /*26ef0*/  IMAD.MOV.U32 R24, RZ, RZ, R29 ;  /* 0x000000ffff187224 */ /* 0x000fc400078e001d */
[----:B------:R-:W-:Y:S01]  /*26f00*/  IMAD.MOV.U32 R25, RZ, RZ, R28 ;  /* 0x000000ffff197224 */ /* 0x000fe200078e001c */
[----:B--2---:R-:W-:Y:S01]  /*26f10*/  STL.64 [R1+0x6350], R6 ;  /* 0x0063500601007387 */ /* 0x004fe20000100a00 */
[----:B------:R0:W-:Y:S03]  /*26f20*/  STL.64 [R1+0x6348], R4 ;  /* 0x0063480401007387 */ /* 0x0001e60000100a00 */
[----:B0-----:R-:W2:Y:S01]  /*26f30*/  LDL.LU.64 R4, [R1+0xf10] ;  /* 0x000f100001047983 */ /* 0x001ea20000300a00 */
[----:B------:R-:W2:Y:S01]  /*26f40*/  LDL.LU.64 R6, [R1+0xf18] ;  /* 0x000f180001067983 */ /* 0x000ea20000300a00 */
[C---:B------:R-:W-:Y:S02]  /*26f50*/  HMMA.16816.F32.BF16 R24, R16.reuse, R24, R12 ;  /* 0x000000181018723c */ /* 0x040fe4000004180c */
[----:B--2---:R-:W-:Y:S01]  /*26f60*/  STL.64 [R1+0x6368], R6 ;  /* 0x0063680601007387 */ /* 0x004fe20000100a00 */
[----:B------:R0:W-:Y:S03]  /*26f70*/  STL.64 [R1+0x6360], R4 ;  /* 0x0063600401007387 */ /* 0x0001e60000100a00 */
[----:B0-----:R-:W2:Y:S01]  /*26f80*/  LDL.LU.64 R4, [R1+0xf20] ;  /* 0x000f200001047983 */ /* 0x001ea20000300a00 */
[----:B------:R-:W2:Y:S02]  /*26f90*/  LDL.LU.64 R6, [R1+0xf28] ;  /* 0x000f280001067983 */ /* 0x000ea40000300a00 */
[----:B------:R-:W2:Y:S02]  /*26fa0*/  LDL.LU.64 R14, [R1+0x63c8] ;  /* 0x0063c800010e7983 */ /* 0x000ea40000300a00 */
[----:B------:R-:W2:Y:S11]  /*26fb0*/  LDL.LU.64 R12, [R1+0x63c0] ;  /* 0x0063c000010c7983 */ /* 0x000eb60000300a00 */
[----:B------:R-:W-:Y:S01]  /*26fc0*/  @!UPT UIADD3 URZ, URZ, URZ, URZ ;  /* 0x0000003f3f3ff290 */ /* 0x000fe2000fffe03f */
[----:B------:R0:W-:Y:S01]  /*26fd0*/  STL.64 [R1+0x780], R24 ;  /* 0x0007801801007387 */ /* 0x0001e20000100a00 */
[----:B------:R2:W-:Y:S03]  /*26fe0*/  STL.64 [R1+0x788], R26 ;  /* 0x0007881a01007387 */ /* 0x0005e60000100a00 */
        /* <DEDUP_REMOVED lines=8> */
[C---:B--2---:R-:W-:Y:S11]  /*27070*/  HMMA.16816.F32.BF16 R12, R16.reuse, R24, R12 ;  /* 0x00000018100c723c */ /* 0x044ff6000004180c */
[----:B------:R-:W-:Y:S11]  /*27080*/  @!UPT UIADD3 URZ, URZ, URZ, URZ ;  /* 0x0000003f3f3ff290 */ /* 0x000ff6000fffe03f */
[----:B------:R-:W-:Y:S01]  /*27090*/  @!UPT UIADD3 URZ, URZ, URZ, URZ ;  /* 0x0000003f3f3ff290 */ /* 0x000fe2000fffe03f */
[----:B------:R0:W-:Y:S01]  /*270a0*/  STL.64 [R1+0x760], R12 ;  /* 0x0007600c01007387 */ /* 0x0001e20000100a00 */
[----:B------:R1:W-:Y:S03]  /*270b0*/  STL.64 [R1+0x768], R14 ;  /* 0x0007680e01007387 */ /* 0x0003e60000100a00 */
[----:B0-----:R-:W2:Y:S01]  /*270c0*/  LDL.LU.64 R12, [R1+0x6398] ;  /* 0x00639800010c7983 */ /* 0x001ea20000300a00 */
[----:B-1----:R-:W-:Y:S02]  /*270d0*/  IMAD.MOV.U32 R15, RZ, RZ, R24 ;  /* 0x000000ffff0f7224 */ /* 0x002fe400078e0018 */
[----:B------:R-:W-:Y:S02]  /*270e0*/  IMAD.MOV.U32 R14, RZ, RZ, R25 ;  /* 0x000000ffff0e7224 */ /* 0x000fe400078e0019 */
[----:B------:R-:W3:Y:S02]  /*270f0*/  LDL.LU.64 R24, [R1+0x6390] ;  /* 0x0063900001187983 */ /* 0x000ee40000300a00 */
[C---:B---3--:R-:W-:Y:S11]  /*27100*/  HMMA.16816.F32.BF16 R20, R16.reuse, R24, R20 ;  /* 0x000000181014723c */ /* 0x048ff60000041814 */
[----:B------:R-:W-:Y:S11]  /*27110*/  @!UPT UIADD3 URZ, URZ, URZ, URZ ;  /* 0x0000003f3f3ff290 */ /* 0x000ff6000fffe03f */
[----:B------:R-:W-:Y:S01]  /*27120*/  @!UPT UIADD3 URZ, URZ, URZ, URZ ;  /* 0x0000003f3f3ff290 */ /* 0x000fe2000fffe03f */
[----:B------:R0:W-:Y:S01]  /*27130*/  STL.64 [R1+0x750], R20 ;  /* 0x0007501401007387 */ /* 0x0001e20000100a00 */
[----:B------:R-:W-:Y:S03]  /*27140*/  STL.64 [R1+0x758], R22 ;  /* 0x0007581601007387 */ /* 0x000fe60000100a00 */
[----:B0-----:R-:W4:Y:S01]  /*27150*/  LDL.LU.64 R20, [R1+0x6388] ;  /* 0x0063880001147983 */ /* 0x001f220000300a00 */
[----:B------:R0:W-:Y:S03]  /*27160*/  STL.64 [R1+0x62a8], R24 ;  /* 0x0062a81801007387 */ /* 0x0001e60000100a00 */
[----:B0-----:R-:W2:Y:S01]  /*27170*/  LDL.LU.64 R24, [R1+0xef0] ;  /* 0x000ef00001187983 */ /* 0x001ea20000300a00 */
[----:B------:R-:W2:Y:S01]  /*27180*/  LDL.LU.64 R26, [R1+0xef8] ;  /* 0x000ef800011a7983 */ /* 0x000ea20000300a00 */
[----:B----4-:R-:W-:Y:S02]  /*27190*/  HMMA.16816.F32.BF16 R16, R16, R20, R8 ;  /* 0x000000141010723c */ /* 0x010fe40000041808 */
[----:B------:R-:W3:Y:S01]  /*271a0*/  LDL.LU.64 R8, [R1+0x6380] ;  /* 0x0063800001087983 */ /* 0x000ee20000300a00 */
[----:B------:R-:W3:Y:S02]  /*271b0*/  LDL.LU.64 R22, [R1+0x6378] ;  /* 0x0063780001167983 */ /* 0x000ee40000300a00 */
[----:B------:R-:W3:Y:S11]  /*271c0*/  LDL.LU.64 R20, [R1+0x6370] ;  /* 0x0063700001147983 */ /* 0x000ef60000300a00 */
[----:B------:R-:W-:Y:S07]  /*271d0*/  @!UPT UIADD3 URZ, URZ, URZ, URZ ;  /* 0x0000003f3f3ff290 */ /* 0x000fee000fffe03f */
[----:B------:R-:W-:Y:S01]  /*271e0*/  STL.64 [R1+0x440], R16 ;  /* 0x0004401001007387 */ /* 0x000fe20000100a00 */
[----:B------:R-:W-:Y:S01]  /*271f0*/  STL.64 [R1+0x448], R18 ;  /* 0x0004481201007387 */ /* 0x000fe20000100a00 */
[C---:B---3--:R-:W-:Y:S02]  /*27200*/  HMMA.16816.F32.BF16 R8, R20.reuse, R8, R4 ;  /* 0x000000081408723c */ /* 0x048fe40000041804 */
[----:B------:R-:W3:Y:S01]  /*27210*/  LDL.LU.64 R6, [R1+0x6368] ;  /* 0x0063680001067983 */ /* 0x000ee20000300a00 */
[----:B------:R-:W3:Y:S11]  /*27220*/  LDL.LU.64 R4, [R1+0x6360] ;  /* 0x0063600001047983 */ /* 0x000ef60000300a00 */
[----:B------:R-:W-:Y:S09]  /*27230*/  @!UPT UIADD3 URZ, URZ, URZ, URZ ;  /* 0x0000003f3f3ff290 */ /* 0x000ff2000fffe03f */
[----:B------:R0:W-:Y:S01]  /*27240*/  STL.64 [R1+0x430], R8 ;  /* 0x0004300801007387 */ /* 0x0001e20000100a00 */
[----:B------:R-:W-:Y:S03]  /*27250*/  STL.64 [R1+0x438], R10 ;  /* 0x0004380a01007387 */ /* 0x000fe60000100a00 */
[----:B0-----:R-:W3:Y:S02]  /*27260*/  LDL.LU.64 R8, [R1+0x6358] ;  /* 0x0063580001087983 */ /* 0x001ee40000300a00 */
[----:B---3--:R-:W-:Y:S11]  /*27270*/  HMMA.16816.F32.BF16 R4, R20, R8, R4 ;  /* 0x000000081404723c */ /* 0x008ff60000041804 */
[----:B------:R-:W-:Y:S11]  /*27280*/  @!UPT UIADD3 URZ, URZ, URZ, URZ ;  /* 0x0000003f3f3ff290 */ /* 0x000ff6000fffe03f */
[----:B------:R-:W-:Y:S01]  /*27290*/  @!UPT UIADD3 URZ, URZ, URZ, URZ ;  /* 0x0000003f3f3ff290 */ /* 0x000fe2000fffe03f */
[----:B------:R-:W-:Y:S01]  /*272a0*/  STL.64 [R1+0x420], R4 ;  /* 0x0004200401007387 */ /* 0x000fe20000100a00 */
[----:B------:R0:W-:Y:S03]  /*272b0*/  STL.64 [R1+0x428], R6 ;  /* 0x0004280601007387 */ /* 0x0001e60000100a00 */
[----:B0-----:R-:W3:Y:S01]  /*272c0*/  LDL.LU.64 R6, [R1+0x6350] ;  /* 0x0063500001067983 */ /* 0x001ee20000300a00 */
[----:B------:R-:W3:Y:S02]  /*272d0*/  LDL.LU.64 R4, [R1+0x6348] ;  /* 0x0063480001047983 */ /* 0x000ee40000300a00 */
[----:B------:R-:W-:Y:S02]  /*272e0*/  IMAD.MOV.U32 R16, RZ, RZ, R3 ;  /* 0x000000ffff107224 */ /* 0x000fe400078e0003 */
[----:B------:R-:W-:Y:S02]  /*272f0*/  IMAD.MOV.U32 R17, RZ, RZ, R0 ;  /* 0x000000ffff117224 */ /* 0x000fe400078e0000 */
[----:B------:R-:W-:-:S02]  /*27300*/  IMAD.MOV.U32 R3, RZ, RZ, R8 ;  /* 0x000000ffff037224 */ /* 0x000fc400078e0008 */
[----:B------:R-:W-:Y:S01]  /*27310*/  IMAD.MOV.U32 R0, RZ, RZ, R9 ;  /* 0x000000ffff007224 */ /* 0x000fe200078e0009 */
[----:B------:R-:W4:Y:S01]  /*27320*/  LDL.LU.64 R10, [R1+0x6340] ;  /* 0x00634000010a7983 */ /* 0x000f220000300a00 */
[----:B------:R-:W2:Y:S01]  /*27330*/  LDL.LU.64 R8, [R1+0x6338] ;  /* 0x0063380001087983 */ /* 0x000ea20000300a00 */
[C---:B---3--:R-:W-:Y:S02]  /*27340*/  HMMA.16816.F32.BF16 R16, R20.reuse, R16, R4 ;  /* 0x000000101410723c */ /* 0x048fe40000041804 */
[----:B------:R-:W3:Y:S01]  /*27350*/  LDL.LU.64 R6, [R1+0x6330] ;  /* 0x0063300001067983 */ /* 0x000ee20000300a00 */
[----:B------:R-:W3:Y:S11]  /*27360*/  LDL.LU.64 R4, [R1+0x6328] ;  /* 0x0063280001047983 */ /* 0x000ef60000300a00 */
[----:B------:R-:W-:Y:S09]  /*27370*/  @!UPT UIADD3 URZ, URZ, URZ, URZ ;  /* 0x0000003f3f3ff290 */ /* 0x000ff2000fffe03f */
[----:B------:R-:W-:Y:S01]  /*27380*/  STL.64 [R1+0x410], R16 ;  /* 0x0004101001007387 */ /* 0x000fe20000100a00 */
[----:B------:R2:W-:Y:S02]  /*27390*/  STL.64 [R1+0x418], R18 ;  /* 0x0004181201007387 */ /* 0x0005e40000100a00 */
[----:B--2---:R-:W-:Y:S01]  /*273a0*/  HMMA.16816.F32.BF16 R16, R20, R12, R24 ;  /* 0x0000000c1410723c */ /* 0x004fe20000041818 */
[----:B------:R-:W2:Y:S04]  /*273b0*/  LDL.64 R24, [R1+0xa0] ;  /* 0x0000a00001187983 */ /* 0x000ea80000100a00 */
[----:B--2---:R4:W-:Y:S11]  /*273c0*/  STL.64 [R1+0x62f8], R24 ;  /* 0x0062f81801007387 */ /* 0x0049f60000100a00 */
[----:B------:R-:W-:Y:S07]  /*273d0*/  @!UPT UIADD3 URZ, URZ, URZ, URZ ;  /* 0x0000003f3f3ff290 */ /* 0x000fee000fffe03f */
[----:B------:R0:W-:Y:S02]  /*273e0*/  STL.64 [R1+0x400], R16 ;  /* 0x0004001001007387 */ /* 0x0001e40000100a00 */
[----:B------:R1:W-:Y:S02]  /*273f0*/  STL.64 [R1+0x408], R18 ;  /* 0x0004081201007387 */ /* 0x0003e40000100a00 */
[----:B----4-:R-:W-:Y:S02]  /*27400*/  IMAD.MOV.U32 R24, RZ, RZ, R11 ;  /* 0x000000ffff187224 */ /* 0x010fe400078e000b */
[----:B------:R-:W-:Y:S01]  /*27410*/  IMAD.MOV.U32 R25, RZ, RZ, R10 ;  /* 0x000000ffff197224 */ /* 0x000fe200078e000a */
[----:B0-----:R-:W2:Y:S01]  /*27420*/  LDL.LU.64 R16, [R1+0xcf0] ;  /* 0x000cf00001107983 */ /* 0x001ea20000300a00 */
[----:B-1----:R-:W2:Y:S03]  /*27430*/  LDL.LU.64 R18, [R1+0xcf8] ;  /* 0x000cf80001127983 */ /* 0x002ea60000300a00 */
[----:B------:R0:W-:Y:S04]  /*27440*/  STL.64 [R1+0x6308], R24 ;  /* 0x0063081801007387 */ /* 0x0001e80000100a00 */
[----:B0-----:R-:W4:Y:S01]  /*27450*/  LDL.LU.64 R24, [R1+0xd00] ;  /* 0x000d000001187983 */ /* 0x001f220000300a00 */
[----:B------:R-:W2:Y:S03]  /*27460*/  LDL.LU.64 R26, [R1+0xd08] ;  /* 0x000d0800011a7983 */ /* 0x000ea60000300a00 */
[----:B--2---:R-:W-:Y:S01]  /*27470*/  STL.64 [R1+0x6318], R26 ;  /* 0x0063181a01007387 */ /* 0x004fe20000100a00 */
[----:B----4-:R-:W-:Y:S02]  /*27480*/  STL.64 [R1+0x6310], R24 ;  /* 0x0063101801007387 */ /* 0x010fe40000100a00 */
[----:B------:R-:W-:Y:S02]  /*27490*/  STL.64 [R1+0x62b8], R14 ;  /* 0x0062b80e01007387 */ /* 0x000fe40000100a00 */
[----:B------:R0:W-:Y:S02]  /*274a0*/  STL.64 [R1+0x62b0], R12 ;  /* 0x0062b00c01007387 */ /* 0x0001e40000100a00 */
[----:B0-----:R-:W2:Y:S04]  /*274b0*/  LDL.64 R12, [R1+0x70] ;  /* 0x00007000010c7983 */ /* 0x001ea80000100a00 */
[----:B--2---:R0:W-:Y:S04]  /*274c0*/  STL.64 [R1+0x62c8], R12 ;  /* 0x0062c80c01007387 */ /* 0x0041e80000100a00 */
[----:B0-----:R-:W2:Y:S04]  /*274d0*/  LDL.64 R12, [R1+0x80] ;  /* 0x00008000010c7983 */ /* 0x001ea80000100a00 */
[----:B--2---:R0:W-:Y:S04]  /*274e0*/  STL.64 [R1+0x62e0], R12 ;  /* 0x0062e00c01007387 */ /* 0x0041e80000100a00 */
[----:B0-----:R-:W2:Y:S04]  /*274f0*/  LDL.64 R12, [R1+0x90] ;  /* 0x00009000010c7983 */ /* 0x001ea80000100a00 */
[----:B--2---:R0:W-:Y:S04]  /*27500*/  STL.64 [R1+0x62f0], R12 ;  /* 0x0062f00c01007387 */ /* 0x0041e80000100a00 */
[----:B0-----:R-:W2:Y:S01]  /*27510*/  LDL.LU.64 R12, [R1+0xd20] ;  /* 0x000d2000010c7983 */ /* 0x001ea20000300a00 */
[----:B------:R-:W2:Y:S02]  /*27520*/  LDL.LU.64 R14, [R1+0xd28] ;  /* 0x000d2800010e7983 */ /* 0x000ea40000300a00 */
[----:B------:R0:W-:Y:S02]  /*27530*/  STL.64 [R1+0x6320], R8 ;  /* 0x0063200801007387 */ /* 0x0001e40000100a00 */
[----:B---3--:R-:W-:-:S02]  /*27540*/  IMAD.MOV.U32 R24, RZ, RZ, R7 ;  /* 0x000000ffff187224 */ /* 0x008fc400078e0007 */
[----:B------:R-:W-:Y:S01]  /*27550*/  IMAD.MOV.U32 R25, RZ, RZ, R6 ;  /* 0x000000ffff197224 */ /* 0x000fe200078e0006 */
[C---:B--2---:R-:W-:Y:S01]  /*27560*/  HMMA.16816.F32.BF16 R12, R20.reuse, R8, R12 ;  /* 0x00000008140c723c */ /* 0x044fe2000004180c */
[----:B0-----:R-:W2:Y:S11]  /*27570*/  LDL.LU.64 R8, [R1+0xd10] ;  /* 0x000d100001087983 */ /* 0x001eb60000300a00 */
[----:B------:R-:W-:Y:S11]  /*27580*/  @!UPT UIADD3 URZ, URZ, URZ, URZ ;  /* 0x0000003f3f3ff290 */ /* 0x000ff6000fffe03f */
[----:B------:R-:W-:Y:S01]  /*27590*/  STL.64 [R1+0x3f0], R12 ;  /* 0x0003f00c01007387 */ /* 0x000fe20000100a00 */
[----:B------:R0:W-:Y:S02]  /*275a0*/  STL.64 [R1+0x3f8], R14 ;  /* 0x0003f80e01007387 */ /* 0x0001e40000100a00 */
[----:B------:R-:W2:Y:S01]  /*275b0*/  LDL.LU.64 R10, [R1+0xd18] ;  /* 0x000d1800010a7983 */ /* 0x000ea20000300a00 */
[C---:B0-----:R-:W-:Y:S01]  /*275c0*/  HMMA.16816.F32.BF16 R12, R20.reuse, R4, R16 ;  /* 0x00000004140c723c */ /* 0x041fe20000041810 */
[----:B------:R-:W0:Y:S04]  /*275d0*/  LDSM.16.MT88.4 R16, [R2+0x200] ;  /* 0x000200000210783b */ /* 0x000e280000004200 */
[----:B------:R1:W-:Y:S04]  /*275e0*/  STL.64 [R1+0x6300], R4 ;  /* 0x0063000401007387 */ /* 0x0003e80000100a00 */
[----:B-1----:R-:W3:Y:S11]  /*275f0*/  LDL.LU.64 R4, [R1+0xb80] ;  /* 0x000b800001047983 */ /* 0x002ef60000300a00 */
[----:B------:R-:W-:Y:S03]  /*27600*/  @!UPT UIADD3 URZ, URZ, URZ, URZ ;  /* 0x0000003f3f3ff290 */ /* 0x000fe6000fffe03f */
[----:B------:R1:W-:Y:S01]  /*27610*/  STL.64 [R1+0x3e0], R12 ;  /* 0x0003e00c01007387 */ /* 0x0003e20000100a00 */
[----:B------:R4:W-:Y:S02]  /*27620*/  STL.64 [R1+0x3e8], R14 ;  /* 0x0003e80e01007387 */ /* 0x0009e40000100a00 */
[----:B------:R-:W3:Y:S01]  /*27630*/  LDL.LU.64 R6, [R1+0xb88] ;  /* 0x000b880001067983 */ /* 0x000ee20000300a00 */
[----:B-1----:R-:W3:Y:S01]  /*27640*/  LDL.LU.64 R12, [R1+0xb70] ;  /* 0x000b7000010c7983 */ /* 0x002ee20000300a00 */
[----:B----4-:R-:W4:Y:S03]  /*27650*/  LDL.LU.64 R14, [R1+0xb78] ;  /* 0x000b7800010e7983 */ /* 0x010f260000300a00 */
[----:B0-----:R-:W-:Y:S01]  /*27660*/  STL.64 [R1+0x6170], R18 ;  /* 0x0061701201007387 */ /* 0x001fe20000100a00 */
[----:B------:R0:W-:Y:S03]  /*27670*/  STL.64 [R1+0x6168], R16 ;  /* 0x0061681001007387 */ /* 0x0001e60000100a00 */
[----:B0-----:R-:W3:Y:S01]  /*27680*/  LDL.64 R16, [R1+0x40] ;  /* 0x0000400001107983 */ /* 0x001ee20000100a00 */
[C---:B--2---:R-:W-:Y:S03]  /*27690*/  HMMA.16816.F32.BF16 R24, R20.reuse, R24, R8 ;  /* 0x000000181418723c */ /* 0x044fe60000041808 */
[----:B---3--:R0:W-:Y:S04]  /*276a0*/  STL.64 [R1+0x62e8], R16 ;  /* 0x0062e81001007387 */ /* 0x0081e80000100a00 */
[----:B0-----:R-:W2:Y:S01]  /*276b0*/  LDL.64 R16, [R1+0xc0] ;  /* 0x0000c00001107983 */ /* 0x001ea20000100a00 */
[----:B------:R-:W3:Y:S11]  /*276c0*/  LDL.LU.64 R8, [R1+0x6320] ;  /* 0x0063200001087983 */ /* 0x000ef60000300a00 */
[----:B------:R-:W-:Y:S04]  /*276d0*/  @!UPT UIADD3 URZ, URZ, URZ, URZ ;  /* 0x0000003f3f3ff290 */ /* 0x000fe8000fffe03f */
[----:B------:R-:W-:Y:S02]  /*276e0*/  STL.64 [R1+0x740], R24 ;  /* 0x0007401801007387 */ /* 0x000fe40000100a00 */
[----:B------:R0:W-:Y:S02]  /*276f0*/  STL.64 [R1+0x748], R26 ;  /* 0x0007481a01007387 */ /* 0x0001e40000100a00 */
[----:B0-----:R-:W2:Y:S01]  /*27700*/  LDL.LU.64 R26, [R1+0x6318] ;  /* 0x00631800011a7983 */ /* 0x001ea20000300a00 */
[----:B------:R-:W2:Y:S02]  /*27710*/  LDL.LU.64 R24, [R1+0x6310] ;  /* 0x0063100001187983 */ /* 0x000ea40000300a00 */
[C---:B--2---:R-:W-:Y:S01]  /*27720*/  HMMA.16816.F32.BF16 R24, R20.reuse, R16, R24 ;  /* 0x000000101418723c */ /* 0x044fe20000041818 */
[----:B------:R-:W-:Y:S02]  /*27730*/  IMAD.MOV.U32 R10, RZ, RZ, R17 ;  /* 0x000000ffff0a7224 */ /* 0x000fe400078e0011 */
[----:B------:R-:W-:Y:S11]  /*27740*/  IMAD.MOV.U32 R11, RZ, RZ, R16 ;  /* 0x000000ffff0b7224 */ /* 0x000ff600078e0010 */
[----:B------:R-:W-:Y:S09]  /*27750*/  @!UPT UIADD3 URZ, URZ, URZ, URZ ;  /* 0x0000003f3f3ff290 */ /* 0x000ff2000fffe03f */
[----:B------:R0:W-:Y:S01]  /*27760*/  STL.64 [R1+0x730], R24 ;  /* 0x0007301801007387 */ /* 0x0001e20000100a00 */
[----:B------:R-:W-:Y:S03]  /*27770*/  STL.64 [R1+0x738], R26 ;  /* 0x0007381a01007387 */ /* 0x000fe60000100a00 */
[----:B0-----:R-:W2:Y:S01]  /*27780*/  LDL.LU.64 R24, [R1+0x6308] ;  /* 0x0063080001187983 */ /* 0x001ea20000300a00 */
[----:B------:R-:W4:Y:S02]  /*27790*/  LDL.LU.64 R16, [R1+0xb60] ;  /* 0x000b600001107983 */ /* 0x000f240000300a00 */
[----:B------:R-:W4:Y:S02]  /*277a0*/  LDL.LU.64 R18, [R1+0xb68] ;  /* 0x000b680001127983 */ /* 0x000f240000300a00 */
[----:B------:R-:W-:Y:S01]  /*277b0*/  STL [R1+0x6224], R10 ;  /* 0x0062240a01007387 */ /* 0x000fe20000100800 */
[----:B------:R-:W-:Y:S01]  /*277c0*/  STL [R1+0x6220], R11 ;  /* 0x0062200b01007387 */ /* 0x000fe20000100800 */
[----:B---3--:R0:W-:Y:S03]  /*277d0*/  STL.64 [R1+0x62c0], R8 ;  /* 0x0062c00801007387 */ /* 0x0081e60000100a00 */
[----:B0-----:R-:W3:Y:S01]  /*277e0*/  LDL.LU.64 R8, [R1+0xb40] ;  /* 0x000b400001087983 */ /* 0x001ee20000300a00 */
[----:B------:R-:W3:Y:S01]  /*277f0*/  LDL.LU.64 R10, [R1+0xb48] ;  /* 0x000b4800010a7983 */ /* 0x000ee20000300a00 */
[C---:B--2---:R-:W-:Y:S02]  /*27800*/  HMMA.16816.F32.BF16 R24, R20.reuse, R24, R4 ;  /* 0x000000181418723c */ /* 0x044fe40000041804 */
[----:B---3--:R-:W-:Y:S01]  /*27810*/  STL.64 [R1+0x62d8], R10 ;  /* 0x0062d80a01007387 */ /* 0x008fe20000100a00 */
[----:B------:R0:W-:Y:S03]  /*27820*/  STL.64 [R1+0x62d0], R8 ;  /* 0x0062d00801007387 */ /* 0x0001e60000100a00 */
[----:B0-----:R-:W2:Y:S01]  /*27830*/  LDL.LU.64 R8, [R1+0xb50] ;  /* 0x000b500001087983 */ /* 0x001ea20000300a00 */
[----:B------:R-:W2:Y:S02]  /*27840*/  LDL.LU.64 R10, [R1+0xb58] ;  /* 0x000b5800010a7983 */ /* 0x000ea40000300a00 */
[----:B------:R-:W3:Y:S11]  /*27850*/  LDL.LU.64 R4, [R1+0x6300] ;  /* 0x0063000001047983 */ /* 0x000ef60000300a00 */
[----:B------:R-:W-:Y:S03]  /*27860*/  @!UPT UIADD3 URZ, URZ, URZ, URZ ;  /* 0x0000003f3f3ff290 */ /* 0x000fe6000fffe03f */
[----:B------:R0:W-:Y:S01]  /*27870*/  STL.64 [R1+0x720], R24 ;  /* 0x0007201801007387 */ /* 0x0001e20000100a00 */
[----:B------:R-:W-:Y:S04]  /*27880*/  STL.64 [R1+0x728], R26 ;  /* 0x0007281a01007387 */ /* 0x000fe80000100a00 */
[----:B0-----:R-:W4:Y:S02]  /*27890*/  LDL.LU.64 R24, [R1+0x62f8] ;  /* 0x0062f80001187983 */ /* 0x001f240000300a00 */
[C---:B----4-:R-:W-:Y:S11]  /*278a0*/  HMMA.16816.F32.BF16 R12, R20.reuse, R24, R12 ;  /* 0x00000018140c723c */ /* 0x050ff6000004180c */
[----:B------:R-:W-:Y:S11]  /*278b0*/  @!UPT UIADD3 URZ, URZ, URZ, URZ ;  /* 0x0000003f3f3ff290 */ /* 0x000ff6000fffe03f */
[----:B------:R-:W-:Y:S01]  /*278c0*/  @!UPT UIADD3 URZ, URZ, URZ, URZ ;  /* 0x0000003f3f3ff290 */ /* 0x000fe2000fffe03f */
[----:B------:R0:W-:Y:S01]  /*278d0*/  STL.64 [R1+0x710], R12 ;  /* 0x0007100c01007387 */ /* 0x0001e20000100a00 */
[----:B------:R-:W-:Y:S03]  /*278e0*/  STL.64 [R1+0x718], R14 ;  /* 0x0007180e01007387 */ /* 0x000fe60000100a00 */
[----:B0-----:R-:W4:Y:S01]  /*278f0*/  LDL.LU.64 R12, [R1+0x62f0] ;  /* 0x0062f000010c7983 */ /* 0x001f220000300a00 */
[----:B------:R-:W-:Y:S02]  /*27900*/  IMAD.MOV.U32 R7, RZ, RZ, R24 ;  /* 0x000000ffff077224 */ /* 0x000fe400078e0018 */
[----:B------:R-:W-:Y:S02]  /*27910*/  IMAD.MOV.U32 R6, RZ, RZ, R25 ;  /* 0x000000ffff067224 */ /* 0x000fe400078e0019 */
[----:B------:R-:W2:Y:S01]  /*27920*/  LDL.LU.64 R24, [R1+0xb30] ;  /* 0x000b300001187983 */ /* 0x000ea20000300a00 */
[----:B------:R-:W2:Y:S02]  /*27930*/  LDL.LU.64 R26, [R1+0xb38] ;  /* 0x000b3800011a7983 */ /* 0x000ea40000300a00 */
[----:B------:R-:W-:Y:S02]  /*27940*/  STL.64 [R1+0x6240], R6 ;  /* 0x0062400601007387 */ /* 0x000fe40000100a00 */
[----:B---3--:R0:W-:Y:S02]  /*27950*/  STL.64 [R1+0x6238], R4 ;  /* 0x0062380401007387 */ /* 0x0081e40000100a00 */
[----:B0-----:R-:W3:Y:S01]  /*27960*/  LDL.LU.64 R4, [R1+0xb20] ;  /* 0x000b200001047983 */ /* 0x001ee20000300a00 */
[----:B------:R-:W3:Y:S01]  /*27970*/  LDL.LU.64 R6, [R1+0xb28] ;  /* 0x000b280001067983 */ /* 0x000ee20000300a00 */
[C---:B----4-:R-:W-:Y:S11]  /*27980*/  HMMA.16816.F32.BF16 R16, R20.reuse, R12, R16 ;  /* 0x0000000c1410723c */ /* 0x050ff60000041810 */
[----:B------:R-:W-:Y:S11]  /*27990*/  @!UPT UIADD3 URZ, URZ, URZ, URZ ;  /* 0x0000003f3f3ff290 */ /* 0x000ff6000fffe03f */
[----:B------:R-:W-:Y:S01]  /*279a0*/  @!UPT UIADD3 URZ, URZ, URZ, URZ ;  /* 0x0000003f3f3ff290 */ /* 0x000fe2000fffe03f */
[----:B------:R0:W-:Y:S01]  /*279b0*/  STL.64 [R1+0x700], R16 ;  /* 0x0007001001007387 */ /* 0x0001e20000100a00 */
[----:B------:R1:W-:Y:S03]  /*279c0*/  STL.64 [R1+0x708], R18 ;  /* 0x0007081201007387 */ /* 0x0003e60000100a00 */
[----:B0-----:R-:W4:Y:S01]  /*279d0*/  LDL.LU.64 R16, [R1+0x62e8] ;  /* 0x0062e80001107983 */ /* 0x001f220000300a00 */
[----:B-1----:R-:W-:Y:S02]  /*279e0*/  IMAD.MOV.U32 R19, RZ, RZ, R12 ;  /* 0x000000ffff137224 */ /* 0x002fe400078e000c */
[----:B------:R-:W-:Y:S02]  /*279f0*/  IMAD.MOV.U32 R18, RZ, RZ, R13 ;  /* 0x000000ffff127224 */ /* 0x000fe400078e000d */
[----:B------:R-:W2:Y:S02]  /*27a00*/  LDL.LU.64 R12, [R1+0x62e0] ;  /* 0x0062e000010c7983 */ /* 0x000ea40000300a00 */
[----:B--2---:R-:W-:Y:S01]  /*27a10*/  HMMA.16816.F32.BF16 R8, R20, R12, R8 ;  /* 0x0000000c1408723c */ /* 0x004fe20000041808 */
[----:B------:R-:W-:-:S02]  /*27a20*/  IMAD.MOV.U32 R29, RZ, RZ, R12 ;  /* 0x000000ffff1d7224 */ /* 0x000fc400078e000c */
[----:B------:R-:W-:Y:S11]  /*27a30*/  IMAD.MOV.U32 R28, RZ, RZ, R13 ;  /* 0x000000ffff1c7224 */ /* 0x000ff600078e000d */
[----:B------:R-:W-:Y:S09]  /*27a40*/  @!UPT UIADD3 URZ, URZ, URZ, URZ ;  /* 0x0000003f3f3ff290 */ /* 0x000ff2000fffe03f */
[----:B------:R-:W-:Y:S01]  /*27a50*/  STL.64 [R1+0x6f0], R8 ;  /* 0x0006f00801007387 */ /* 0x000fe20000100a00 */
[----:B------:R0:W-:Y:S03]  /*27a60*/  STL.64 [R1+0x6f8], R10 ;  /* 0x0006f80a01007387 */ /* 0x0001e60000100a00 */
[----:B0-----:R-:W2:Y:S01]  /*27a70*/  LDL.LU.64 R10, [R1+0x62d8] ;  /* 0x0062d800010a7983 */ /* 0x001ea20000300a00 */
[----:B------:R-:W2:Y:S02]  /*27a80*/  LDL.LU.64 R8, [R1+0x62d0] ;  /* 0x0062d00001087983 */ /* 0x000ea40000300a00 */
[----:B------:R-:W2:Y:S02]  /*27a90*/  LDL.LU.64 R12, [R1+0x62c8] ;  /* 0x0062c800010c7983 */ /* 0x000ea40000300a00 */
[----:B--2---:R-:W-:Y:S11]  /*27aa0*/  HMMA.16816.F32.BF16 R8, R20, R12, R8 ;  /* 0x0000000c1408723c */ /* 0x004ff60000041808 */
[----:B------:R-:W-:Y:S11]  /*27ab0*/  @!UPT UIADD3 URZ, URZ, URZ, URZ ;  /* 0x0000003f3f3ff290 */ /* 0x000ff6000fffe03f */
[----:B------:R-:W-:Y:S01]  /*27ac0*/  @!UPT UIADD3 URZ, URZ, URZ, URZ ;  /* 0x0000003f3f3ff290 */ /* 0x000fe2000fffe03f */
[----:B------:R0:W-:Y:S01]  /*27ad0*/  STL.64 [R1+0x6e0], R8 ;  /* 0x0006e00801007387 */ /* 0x0001e20000100a00 */
[----:B------:R1:W-:Y:S03]  /*27ae0*/  STL.64 [R1+0x6e8], R10 ;  /* 0x0006e80a01007387 */ /* 0x0003e60000100a00 */
[----:B0-----:R-:W2:Y:S01]  /*27af0*/  LDL.LU.64 R8, [R1+0x62c0] ;  /* 0x0062c00001087983 */ /* 0x001ea20000300a00 */
[----:B------:R-:W3:Y:S02]  /*27b00*/  LDL.LU.64 R14, [R1+0x62b8] ;  /* 0x0062b800010e7983 */ /* 0x000ee40000300a00 */
[----:B-1----:R-:W-:Y:S02]  /*27b10*/  IMAD.MOV.U32 R10, RZ, RZ, R12 ;  /* 0x000000ffff0a7224 */ /* 0x002fe400078e000c */
[----:B------:R-:W-:Y:S02]  /*27b20*/  IMAD.MOV.U32 R11, RZ, RZ, R13 ;  /* 0x000000ffff0b7224 */ /* 0x000fe400078e000d */
[----:B------:R-:W3:Y:S03]  /*27b30*/  LDL.LU.64 R12, [R1+0x62b0] ;  /* 0x0062b000010c7983 */ /* 0x000ee60000300a00 */
[----:B------:R-:W-:Y:S01]  /*27b40*/  STL.64 [R1+0x6250], R10 ;  /* 0x0062500a01007387 */ /* 0x000fe20000100a00 */
[----:B--2---:R3:W-:Y:S02]  /*27b50*/  STL.64 [R1+0x6248], R8 ;  /* 0x0062480801007387 */ /* 0x0047e40000100a00 */
[----:B---3--:R-:W-:-:S02]  /*27b60*/  IMAD.MOV.U32 R8, RZ, RZ, R15 ;  /* 0x000000ffff087224 */ /* 0x008fc400078e000f */
[----:B------:R-:W-:-:S07]  /*27b70*/  IMAD.MOV.U32 R9, RZ, RZ, R14 ;  /* 0x000000ffff097224 */ /* 0x000fce00078e000e */
[C---:B------:R-:W-:Y:S01]  /*27b80*/  HMMA.16816.F32.BF16 R8, R20.reuse, R8, R24 ;  /* 0x000000081408723c */ /* 0x040fe20000041818 */
[----:B------:R-:W2:Y:S11]  /*27b90*/  LDL.LU.64 R24, [R1+0x62a8] ;  /* 0x0062a80001187983 */ /* 0x000eb60000300a00 */
[----:B------:R-:W-:Y:S11]  /*27ba0*/  @!UPT UIADD3 URZ, URZ, URZ, URZ ;  /* 0x0000003f3f3ff290 */ /* 0x000ff6000fffe03f */
[----:B------:R-:W-:Y:S01]  /*27bb0*/  STL.64 [R1+0x6d0], R8 ;  /* 0x0006d00801007387 */ /* 0x000fe20000100a00 */
[----:B------:R-:W-:Y:S01]  /*27bc0*/  STL.64 [R1+0x6d8], R10 ;  /* 0x0006d80a01007387 */ /* 0x000fe20000100a00 */
[----:B--2---:R-:W-:Y:S01]  /*27bd0*/  HMMA.16816.F32.BF16 R4, R20, R24, R4 ;  /* 0x000000181404723c */ /* 0x004fe20000041804 */
[----:B------:R-:W-:Y:S02]  /*27be0*/  IMAD.MOV.U32 R15, RZ, RZ, R24 ;  /* 0x000000ffff0f7224 */ /* 0x000fe400078e0018 */
[----:B------:R-:W-:Y:S11]  /*27bf0*/  IMAD.MOV.U32 R14, RZ, RZ, R25 ;  /* 0x000000ffff0e7224 */ /* 0x000ff600078e0019 */
[----:B------:R-:W-:Y:S09]  /*27c00*/  @!UPT UIADD3 URZ, URZ, URZ, URZ ;  /* 0x0000003f3f3ff290 */ /* 0x000ff2000fffe03f */
[----:B------:R-:W-:Y:S01]  /*27c10*/  STL.64 [R1+0x6c0], R4 ;  /* 0x0006c00401007387 */ /* 0x000fe20000100a00 */
[----:B------:R-:W-:Y:S02]  /*27c20*/  STL.64 [R1+0x6c8], R6 ;  /* 0x0006c80601007387 */ /* 0x000fe40000100a00 */
[----:B------:R-:W4:Y:S02]  /*27c30*/  LDL.LU.64 R24, [R1+0x570] ;  /* 0x0005700001187983 */ /* 0x000f240000300a00 */
[----:B------:R-:W4:Y:S01]  /*27c40*/  LDL.LU.64 R26, [R1+0x578] ;  /* 0x00057800011a7983 */ /* 0x000f220000300a00 */
[----:B------:R-:W-:Y:S01]  /*27c50*/  STL.64 [R1+0x6260], R14 ;  /* 0x0062600e01007387 */ /* 0x000fe20000100a00 */
[----:B------:R0:W-:Y:S03]  /*27c60*/  STL.64 [R1+0x6258], R12 ;  /* 0x0062580c01007387 */ /* 0x0001e60000100a00 */
[----:B0-----:R-:W2:Y:S04]  /*27c70*/  LDL.64 R12, [R1] ;  /* 0x00000000010c7983 */ /* 0x001ea80000100a00 */
[----:B--2---:R0:W-:Y:S02]  /*27c80*/  STL.64 [R1+0x6268], R12 ;  /* 0x0062680c01007387 */ /* 0x0041e40000100a00 */
[----:B0-----:R-:W-:-:S02]  /*27c90*/  IMAD.MOV.U32 R12, RZ, RZ, R3 ;  /* 0x000000ffff0c7224 */ /* 0x001fc400078e0003 */
[----:B------:R-:W-:-:S05]  /*27ca0*/  IMAD.MOV.U32 R13, RZ, RZ, R0 ;  /* 0x000000ffff0d7224 */ /* 0x000fca00078e0000 */
[----:B------:R0:W-:Y:S04]  /*27cb0*/  STL.64 [R1+0x6280], R12 ;  /* 0x0062800c01007387 */ /* 0x0001e80000100a00 */
[----:B0-----:R-:W2:Y:S01]  /*27cc0*/  LDL.64 R12, [R1+0x20] ;  /* 0x00002000010c7983 */ /* 0x001ea20000100a00 */
[----:B------:R-:W3:Y:S02]  /*27cd0*/  LDL.LU.64 R8, [R1+0xeb0] ;  /* 0x000eb00001087983 */ /* 0x000ee40000300a00 */
[----:B------:R-:W2:Y:S02]  /*27ce0*/  LDL.LU.64 R10, [R1+0xeb8] ;  /* 0x000eb800010a7983 */ /* 0x000ea40000300a00 */
[----:B--2---:R-:W-:Y:S01]  /*27cf0*/  STL.64 [R1+0x6278], R10 ;  /* 0x0062780a01007387 */ /* 0x004fe20000100a00 */
[----:B---3--:R0:W-:Y:S03]  /*27d00*/  STL.64 [R1+0x6270], R8 ;  /* 0x0062700801007387 */ /* 0x0081e60000100a00 */
[----:B0-----:R-:W2:Y:S01]  /*27d10*/  LDL.LU.64 R8, [R1+0xed0] ;  /* 0x000ed00001087983 */ /* 0x001ea20000300a00 */
[----:B------:R-:W3:Y:S01]  /*27d20*/  LDL.LU.64 R10, [R1+0xed8] ;  /* 0x000ed800010a7983 */ /* 0x000ee20000300a00 */
[----:B----4-:R-:W-:Y:S02]  /*27d30*/  HMMA.16816.F32.BF16 R20, R20, R16, R24 ;  /* 0x000000101414723c */ /* 0x010fe40000041818 */
[----:B---3--:R-:W-:Y:S01]  /*27d40*/  STL.64 [R1+0x6290], R10 ;  /* 0x0062900a01007387 */ /* 0x008fe20000100a00 */
[----:B--2---:R0:W-:Y:S03]  /*27d50*/  STL.64 [R1+0x6288], R8 ;  /* 0x0062880801007387 */ /* 0x0041e60000100a00 */
[----:B0-----:R-:W2:Y:S01]  /*27d60*/  LDL.LU.64 R8, [R1+0xee0] ;  /* 0x000ee00001087983 */ /* 0x001ea20000300a00 */
[----:B------:R-:W2:Y:S02]  /*27d70*/  LDL.LU.64 R10, [R1+0xee8] ;  /* 0x000ee800010a7983 */ /* 0x000ea40000300a00 */
[----:B------:R-:W3:Y:S02]  /*27d80*/  LDL.LU.64 R4, [R1+0xce0] ;  /* 0x000ce00001047983 */ /* 0x000ee40000300a00 */
[----:B------:R-:W3:Y:S01]  /*27d90*/  LDL.LU.64 R6, [R1+0xce8] ;  /* 0x000ce80001067983 */ /* 0x000ee20000300a00 */
[----:B------:R-:W2:Y:S01]  /*27da0*/  LDL.LU.64 R26, [R1+0x62a0] ;  /* 0x0062a000011a7983 */ /* 0x000ea20000300a00 */
[----:B------:R-:W2:Y:S10]  /*27db0*/  LDL.LU.64 R24, [R1+0x6298] ;  /* 0x0062980001187983 */ /* 0x000eb40000300a00 */
[----:B------:R0:W-:Y:S02]  /*27dc0*/  STL.64 [R1+0x3d0], R20 ;  /* 0x0003d01401007387 */ /* 0x0001e40000100a00 */
[----:B------:R1:W-:Y:S01]  /*27dd0*/  STL.64 [R1+0x3d8], R22 ;  /* 0x0003d81601007387 */ /* 0x0003e20000100a00 */
[----:B0-----:R-:W4:Y:S01]  /*27de0*/  LDL.LU.64 R20, [R1+0xec0] ;  /* 0x000ec00001147983 */ /* 0x001f220000300a00 */
[----:B-1----:R-:W4:Y:S02]  /*27df0*/  LDL.LU.64 R22, [R1+0xec8] ;  /* 0x000ec80001167983 */ /* 0x002f240000300a00 */
[----:B------:R0:W-:Y:S02]  /*27e00*/  STL.64 [R1+0x6178], R16 ;  /* 0x0061781001007387 */ /* 0x0001e40000100a00 */
[----:B0-----:R-:W3:Y:S01]  /*27e10*/  LDL.64 R16, [R1+0x30] ;  /* 0x0000300001107983 */ /* 0x001ee20000100a00 */
[----:B------:R-:W-:Y:S02]  /*27e20*/  STL.64 [R1+0x6230], R18 ;  /* 0x0062301201007387 */ /* 0x000fe40000100a00 */
[----:B------:R-:W-:-:S02]  /*27e30*/  IMAD.MOV.U32 R3, RZ, RZ, R12 ;  /* 0x000000ffff037224 */ /* 0x000fc400078e000c */
[----:B------:R-:W-:Y:S01]  /*27e40*/  IMAD.MOV.U32 R0, RZ, RZ, R13 ;  /* 0x000000ffff007224 */ /* 0x000fe200078e000d */
[C---:B--2---:R-:W-:Y:S01]  /*27e50*/  HMMA.16816.F32.BF16 R8, R24.reuse, R12, R8 ;  /* 0x0000000c1808723c */ /* 0x044fe20000041808 */
[----:B---3--:R0:W-:Y:S04]  /*27e60*/  STL.64 [R1+0x6228], R16 ;  /* 0x0062281001007387 */ /* 0x0081e80000100a00 */
[----:B0-----:R-:W2:Y:S01]  /*27e70*/  LDL.LU.64 R16, [R1+0xcb0] ;  /* 0x000cb00001107983 */ /* 0x001ea20000300a00 */
[----:B------:R-:W2:Y:S11]  /*27e80*/  LDL.LU.64 R18, [R1+0xcb8] ;  /* 0x000cb80001127983 */ /* 0x000eb60000300a00 */
[----:B------:R-:W-:Y:S06]  /*27e90*/  @!UPT UIADD3 URZ, URZ, URZ, URZ ;  /* 0x0000003f3f3ff290 */ /* 0x000fec000fffe03f */
[----:B------:R-:W-:Y:S02]  /*27ea0*/  STL.64 [R1+0x3c0], R8 ;  /* 0x0003c00801007387 */ /* 0x000fe40000100a00 */
[----:B------:R0:W-:Y:S02]  /*27eb0*/  STL.64 [R1+0x3c8], R10 ;  /* 0x0003c80a01007387 */ /* 0x0001e40000100a00 */
[----:B0-----:R-:W3:Y:S01]  /*27ec0*/  LDL.LU.64 R10, [R1+0x6290] ;  /* 0x00629000010a7983 */ /* 0x001ee20000300a00 */
[----:B------:R-:W3:Y:S02]  /*27ed0*/  LDL.LU.64 R8, [R1+0x6288] ;  /* 0x0062880001087983 */ /* 0x000ee40000300a00 */
[----:B------:R-:W3:Y:S02]  /*27ee0*/  LDL.LU.64 R12, [R1+0x6280] ;  /* 0x00628000010c7983 */ /* 0x000ee40000300a00 */
[C---:B---3--:R-:W-:Y:S01]  /*27ef0*/  HMMA.16816.F32.BF16 R12, R24.reuse, R12, R8 ;  /* 0x0000000c180c723c */ /* 0x048fe20000041808 */
[----:B------:R-:W3:Y:S01]  /*27f00*/  LDL.LU.64 R10, [R1+0x6278] ;  /* 0x00627800010a7983 */ /* 0x000ee20000300a00 */
[----:B------:R-:W3:Y:S11]  /*27f10*/  LDL.LU.64 R8, [R1+0x6270] ;  /* 0x0062700001087983 */ /* 0x000ef60000300a00 */
[----:B------:R-:W-:Y:S10]  /*27f20*/  @!UPT UIADD3 URZ, URZ, URZ, URZ ;  /* 0x0000003f3f3ff290 */ /* 0x000ff4000fffe03f */
[----:B------:R0:W-:Y:S01]  /*27f30*/  STL.64 [R1+0x3b0], R12 ;  /* 0x0003b00c01007387 */ /* 0x0001e20000100a00 */
[----:B------:R1:W-:Y:S03]  /*27f40*/  STL.64 [R1+0x3b8], R14 ;  /* 0x0003b80e01007387 */ /* 0x0003e60000100a00 */
[----:B0-----:R-:W4:Y:S02]  /*27f50*/  LDL.LU.64 R12, [R1+0x6268] ;  /* 0x00626800010c7983 */ /* 0x001f240000300a00 */
[C---:B----4-:R-:W-:Y:S11]  /*27f60*/  HMMA.16816.F32.BF16 R20, R24.reuse, R12, R20 ;  /* 0x0000000c1814723c */ /* 0x050ff60000041814 */
[----:B------:R-:W-:Y:S11]  /*27f70*/  @!UPT UIADD3 URZ, URZ, URZ, URZ ;  /* 0x0000003f3f3ff290 */ /* 0x000ff6000fffe03f */
[----:B------:R-:W-:Y:S01]  /*27f80*/  @!UPT UIADD3 URZ, URZ, URZ, URZ ;  /* 0x0000003f3f3ff290 */ /* 0x000fe2000fffe03f */
[----:B------:R0:W-:Y:S01]  /*27f90*/  STL.64 [R1+0x3a0], R20 ;  /* 0x0003a01401007387 */ /* 0x0001e20000100a00 */
[----:B------:R-:W-:Y:S02]  /*27fa0*/  STL.64 [R1+0x3a8], R22 ;  /* 0x0003a81601007387 */ /* 0x000fe40000100a00 */
[----:B-1----:R-:W4:Y:S02]  /*27fb0*/  LDL.LU.64 R14, [R1+0x6260] ;  /* 0x00626000010e7983 */ /* 0x002f240000300a00 */
[----:B0-----:R-:W-:Y:S02]  /*27fc0*/  IMAD.MOV.U32 R21, RZ, RZ, R12 ;  /* 0x000000ffff157224 */ /* 0x001fe400078e000c */
[----:B------:R-:W-:Y:S02]  /*27fd0*/  IMAD.MOV.U32 R20, RZ, RZ, R13 ;  /* 0x000000ffff147224 */ /* 0x000fe400078e000d */
[----:B------:R-:W3:Y:S02]  /*27fe0*/  LDL.LU.64 R12, [R1+0x6258] ;  /* 0x00625800010c7983 */ /* 0x000ee40000300a00 */
[C---:B---3--:R-:W-:Y:S11]  /*27ff0*/  HMMA.16816.F32.BF16 R8, R24.reuse, R12, R8 ;  /* 0x0000000c1808723c */ /* 0x048ff60000041808 */
[----:B------:R-:W-:Y:S11]  /*28000*/  @!UPT UIADD3 URZ, URZ, URZ, URZ ;  /* 0x0000003f3f3ff290 */ /* 0x000ff6000fffe03f */
[----:B------:R-:W-:Y:S01]  /*28010*/  @!UPT UIADD3 URZ, URZ, URZ, URZ ;  /* 0x0000003f3f3ff290 */ /* 0x000fe2000fffe03f */
[----:B------:R-:W-:Y:S01]  /*28020*/  STL.64 [R1+0x390], R8 ;  /* 0x0003900801007387 */ /* 0x000fe20000100a00 */
[----:B------:R0:W-:Y:S03]  /*28030*/  STL.64 [R1+0x398], R10 ;  /* 0x0003980a01007387 */ /* 0x0001e60000100a00 */
[----:B0-----:R-:W3:Y:S01]  /*28040*/  LDL.LU.64 R10, [R1+0x6250] ;  /* 0x00625000010a7983 */ /* 0x001ee20000300a00 */
[----:B------:R-:W2:Y:S02]  /*28050*/  LDL.LU.64 R8, [R1+0x6248] ;  /* 0x0062480001087983 */ /* 0x000ea40000300a00 */
[----:B------:R-:W-:Y:S01]  /*28060*/  STL.64 [R1+0x6138], R12 ;  /* 0x0061380c01007387 */ /* 0x000fe20000100a00 */
[C---:B--2---:R-:W-:Y:S11]  /*28070*/  HMMA.16816.F32.BF16 R4, R24.reuse, R8, R4 ;  /* 0x000000081804723c */ /* 0x044ff60000041804 */
[----:B------:R-:W-:Y:S11]  /*28080*/  @!UPT UIADD3 URZ, URZ, URZ, URZ ;  /* 0x0000003f3f3ff290 */ /* 0x000ff6000fffe03f */
[----:B------:R-:W-:Y:S01]  /*28090*/  @!UPT UIADD3 URZ, URZ, URZ, URZ ;  /* 0x0000003f3f3ff290 */ /* 0x000fe2000fffe03f */
[----:B------:R-:W-:Y:S01]  /*280a0*/  STL.64 [R1+0x380], R4 ;  /* 0x0003800401007387 */ /* 0x000fe20000100a00 */
[----:B------:R0:W-:Y:S03]  /*280b0*/  STL.64 [R1+0x388], R6 ;  /* 0x0003880601007387 */ /* 0x0001e60000100a00 */
[----:B0-----:R-:W2:Y:S01]  /*280c0*/  LDL.LU.64 R6, [R1+0x6240] ;  /* 0x0062400001067983 */ /* 0x001ea20000300a00 */
[----:B------:R-:W2:Y:S02]  /*280d0*/  LDL.LU.64 R4, [R1+0x6238] ;  /* 0x0062380001047983 */ /* 0x000ea40000300a00 */
[----:B------:R-:W-:Y:S02]  /*280e0*/  IMAD.MOV.U32 R12, RZ, RZ, R21 ;  /* 0x000000ffff0c7224 */ /* 0x000fe400078e0015 */
[----:B------:R-:W-:Y:S02]  /*280f0*/  IMAD.MOV.U32 R13, RZ, RZ, R20 ;  /* 0x000000ffff0d7224 */ /* 0x000fe400078e0014 */
[----:B------:R-:W0:Y:S04]  /*28100*/  LDSM.16.MT88.4 R20, [R2+0x280] ;  /* 0x000280000214783b */ /* 0x000e280000004200 */
[----:B------:R-:W-:Y:S01]  /*28110*/  STL.64 [R1+0x6130], R8 ;  /* 0x0061300801007387 */ /* 0x000fe20000100a00 */
[----:B--2---:R-:W-:Y:S11]  /*28120*/  HMMA.16816.F32.BF16 R16, R24, R4, R16 ;  /* 0x000000041810723c */ /* 0x004ff60000041810 */
[----:B------:R-:W-:Y:S11]  /*28130*/  @!UPT UIADD3 URZ, URZ, URZ, URZ ;  /* 0x0000003f3f3ff290 */ /* 0x000ff6000fffe03f */
[----:B------:R-:W-:Y:S01]  /*28140*/  @!UPT UIADD3 URZ, URZ, URZ, URZ ;  /* 0x0000003f3f3ff290 */ /* 0x000fe2000fffe03f */
[----:B------:R-:W-:Y:S01]  /*28150*/  STL.64 [R1+0x370], R16 ;  /* 0x0003701001007387 */ /* 0x000fe20000100a00 */
[----:B------:R1:W-:Y:S03]  /*28160*/  STL.64 [R1+0x378], R18 ;  /* 0x0003781201007387 */ /* 0x0003e60000100a00 */
[----:B-1----:R-:W2:Y:S01]  /*28170*/  LDL.LU.64 R18, [R1+0x6230] ;  /* 0x0062300001127983 */ /* 0x002ea20000300a00 */
[----:B------:R-:W2:Y:S02]  /*28180*/  LDL.LU.64 R16, [R1+0x6228] ;  /* 0x0062280001107983 */ /* 0x000ea40000300a00 */
[----:B------:R-:W-:Y:S02]  /*28190*/  STL.64 [R1+0x6150], R12 ;  /* 0x0061500c01007387 */ /* 0x000fe40000100a00 */
[----:B0-----:R-:W-:Y:S01]  /*281a0*/  STL.64 [R1+0x60e0], R22 ;  /* 0x0060e01601007387 */ /* 0x001fe20000100a00 */
[----:B------:R0:W-:Y:S04]  /*281b0*/  STL.64 [R1+0x60d8], R20 ;  /* 0x0060d81401007387 */ /* 0x0001e80000100a00 */
[----:B0-----:R-:W2:Y:S04]  /*281c0*/  LDL.64 R20, [R1+0x60] ;  /* 0x0000600001147983 */ /* 0x001ea80000100a00 */
[----:B--2---:R3:W-:Y:S02]  /*281d0*/  STL.64 [R1+0x6190], R20 ;  /* 0x0061901401007387 */ /* 0x0047e40000100a00 */
[----:B---3--:R-:W-:-:S02]  /*281e0*/  IMAD.MOV.U32 R20, RZ, RZ, R10 ;  /* 0x000000ffff147224 */ /* 0x008fc400078e000a */
[----:B------:R-:W-:Y:S01]  /*281f0*/  IMAD.MOV.U32 R21, RZ, RZ, R11 ;  /* 0x000000ffff157224 */ /* 0x000fe200078e000b */
[----:B------:R-:W2:Y:S01]  /*28200*/  LDL.LU R10, [R1+0x6224] ;  /* 0x00622400010a7983 */ /* 0x000ea20000300800 */
[----:B------:R-:W3:Y:S03]  /*28210*/  LDL.LU R11, [R1+0x6220] ;  /* 0x00622000010b7983 */ /* 0x000ee60000300800 */
[----:B------:R0:W-:Y:S02]  /*28220*/  STL.64 [R1+0x61a8], R20 ;  /* 0x0061a81401007387 */ /* 0x0001e40000100a00 */
[----:B0-----:R-:W-:Y:S02]  /*28230*/  IMAD.MOV.U32 R20, RZ, RZ, R29 ;  /* 0x000000ffff147224 */ /* 0x001fe400078e001d */
[----:B------:R-:W-:-:S05]  /*28240*/  IMAD.MOV.U32 R21, RZ, RZ, R28 ;  /* 0x000000ffff157224 */ /* 0x000fca00078e001c */
[----:B------:R0:W-:Y:S02]  /*28250*/  STL.64 [R1+0x61c0], R20 ;  /* 0x0061c01401007387 */ /* 0x0001e40000100a00 */
[----:B0-----:R-:W-:Y:S02]  /*28260*/  IMAD.MOV.U32 R20, RZ, RZ, R19 ;  /* 0x000000ffff147224 */ /* 0x001fe400078e0013 */
[----:B------:R-:W-:-:S05]  /*28270*/  IMAD.MOV.U32 R21, RZ, RZ, R18 ;  /* 0x000000ffff157224 */ /* 0x000fca00078e0012 */
[----:B------:R0:W-:Y:S02]  /*28280*/  STL.64 [R1+0x61d8], R20 ;  /* 0x0061d81401007387 */ /* 0x0001e40000100a00 */
[----:B0-----:R-:W-:Y:S02]  /*28290*/  IMAD.MOV.U32 R20, RZ, RZ, R7 ;  /* 0x000000ffff147224 */ /* 0x001fe400078e0007 */
[----:B------:R-:W-:-:S05]  /*282a0*/  IMAD.MOV.U32 R21, RZ, RZ, R6 ;  /* 0x000000ffff157224 */ /* 0x000fca00078e0006 */
[----:B------:R0:W-:Y:S04]  /*282b0*/  STL.64 [R1+0x61f0], R20 ;  /* 0x0061f01401007387 */ /* 0x0001e80000100a00 */
[----:B0-----:R-:W2:Y:S01]  /*282c0*/  LDL.LU.64 R20, [R1+0xcd0] ;  /* 0x000cd00001147983 */ /* 0x001ea20000300a00 */
[----:B------:R-:W2:Y:S02]  /*282d0*/  LDL.LU.64 R22, [R1+0xcd8] ;  /* 0x000cd80001167983 */ /* 0x000ea40000300a00 */
[----:B--2---:R-:W-:Y:S11]  /*282e0*/  HMMA.16816.F32.BF16 R20, R24, R16, R20 ;  /* 0x000000101814723c */ /* 0x004ff60000041814 */
[----:B------:R-:W-:Y:S11]  /*282f0*/  @!UPT UIADD3 URZ, URZ, URZ, URZ ;  /* 0x0000003f3f3ff290 */ /* 0x000ff6000fffe03f */
[----:B------:R-:W-:Y:S01]  /*28300*/  @!UPT UIADD3 URZ, URZ, URZ, URZ ;  /* 0x0000003f3f3ff290 */ /* 0x000fe2000fffe03f */
[----:B------:R0:W-:Y:S01]  /*28310*/  STL.64 [R1+0x360], R20 ;  /* 0x0003601401007387 */ /* 0x0001e20000100a00 */
[----:B------:R-:W-:Y:S03]  /*28320*/  STL.64 [R1+0x368], R22 ;  /* 0x0003681601007387 */ /* 0x000fe60000100a00 */
[----:B0-----:R-:W2:Y:S01]  /*28330*/  LDL.64 R20, [R1+0xb0] ;  /* 0x0000b00001147983 */ /* 0x001ea20000100a00 */
[----:B------:R-:W-:Y:S02]  /*28340*/  IMAD.MOV.U32 R7, RZ, RZ, R16 ;  /* 0x000000ffff077224 */ /* 0x000fe400078e0010 */
[----:B------:R-:W-:Y:S01]  /*28350*/  IMAD.MOV.U32 R6, RZ, RZ, R17 ;  /* 0x000000ffff067224 */ /* 0x000fe200078e0011 */
[----:B--2---:R-:W-:Y:S01]  /*28360*/  STL.64 [R1+0x6208], R20 ;  /* 0x0062081401007387 */ /* 0x004fe20000100a00 */
[----:B------:R-:W2:Y:S02]  /*28370*/  LDL.LU.64 R16, [R1+0xab0] ;  /* 0x000ab00001107983 */ /* 0x000ea40000300a00 */
[----:B------:R-:W2:Y:S02]  /*28380*/  LDL.LU.64 R18, [R1+0xab8] ;  /* 0x000ab80001127983 */ /* 0x000ea40000300a00 */
[----:B--2---:R-:W-:Y:S01]  /*28390*/  STL.64 [R1+0x6188], R18 ;  /* 0x0061881201007387 */ /* 0x004fe20000100a00 */
[----:B------:R0:W-:Y:S03]  /*283a0*/  STL.64 [R1+0x6180], R16 ;  /* 0x0061801001007387 */ /* 0x0001e60000100a00 */
[----:B0-----:R-:W2:Y:S01]  /*283b0*/  LDL.LU.64 R16, [R1+0xac0] ;  /* 0x000ac00001107983 */ /* 0x001ea20000300a00 */
[----:B------:R-:W2:Y:S03]  /*283c0*/  LDL.LU.64 R18, [R1+0xac8] ;  /* 0x000ac80001127983 */ /* 0x000ea60000300a00 */
        /* <DEDUP_REMOVED lines=19> */
[----:B------:R-:W2:Y:S02]  /*28500*/  LDL.LU.64 R18, [R1+0xb18] ;  /* 0x000b180001127983 */ /* 0x000ea40000300a00 */
[----:B---3--:R-:W-:-:S02]  /*28510*/  IMAD.MOV.U32 R20, RZ, RZ, R11 ;  /* 0x000000ffff147224 */ /* 0x008fc400078e000b */
[----:B------:R-:W-:Y:S01]  /*28520*/  IMAD.MOV.U32 R21, RZ, RZ, R10 ;  /* 0x000000ffff157224 */ /* 0x000fe200078e000a */
[----:B--2---:R-:W-:Y:S01]  /*28530*/  STL.64 [R1+0x6218], R18 ;  /* 0x0062181201007387 */ /* 0x004fe20000100a00 */
[----:B------:R0:W-:Y:S03]  /*28540*/  STL.64 [R1+0x6210], R16 ;  /* 0x0062101001007387 */ /* 0x0001e60000100a00 */
[----:B0-----:R-:W2:Y:S01]  /*28550*/  LDL.LU.64 R16, [R1+0xcc0] ;  /* 0x000cc00001107983 */ /* 0x001ea20000300a00 */
[----:B------:R-:W2:Y:S02]  /*28560*/  LDL.LU.64 R18, [R1+0xcc8] ;  /* 0x000cc80001127983 */ /* 0x000ea40000300a00 */
[----:B------:R-:W3:Y:S02]  /*28570*/  LDL.LU.64 R8, [R1+0x560] ;  /* 0x0005600001087983 */ /* 0x000ee40000300a00 */
[----:B------:R-:W3:Y:S01]  /*28580*/  LDL.LU.64 R10, [R1+0x568] ;  /* 0x00056800010a7983 */ /* 0x000ee20000300a00 */
[----:B------:R-:W3:Y:S01]  /*28590*/  LDL.64 R12, [R1+0x10] ;  /* 0x00001000010c7983 */ /* 0x000ee20000100a00 */
[----:B------:R-:W-:Y:S02]  /*285a0*/  STL.64 [R1+0x6148], R6 ;  /* 0x0061480601007387 */ /* 0x000fe40000100a00 */
[----:B------:R-:W-:Y:S01]  /*285b0*/  STL.64 [R1+0x6140], R4 ;  /* 0x0061400401007387 */ /* 0x000fe20000100a00 */
[C---:B--2---:R-:W-:Y:S01]  /*285c0*/  HMMA.16816.F32.BF16 R20, R24.reuse, R20, R16 ;  /* 0x000000141814723c */ /* 0x044fe20000041810 */
[----:B------:R-:W2:Y:S01]  /*285d0*/  LDL.LU.64 R18, [R1+0x6218] ;  /* 0x0062180001127983 */ /* 0x000ea20000300a00 */
[----:B------:R-:W2:Y:S11]  /*285e0*/  LDL.LU.64 R16, [R1+0x6210] ;  /* 0x0062100001107983 */ /* 0x000eb60000300a00 */
[----:B------:R-:W-:Y:S10]  /*285f0*/  @!UPT UIADD3 URZ, URZ, URZ, URZ ;  /* 0x0000003f3f3ff290 */ /* 0x000ff4000fffe03f */
[----:B------:R0:W-:Y:S01]  /*28600*/  STL.64 [R1+0x350], R20 ;  /* 0x0003501401007387 */ /* 0x0001e20000100a00 */
[----:B------:R-:W-:Y:S03]  /*28610*/  STL.64 [R1+0x358], R22 ;  /* 0x0003581601007387 */ /* 0x000fe60000100a00 */
[----:B0-----:R-:W2:Y:S01]  /*28620*/  LDL.LU.64 R20, [R1+0x6208] ;  /* 0x0062080001147983 */ /* 0x001ea20000300a00 */
[----:B----4-:R-:W-:Y:S02]  /*28630*/  IMAD.MOV.U32 R4, RZ, RZ, R15 ;  /* 0x000000ffff047224 */ /* 0x010fe400078e000f */
[----:B------:R-:W-:Y:S01]  /*28640*/  IMAD.MOV.U32 R5, RZ, RZ, R14 ;  /* 0x000000ffff057224 */ /* 0x000fe200078e000e */
[C---:B--2---:R-:W-:Y:S01]  /*28650*/  HMMA.16816.F32.BF16 R16, R24.reuse, R20, R16 ;  /* 0x000000141810723c */ /* 0x044fe20000041810 */
[----:B------:R-:W-:Y:S02]  /*28660*/  IMAD.MOV.U32 R15, RZ, RZ, R20 ;  /* 0x000000ffff0f7224 */ /* 0x000fe400078e0014 */
[----:B------:R-:W-:Y:S11]  /*28670*/  IMAD.MOV.U32 R14, RZ, RZ, R21 ;  /* 0x000000ffff0e7224 */ /* 0x000ff600078e0015 */
[----:B------:R-:W-:Y:S09]  /*28680*/  @!UPT UIADD3 URZ, URZ, URZ, URZ ;  /* 0x0000003f3f3ff290 */ /* 0x000ff2000fffe03f */
[----:B------:R-:W-:Y:S01]  /*28690*/  STL.64 [R1+0x340], R16 ;  /* 0x0003401001007387 */ /* 0x000fe20000100a00 */
[----:B------:R0:W-:Y:S03]  /*286a0*/  STL.64 [R1+0x348], R18 ;  /* 0x0003481201007387 */ /* 0x0001e60000100a00 */
[----:B0-----:R-:W2:Y:S01]  /*286b0*/  LDL.LU.64 R18, [R1+0x6200] ;  /* 0x0062000001127983 */ /* 0x001ea20000300a00 */
[----:B------:R-:W2:Y:S02]  /*286c0*/  LDL.LU.64 R16, [R1+0x61f8] ;  /* 0x0061f80001107983 */ /* 0x000ea40000300a00 */
[----:B------:R-:W2:Y:S02]  /*286d0*/  LDL.LU.64 R20, [R1+0x61f0] ;  /* 0x0061f00001147983 */ /* 0x000ea40000300a00 */
[C---:B--2---:R-:W-:Y:S01]  /*286e0*/  HMMA.16816.F32.BF16 R20, R24.reuse, R20, R16 ;  /* 0x000000141814723c */ /* 0x044fe20000041810 */
[----:B------:R-:W2:Y:S01]  /*286f0*/  LDL.LU.64 R18, [R1+0x61e8] ;  /* 0x0061e80001127983 */ /* 0x000ea20000300a00 */
[----:B------:R-:W2:Y:S11]  /*28700*/  LDL.LU.64 R16, [R1+0x61e0] ;  /* 0x0061e00001107983 */ /* 0x000eb60000300a00 */
[----:B------:R-:W-:Y:S10]  /*28710*/  @!UPT UIADD3 URZ, URZ, URZ, URZ ;  /* 0x0000003f3f3ff290 */ /* 0x000ff4000fffe03f */
        /* <DEDUP_REMOVED lines=27> */
[----:B------:R-:W-:Y:S01]  /*288d0*/  STL.64 [R1+0x2f0], R16 ;  /* 0x0002f01001007387 */ /* 0x000fe20000100a00 */
[----:B------:R0:W-:Y:S03]  /*288e0*/  STL.64 [R1+0x2f8], R18 ;  /* 0x0002f81201007387 */ /* 0x0001e60000100a00 */
[----:B0-----:R-:W2:Y:S01]  /*288f0*/  LDL.LU.64 R18, [R1+0x6188] ;  /* 0x0061880001127983 */ /* 0x001ea20000300a00 */
[----:B------:R-:W2:Y:S02]  /*28900*/  LDL.LU.64 R16, [R1+0x6180] ;  /* 0x0061800001107983 */ /* 0x000ea40000300a00 */
[----:B------:R0:W-:Y:S01]  /*28910*/  STL.64 [R1+0x60f0], R20 ;  /* 0x0060f01401007387 */ /* 0x0001e20000100a00 */
[C---:B--2---:R-:W-:Y:S01]  /*28920*/  HMMA.16816.F32.BF16 R4, R24.reuse, R4, R16 ;  /* 0x000000041804723c */ /* 0x044fe20000041810 */
[----:B------:R-:W3:Y:S11]  /*28930*/  LDL.LU.64 R16, [R1+0x6178] ;  /* 0x0061780001107983 */ /* 0x000ef60000300a00 */
[----:B------:R-:W-:Y:S11]  /*28940*/  @!UPT UIADD3 URZ, URZ, URZ, URZ ;  /* 0x0000003f3f3ff290 */ /* 0x000ff6000fffe03f */
[----:B------:R-:W-:Y:S01]  /*28950*/  STL.64 [R1+0x6b0], R4 ;  /* 0x0006b00401007387 */ /* 0x000fe20000100a00 */
[----:B------:R3:W-:Y:S02]  /*28960*/  STL.64 [R1+0x6b8], R6 ;  /* 0x0006b80601007387 */ /* 0x0007e40000100a00 */
[----:B0-----:R-:W-:Y:S02]  /*28970*/  IMAD.MOV.U32 R20, RZ, RZ, R3 ;  /* 0x000000ffff147224 */ /* 0x001fe400078e0003 */
[----:B------:R-:W-:Y:S01]  /*28980*/  IMAD.MOV.U32 R21, RZ, RZ, R0 ;  /* 0x000000ffff157224 */ /* 0x000fe200078e0000 */
[----:B---3--:R-:W-:Y:S01]  /*28990*/  HMMA.16816.F32.BF16 R4, R24, R16, R8 ;  /* 0x000000101804723c */ /* 0x008fe20000041808 */
[----:B------:R-:W-:Y:S02]  /*289a0*/  IMAD.MOV.U32 R3, RZ, RZ, R16 ;  /* 0x000000ffff037224 */ /* 0x000fe400078e0010 */
[----:B------:R-:W-:Y:S11]  /*289b0*/  IMAD.MOV.U32 R0, RZ, RZ, R17 ;  /* 0x000000ffff007224 */ /* 0x000ff600078e0011 */
[----:B------:R-:W-:Y:S09]  /*289c0*/  @!UPT UIADD3 URZ, URZ, URZ, URZ ;  /* 0x0000003f3f3ff290 */ /* 0x000ff2000fffe03f */
[----:B------:R0:W-:Y:S01]  /*289d0*/  STL.64 [R1+0x2e0], R4 ;  /* 0x0002e00401007387 */ /* 0x0001e20000100a00 */
[----:B------:R1:W-:Y:S02]  /*289e0*/  STL.64 [R1+0x2e8], R6 ;  /* 0x0002e80601007387 */ /* 0x0003e40000100a00 */
[----:B------:R-:W2:Y:S02]  /*289f0*/  LDL.LU.64 R18, [R1+0x6170] ;  /* 0x0061700001127983 */ /* 0x000ea40000300a00 */
[----:B------:R-:W2:Y:S01]  /*28a00*/  LDL.LU.64 R16, [R1+0x6168] ;  /* 0x0061680001107983 */ /* 0x000ea20000300a00 */
[----:B------:R-:W2:Y:S01]  /*28a10*/  LDL.LU.64 R24, [R1+0xea0] ;  /* 0x000ea00001187983 */ /* 0x000ea20000300a00 */
[----:B------:R-:W2:Y:S03]  /*28a20*/  LDL.LU.64 R26, [R1+0xea8] ;  /* 0x000ea800011a7983 */ /* 0x000ea60000300a00 */
[----:B0-----:R-:W3:Y:S01]  /*28a30*/  LDL.LU.64 R4, [R1+0xe80] ;  /* 0x000e800001047983 */ /* 0x001ee20000300a00 */
[----:B-1----:R-:W4:Y:S01]  /*28a40*/  LDL.LU.64 R6, [R1+0xe88] ;  /* 0x000e880001067983 */ /* 0x002f220000300a00 */
[----:B--2---:R-:W-:Y:S02]  /*28a50*/  HMMA.16816.F32.BF16 R20, R16, R20, R24 ;  /* 0x000000141014723c */ /* 0x004fe40000041818 */
[----:B----4-:R-:W-:Y:S01]  /*28a60*/  STL.64 [R1+0x6160], R6 ;  /* 0x0061600601007387 */ /* 0x010fe20000100a00 */
[----:B---3--:R0:W-:Y:S03]  /*28a70*/  STL.64 [R1+0x6158], R4 ;  /* 0x0061580401007387 */ /* 0x0081e60000100a00 */
[----:B0-----:R-:W2:Y:S01]  /*28a80*/  LDL.LU.64 R4, [R1+0xe90] ;  /* 0x000e900001047983 */ /* 0x001ea20000300a00 */
[----:B------:R-:W2:Y:S02]  /*28a90*/  LDL.LU.64 R6, [R1+0xe98] ;  /* 0x000e980001067983 */ /* 0x000ea40000300a00 */
[----:B------:R-:W3:Y:S02]  /*28aa0*/  LDL.LU.64 R8, [R1+0xe70] ;  /* 0x000e700001087983 */ /* 0x000ee40000300a00 */
[----:B------:R-:W3:Y:S01]  /*28ab0*/  LDL.LU.64 R10, [R1+0xe78] ;  /* 0x000e7800010a7983 */ /* 0x000ee20000300a00 */
[----:B------:R-:W4:Y:S01]  /*28ac0*/  LDL.LU.64 R24, [R1+0xc70] ;  /* 0x000c700001187983 */ /* 0x000f220000300a00 */
[----:B------:R-:W4:Y:S10]  /*28ad0*/  LDL.LU.64 R26, [R1+0xc78] ;  /* 0x000c7800011a7983 */ /* 0x000f340000300a00 */
[----:B------:R0:W-:Y:S02]  /*28ae0*/  STL.64 [R1+0x2d0], R20 ;  /* 0x0002d01401007387 */ /* 0x0001e40000100a00 */
[----:B------:R-:W-:Y:S01]  /*28af0*/  STL.64 [R1+0x2d8], R22 ;  /* 0x0002d81601007387 */ /* 0x000fe20000100a00 */
[----:B0-----:R-:W2:Y:S04]  /*28b00*/  LDL.64 R20, [R1+0x90] ;  /* 0x0000900001147983 */ /* 0x001ea80000100a00 */
[----:B--2---:R0:W-:Y:S02]  /*28b10*/  STL.64 [R1+0x6108], R20 ;  /* 0x0061081401007387 */ /* 0x0041e40000100a00 */
[----:B0-----:R-:W-:-:S02]  /*28b20*/  IMAD.MOV.U32 R20, RZ, RZ, R15 ;  /* 0x000000ffff147224 */ /* 0x001fc400078e000f */
[----:B------:R-:W-:-:S05]  /*28b30*/  IMAD.MOV.U32 R21, RZ, RZ, R14 ;  /* 0x000000ffff157224 */ /* 0x000fca00078e000e */
[----:B------:R0:W-:Y:S04]  /*28b40*/  STL.64 [R1+0x6118], R20 ;  /* 0x0061181401007387 */ /* 0x0001e80000100a00 */
[----:B0-----:R-:W2:Y:S01]  /*28b50*/  LDL.64 R20, [R1+0xc0] ;  /* 0x0000c00001147983 */ /* 0x001ea20000100a00 */
[C---:B------:R-:W-:Y:S01]  /*28b60*/  HMMA.16816.F32.BF16 R4, R16.reuse, R12, R4 ;  /* 0x0000000c1004723c */ /* 0x040fe20000041804 */
[----:B------:R-:W-:Y:S02]  /*28b70*/  IMAD.MOV.U32 R29, RZ, RZ, R12 ;  /* 0x000000ffff1d7224 */ /* 0x000fe400078e000c */
[----:B------:R-:W-:Y:S01]  /*28b80*/  IMAD.MOV.U32 R28, RZ, RZ, R13 ;  /* 0x000000ffff1c7224 */ /* 0x000fe200078e000d */
[----:B--2---:R0:W-:Y:S04]  /*28b90*/  STL.64 [R1+0x6128], R20 ;  /* 0x0061281401007387 */ /* 0x0041e80000100a00 */
[----:B0-----:R-:W2:Y:S01]  /*28ba0*/  LDL.LU.64 R20, [R1+0xca0] ;  /* 0x000ca00001147983 */ /* 0x001ea20000300a00 */
[----:B------:R-:W2:Y:S11]  /*28bb0*/  LDL.LU.64 R22, [R1+0xca8] ;  /* 0x000ca80001167983 */ /* 0x000eb60000300a00 */
[----:B------:R-:W-:Y:S03]  /*28bc0*/  @!UPT UIADD3 URZ, URZ, URZ, URZ ;  /* 0x0000003f3f3ff290 */ /* 0x000fe6000fffe03f */
[----:B------:R-:W-:Y:S02]  /*28bd0*/  STL.64 [R1+0x2b0], R4 ;  /* 0x0002b00401007387 */ /* 0x000fe40000100a00 */
[----:B------:R0:W-:Y:S02]  /*28be0*/  STL.64 [R1+0x2b8], R6 ;  /* 0x0002b80601007387 */ /* 0x0001e40000100a00 */
[----:B0-----:R-:W2:Y:S01]  /*28bf0*/  LDL.LU.64 R6, [R1+0x6160] ;  /* 0x0061600001067983 */ /* 0x001ea20000300a00 */
[----:B------:R-:W2:Y:S02]  /*28c00*/  LDL.LU.64 R4, [R1+0x6158] ;  /* 0x0061580001047983 */ /* 0x000ea40000300a00 */
[----:B------:R-:W2:Y:S02]  /*28c10*/  LDL.LU.64 R12, [R1+0x6150] ;  /* 0x00615000010c7983 */ /* 0x000ea40000300a00 */
[C---:B--2---:R-:W-:Y:S01]  /*28c20*/  HMMA.16816.F32.BF16 R12, R16.reuse, R12, R4 ;  /* 0x0000000c100c723c */ /* 0x044fe20000041804 */
[----:B------:R-:W2:Y:S01]  /*28c30*/  LDL.LU.64 R6, [R1+0x6148] ;  /* 0x0061480001067983 */ /* 0x000ea20000300a00 */
[----:B------:R-:W4:Y:S11]  /*28c40*/  LDL.LU.64 R4, [R1+0x6140] ;  /* 0x0061400001047983 */ /* 0x000f360000300a00 */
[----:B------:R-:W-:Y:S10]  /*28c50*/  @!UPT UIADD3 URZ, URZ, URZ, URZ ;  /* 0x0000003f3f3ff290 */ /* 0x000ff4000fffe03f */
[----:B------:R0:W-:Y:S01]  /*28c60*/  STL.64 [R1+0x2a0], R12 ;  /* 0x0002a00c01007387 */ /* 0x0001e20000100a00 */
[----:B------:R-:W-:Y:S03]  /*28c70*/  STL.64 [R1+0x2a8], R14 ;  /* 0x0002a80e01007387 */ /* 0x000fe60000100a00 */
[----:B0-----:R-:W3:Y:S02]  /*28c80*/  LDL.LU.64 R12, [R1+0x6138] ;  /* 0x00613800010c7983 */ /* 0x001ee40000300a00 */
[C---:B---3--:R-:W-:Y:S11]  /*28c90*/  HMMA.16816.F32.BF16 R8, R16.reuse, R12, R8 ;  /* 0x0000000c1008723c */ /* 0x048ff60000041808 */
[----:B------:R-:W-:Y:S11]  /*28ca0*/  @!UPT UIADD3 URZ, URZ, URZ, URZ ;  /* 0x0000003f3f3ff290 */ /* 0x000ff6000fffe03f */
[----:B------:R-:W-:Y:S01]  /*28cb0*/  @!UPT UIADD3 URZ, URZ, URZ, URZ ;  /* 0x0000003f3f3ff290 */ /* 0x000fe2000fffe03f */
[----:B------:R0:W-:Y:S01]  /*28cc0*/  STL.64 [R1+0x290], R8 ;  /* 0x0002900801007387 */ /* 0x0001e20000100a00 */
[----:B------:R-:W-:Y:S03]  /*28cd0*/  STL.64 [R1+0x298], R10 ;  /* 0x0002980a01007387 */ /* 0x000fe60000100a00 */
[----:B0-----:R-:W3:Y:S01]  /*28ce0*/  LDL.LU.64 R8, [R1+0x6130] ;  /* 0x0061300001087983 */ /* 0x001ee20000300a00 */
[----:B------:R3:W-:Y:S02]  /*28cf0*/  STL.64 [R1+0x6110], R12 ;  /* 0x0061100c01007387 */ /* 0x0007e40000100a00 */
[C---:B---3--:R-:W-:Y:S01]  /*28d00*/  HMMA.16816.F32.BF16 R12, R16.reuse, R8, R20 ;  /* 0x00000008100c723c */ /* 0x048fe20000041814 */
[----:B------:R-:W3:Y:S01]  /*28d10*/  LDL.LU.64 R20, [R1+0xc90] ;  /* 0x000c900001147983 */ /* 0x000ee20000300a00 */
[----:B------:R-:W3:Y:S11]  /*28d20*/  LDL.LU.64 R22, [R1+0xc98] ;  /* 0x000c980001167983 */ /* 0x000ef60000300a00 */
[----:B------:R-:W-:Y:S10]  /*28d30*/  @!UPT UIADD3 URZ, URZ, URZ, URZ ;  /* 0x0000003f3f3ff290 */ /* 0x000ff4000fffe03f */
[----:B------:R-:W-:Y:S01]  /*28d40*/  STL.64 [R1+0x280], R12 ;  /* 0x0002800c01007387 */ /* 0x000fe20000100a00 */
[----:B------:R4:W-:Y:S02]  /*28d50*/  STL.64 [R1+0x288], R14 ;  /* 0x0002880e01007387 */ /* 0x0009e40000100a00 */
[----:B----4-:R-:W-:Y:S01]  /*28d60*/  HMMA.16816.F32.BF16 R12, R16, R4, R24 ;  /* 0x00000004100c723c */ /* 0x010fe20000041818 */
[----:B------:R-:W0:Y:S04]  /*28d70*/  LDSM.16.MT88.4 R24, [R2+0x300] ;  /* 0x000300000218783b */ /* 0x000e280000004200 */
[----:B------:R-:W-:Y:S01]  /*28d80*/  STL.64 [R1+0x6098], R8 ;  /* 0x0060980801007387 */ /* 0x000fe20000100a00 */
[----:B------:R1:W-:Y:S03]  /*28d90*/  STL.64 [R1+0x6120], R4 ;  /* 0x0061200401007387 */ /* 0x0003e60000100a00 */
[----:B-1----:R-:W4:Y:S01]  /*28da0*/  LDL.LU.64 R4, [R1+0xc80] ;  /* 0x000c800001047983 */ /* 0x002f220000300a00 */
[----:B--2---:R-:W-:-:S02]  /*28db0*/  IMAD.MOV.U32 R8, RZ, RZ, R7 ;  /* 0x000000ffff087224 */ /* 0x004fc400078e0007 */
[----:B------:R-:W-:-:S11]  /*28dc0*/  IMAD.MOV.U32 R9, RZ, RZ, R6 ;  /* 0x000000ffff097224 */ /* 0x000fd600078e0006 */
[----:B------:R1:W-:Y:S01]  /*28dd0*/  STL.64 [R1+0x270], R12 ;  /* 0x0002700c01007387 */ /* 0x0003e20000100a00 */
[----:B------:R2:W-:Y:S02]  /*28de0*/  STL.64 [R1+0x278], R14 ;  /* 0x0002780e01007387 */ /* 0x0005e40000100a00 */
[----:B------:R-:W4:Y:S01]  /*28df0*/  LDL.LU.64 R6, [R1+0xc88] ;  /* 0x000c880001067983 */ /* 0x000f220000300a00 */
[----:B-1----:R-:W4:Y:S01]  /*28e00*/  LDL.LU.64 R12, [R1+0xaa0] ;  /* 0x000aa000010c7983 */ /* 0x002f220000300a00 */
[----:B--2---:R-:W2:Y:S02]  /*28e10*/  LDL.LU.64 R14, [R1+0xaa8] ;  /* 0x000aa800010e7983 */ /* 0x004ea40000300a00 */
[----:B------:R-:W-:Y:S01]  /*28e20*/  STL [R1+0x6060], R2 ;  /* 0x0060600201007387 */ /* 0x000fe20000100800 */
[----:B0-----:R-:W-:Y:S01]  /*28e30*/  STL.64 [R1+0x5fa8], R26 ;  /* 0x005fa81a01007387 */ /* 0x001fe20000100a00 */
[----:B------:R0:W-:Y:S02]  /*28e40*/  STL.64 [R1+0x5fa0], R24 ;  /* 0x005fa01801007387 */ /* 0x0001e40000100a00 */
[----:B0-----:R-:W-:-:S02]  /*28e50*/  IMAD.MOV.U32 R24, RZ, RZ, R3 ;  /* 0x000000ffff187224 */ /* 0x001fc400078e0003 */
[----:B------:R-:W-:-:S05]  /*28e60*/  IMAD.MOV.U32 R25, RZ, RZ, R0 ;  /* 0x000000ffff197224 */ /* 0x000fca00078e0000 */
[----:B------:R0:W-:Y:S04]  /*28e70*/  STL.64 [R1+0x6100], R24 ;  /* 0x0061001801007387 */ /* 0x0001e80000100a00 */
[----:B0-----:R-:W2:Y:S01]  /*28e80*/  LDL.64 R24, [R1+0xa0] ;  /* 0x0000a00001187983 */ /* 0x001ea20000100a00 */
[C---:B---3--:R-:W-:Y:S03]  /*28e90*/  HMMA.16816.F32.BF16 R8, R16.reuse, R8, R20 ;  /* 0x000000081008723c */ /* 0x048fe60000041814 */
[----:B------:R-:W4:Y:S11]  /*28ea0*/  LDL.LU.64 R20, [R1+0x6128] ;  /* 0x0061280001147983 */ /* 0x000f360000300a00 */
[----:B------:R-:W-:Y:S09]  /*28eb0*/  @!UPT UIADD3 URZ, URZ, URZ, URZ ;  /* 0x0000003f3f3ff290 */ /* 0x000ff2000fffe03f */
[----:B------:R0:W-:Y:S01]  /*28ec0*/  STL.64 [R1+0x260], R8 ;  /* 0x0002600801007387 */ /* 0x0001e20000100a00 */
[----:B------:R1:W-:Y:S03]  /*28ed0*/  STL.64 [R1+0x268], R10 ;  /* 0x0002680a01007387 */ /* 0x0003e60000100a00 */
[----:B0-----:R-:W3:Y:S01]  /*28ee0*/  LDL.LU.64 R8, [R1+0xa80] ;  /* 0x000a800001087983 */ /* 0x001ee20000300a00 */
[----:B-1----:R-:W3:Y:S01]  /*28ef0*/  LDL.LU.64 R10, [R1+0xa88] ;  /* 0x000a8800010a7983 */ /* 0x002ee20000300a00 */
        /* <DEDUP_REMOVED lines=8> */
[----:B------:R-:W2:Y:S03]  /*28f80*/  LDL.LU.64 R20, [R1+0x6118] ;  /* 0x0061180001147983 */ /* 0x000ea60000300a00 */
[----:B------:R-:W-:Y:S01]  /*28f90*/  STL.64 [R1+0x6078], R6 ;  /* 0x0060780601007387 */ /* 0x000fe20000100a00 */
[----:B----4-:R0:W-:Y:S04]  /*28fa0*/  STL.64 [R1+0x6070], R4 ;  /* 0x0060700401007387 */ /* 0x0101e80000100a00 */
[----:B0-----:R-:W4:Y:S01]  /*28fb0*/  LDL.LU.64 R4, [R1+0xa90] ;  /* 0x000a900001047983 */ /* 0x001f220000300a00 */
[----:B------:R-:W4:Y:S01]  /*28fc0*/  LDL.LU.64 R6, [R1+0xa98] ;  /* 0x000a980001067983 */ /* 0x000f220000300a00 */
[----:B--2---:R-:W-:Y:S01]  /*28fd0*/  HMMA.16816.F32.BF16 R20, R16, R20, R12 ;  /* 0x000000141014723c */ /* 0x004fe2000004180c */
[----:B------:R-:W2:Y:S02]  /*28fe0*/  LDL.LU.64 R12, [R1+0x6110] ;  /* 0x00611000010c7983 */ /* 0x000ea40000300a00 */
[----:B------:R-:W-:-:S02]  /*28ff0*/  IMAD.MOV.U32 R3, RZ, RZ, R24 ;  /* 0x000000ffff037224 */ /* 0x000fc400078e0018 */
[----:B------:R-:W-:Y:S11]  /*29000*/  IMAD.MOV.U32 R0, RZ, RZ, R25 ;  /* 0x000000ffff007224 */ /* 0x000ff600078e0019 */
[----:B------:R-:W-:Y:S07]  /*29010*/  @!UPT UIADD3 URZ, URZ, URZ, URZ ;  /* 0x0000003f3f3ff290 */ /* 0x000fee000fffe03f */
[----:B------:R0:W-:Y:S01]  /*29020*/  STL.64 [R1+0x690], R20 ;  /* 0x0006901401007387 */ /* 0x0001e20000100a00 */
[----:B------:R-:W-:Y:S03]  /*29030*/  STL.64 [R1+0x698], R22 ;  /* 0x0006981601007387 */ /* 0x000fe60000100a00 */
[----:B0-----:R-:W3:Y:S01]  /*29040*/  LDL.LU.64 R20, [R1+0x6108] ;  /* 0x0061080001147983 */ /* 0x001ee20000300a00 */
[C---:B----4-:R-:W-:Y:S11]  /*29050*/  HMMA.16816.F32.BF16 R4, R16.reuse, R24, R4 ;  /* 0x000000181004723c */ /* 0x050ff60000041804 */
[----:B------:R-:W-:Y:S11]  /*29060*/  @!UPT UIADD3 URZ, URZ, URZ, URZ ;  /* 0x0000003f3f3ff290 */ /* 0x000ff6000fffe03f */
[----:B------:R-:W-:Y:S01]  /*29070*/  @!UPT UIADD3 URZ, URZ, URZ, URZ ;  /* 0x0000003f3f3ff290 */ /* 0x000fe2000fffe03f */
[----:B------:R0:W-:Y:S01]  /*29080*/  STL.64 [R1+0x680], R4 ;  /* 0x0006800401007387 */ /* 0x0001e20000100a00 */
[----:B------:R-:W-:Y:S02]  /*29090*/  STL.64 [R1+0x688], R6 ;  /* 0x0006880601007387 */ /* 0x000fe40000100a00 */
[----:B------:R-:W4:Y:S02]  /*290a0*/  LDL.LU.64 R24, [R1+0xa70] ;  /* 0x000a700001187983 */ /* 0x000f240000300a00 */
[----:B------:R-:W4:Y:S01]  /*290b0*/  LDL.LU.64 R26, [R1+0xa78] ;  /* 0x000a7800011a7983 */ /* 0x000f220000300a00 */
[----:B0-----:R-:W2:Y:S01]  /*290c0*/  LDL.64 R4, [R1+0x50] ;  /* 0x0000500001047983 */ /* 0x001ea20000100a00 */
[----:B---3--:R-:W-:Y:S01]  /*290d0*/  HMMA.16816.F32.BF16 R8, R16, R20, R8 ;  /* 0x000000141008723c */ /* 0x008fe20000041808 */
[----:B------:R-:W-:Y:S02]  /*290e0*/  IMAD.MOV.U32 R15, RZ, RZ, R20 ;  /* 0x000000ffff0f7224 */ /* 0x000fe400078e0014 */
[----:B------:R-:W-:Y:S01]  /*290f0*/  IMAD.MOV.U32 R14, RZ, RZ, R21 ;  /* 0x000000ffff0e7224 */ /* 0x000fe200078e0015 */
[----:B--2---:R0:W-:Y:S04]  /*29100*/  STL.64 [R1+0x60f8], R4 ;  /* 0x0060f80401007387 */ /* 0x0041e80000100a00 */
[----:B0-----:R-:W4:Y:S01]  /*29110*/  LDL.64 R4, [R1+0x80] ;  /* 0x0000800001047983 */ /* 0x001f220000100a00 */
[----:B------:R-:W-:Y:S02]  /*29120*/  STL [R1+0x605c], R0 ;  /* 0x00605c0001007387 */ /* 0x000fe40000100800 */
[----:B------:R-:W-:Y:S11]  /*29130*/  STL [R1+0x6058], R3 ;  /* 0x0060580301007387 */ /* 0x000ff60000100800 */
[----:B------:R-:W-:Y:S01]  /*29140*/  @!UPT UIADD3 URZ, URZ, URZ, URZ ;  /* 0x0000003f3f3ff290 */ /* 0x000fe2000fffe03f */
[----:B------:R0:W-:Y:S01]  /*29150*/  STL.64 [R1+0x670], R8 ;  /* 0x0006700801007387 */ /* 0x0001e20000100a00 */
[----:B------:R1:W-:Y:S01]  /*29160*/  STL.64 [R1+0x678], R10 ;  /* 0x0006780a01007387 */ /* 0x0003e20000100a00 */
[----:B------:R-:W2:Y:S02]  /*29170*/  LDL.LU.64 R20, [R1+0xa60] ;  /* 0x000a600001147983 */ /* 0x000ea40000300a00 */
[----:B------:R-:W2:Y:S01]  /*29180*/  LDL.LU.64 R22, [R1+0xa68] ;  /* 0x000a680001167983 */ /* 0x000ea20000300a00 */
[----:B0-----:R-:W3:Y:S01]  /*29190*/  LDL.LU.64 R8, [R1+0xa50] ;  /* 0x000a500001087983 */ /* 0x001ee20000300a00 */
[----:B-1----:R-:W3:Y:S02]  /*291a0*/  LDL.LU.64 R10, [R1+0xa58] ;  /* 0x000a5800010a7983 */ /* 0x002ee40000300a00 */
[----:B------:R-:W-:Y:S02]  /*291b0*/  STL.64 [R1+0x60a8], R14 ;  /* 0x0060a80e01007387 */ /* 0x000fe40000100a00 */
[----:B------:R0:W-:Y:S02]  /*291c0*/  STL.64 [R1+0x60a0], R12 ;  /* 0x0060a00c01007387 */ /* 0x0001e40000100a00 */
[----:B0-----:R-:W-:-:S02]  /*291d0*/  IMAD.MOV.U32 R12, RZ, RZ, R29 ;  /* 0x000000ffff0c7224 */ /* 0x001fc400078e001d */
[----:B------:R-:W-:-:S05]  /*291e0*/  IMAD.MOV.U32 R13, RZ, RZ, R28 ;  /* 0x000000ffff0d7224 */ /* 0x000fca00078e001c */
[----:B------:R0:W-:Y:S04]  /*291f0*/  STL.64 [R1+0x60c0], R12 ;  /* 0x0060c00c01007387 */ /* 0x0001e80000100a00 */
[----:B0-----:R-:W2:Y:S04]  /*29200*/  LDL.64 R12, [R1+0x20] ;  /* 0x00002000010c7983 */ /* 0x001ea80000100a00 */
[----:B--2---:R0:W-:Y:S04]  /*29210*/  STL.64 [R1+0x60e8], R12 ;  /* 0x0060e80c01007387 */ /* 0x0041e80000100a00 */
[----:B0-----:R-:W2:Y:S01]  /*29220*/  LDL.64 R12, [R1+0x70] ;  /* 0x00007000010c7983 */ /* 0x001ea20000100a00 */
        /* <DEDUP_REMOVED lines=8> */
[----:B------:R-:W3:Y:S01]  /*292b0*/  LDL.LU.64 R4, [R1+0x60f8] ;  /* 0x0060f80001047983 */ /* 0x000ee20000300a00 */
[----:B------:R-:W-:Y:S01]  /*292c0*/  STL [R1+0x6064], R27 ;  /* 0x0060641b01007387 */ /* 0x000fe20000100800 */
[C---:B--2---:R-:W-:Y:S11]  /*292d0*/  HMMA.16816.F32.BF16 R20, R16.reuse, R12, R20 ;  /* 0x0000000c1014723c */ /* 0x044ff60000041814 */
[----:B------:R-:W-:Y:S11]  /*292e0*/  @!UPT UIADD3 URZ, URZ, URZ, URZ ;  /* 0x0000003f3f3ff290 */ /* 0x000ff6000fffe03f */
[----:B------:R-:W-:Y:S01]  /*292f0*/  @!UPT UIADD3 URZ, URZ, URZ, URZ ;  /* 0x0000003f3f3ff290 */ /* 0x000fe2000fffe03f */
[----:B------:R0:W-:Y:S01]  /*29300*/  STL.64 [R1+0x650], R20 ;  /* 0x0006501401007387 */ /* 0x0001e20000100a00 */
[----:B------:R1:W-:Y:S03]  /*29310*/  STL.64 [R1+0x658], R22 ;  /* 0x0006581601007387 */ /* 0x0003e60000100a00 */
[----:B0-----:R-:W3:Y:S01]  /*29320*/  LDL.LU.64 R20, [R1+0x60f0] ;  /* 0x0060f00001147983 */ /* 0x001ee20000300a00 */
[----:B------:R-:W-:Y:S02]  /*29330*/  IMAD.MOV.U32 R29, RZ, RZ, R12 ;  /* 0x000000ffff1d7224 */ /* 0x000fe400078e000c */
[----:B------:R-:W-:Y:S02]  /*29340*/  IMAD.MOV.U32 R28, RZ, RZ, R13 ;  /* 0x000000ffff1c7224 */ /* 0x000fe400078e000d */
[----:B------:R-:W2:Y:S01]  /*29350*/  LDL.LU.64 R12, [R1+0xa40] ;  /* 0x000a4000010c7983 */ /* 0x000ea20000300a00 */
[----:B------:R-:W2:Y:S01]  /*29360*/  LDL.LU.64 R14, [R1+0xa48] ;  /* 0x000a4800010e7983 */ /* 0x000ea20000300a00 */
[----:B---3--:R-:W-:Y:S01]  /*29370*/  HMMA.16816.F32.BF16 R8, R16, R20, R8 ;  /* 0x000000141008723c */ /* 0x008fe20000041808 */
[----:B------:R-:W-:-:S02]  /*29380*/  IMAD.MOV.U32 R0, RZ, RZ, R20 ;  /* 0x000000ffff007224 */ /* 0x000fc400078e0014 */
[----:B------:R-:W-:Y:S11]  /*29390*/  IMAD.MOV.U32 R3, RZ, RZ, R21 ;  /* 0x000000ffff037224 */ /* 0x000ff600078e0015 */
[----:B------:R-:W-:Y:S09]  /*293a0*/  @!UPT UIADD3 URZ, URZ, URZ, URZ ;  /* 0x0000003f3f3ff290 */ /* 0x000ff2000fffe03f */
[----:B------:R0:W-:Y:S01]  /*293b0*/  STL.64 [R1+0x640], R8 ;  /* 0x0006400801007387 */ /* 0x0001e20000100a00 */
[----:B------:R3:W-:Y:S02]  /*293c0*/  STL.64 [R1+0x648], R10 ;  /* 0x0006480a01007387 */ /* 0x0007e40000100a00 */
[----:B------:R-:W4:Y:S02]  /*293d0*/  LDL.LU.64 R20, [R1+0x550] ;  /* 0x0005500001147983 */ /* 0x000f240000300a00 */
[----:B-1----:R-:W4:Y:S01]  /*293e0*/  LDL.LU.64 R22, [R1+0x558] ;  /* 0x0005580001167983 */ /* 0x002f220000300a00 */
[----:B0-----:R-:W4:Y:S01]  /*293f0*/  LDL.LU.64 R8, [R1+0xe40] ;  /* 0x000e400001087983 */ /* 0x001f220000300a00 */
[----:B---3--:R-:W3:Y:S01]  /*29400*/  LDL.LU.64 R10, [R1+0xe48] ;  /* 0x000e4800010a7983 */ /* 0x008ee20000300a00 */
[----:B--2---:R-:W-:Y:S02]  /*29410*/  HMMA.16816.F32.BF16 R12, R16, R4, R12 ;  /* 0x00000004100c723c */ /* 0x004fe4000004180c */
[----:B---3--:R-:W-:Y:S01]  /*29420*/  STL.64 [R1+0x60b8], R10 ;  /* 0x0060b80a01007387 */ /* 0x008fe20000100a00 */
[----:B----4-:R0:W-:Y:S03]  /*29430*/  STL.64 [R1+0x60b0], R8 ;  /* 0x0060b00801007387 */ /* 0x0101e60000100a00 */
[----:B0-----:R-:W2:Y:S01]  /*29440*/  LDL.LU.64 R8, [R1+0xe50] ;  /* 0x000e500001087983 */ /* 0x001ea20000300a00 */
[----:B------:R-:W3:Y:S02]  /*29450*/  LDL.LU.64 R10, [R1+0xe58] ;  /* 0x000e5800010a7983 */ /* 0x000ee40000300a00 */
[----:B------:R-:W-:-:S02]  /*29460*/  IMAD.MOV.U32 R27, RZ, RZ, R4 ;  /* 0x000000ffff1b7224 */ /* 0x000fc400078e0004 */
[----:B------:R-:W-:Y:S01]  /*29470*/  IMAD.MOV.U32 R2, RZ, RZ, R5 ;  /* 0x000000ffff027224 */ /* 0x000fe200078e0005 */
[----:B---3--:R-:W-:Y:S01]  /*29480*/  STL.64 [R1+0x60d0], R10 ;  /* 0x0060d00a01007387 */ /* 0x008fe20000100a00 */
[----:B--2---:R0:W-:Y:S03]  /*29490*/  STL.64 [R1+0x60c8], R8 ;  /* 0x0060c80801007387 */ /* 0x0041e60000100a00 */
[----:B0-----:R-:W2:Y:S01]  /*294a0*/  LDL.LU.64 R8, [R1+0xe60] ;  /* 0x000e600001087983 */ /* 0x001ea20000300a00 */
[----:B------:R-:W2:Y:S06]  /*294b0*/  LDL.LU.64 R10, [R1+0xe68] ;  /* 0x000e6800010a7983 */ /* 0x000eac0000300a00 */
[----:B------:R0:W-:Y:S02]  /*294c0*/  STL.64 [R1+0x630], R12 ;  /* 0x0006300c01007387 */ /* 0x0001e40000100a00 */
[----:B------:R-:W-:Y:S01]  /*294d0*/  STL.64 [R1+0x638], R14 ;  /* 0x0006380e01007387 */ /* 0x000fe20000100a00 */
[----:B0-----:R-:W3:Y:S01]  /*294e0*/  LDL.LU.64 R12, [R1+0x60e8] ;  /* 0x0060e800010c7983 */ /* 0x001ee20000300a00 */
[----:B------:R-:W4:Y:S02]  /*294f0*/  LDL.LU.64 R4, [R1+0xa30] ;  /* 0x000a300001047983 */ /* 0x000f240000300a00 */
[----:B------:R-:W2:Y:S01]  /*29500*/  LDL.LU.64 R6, [R1+0xa38] ;  /* 0x000a380001067983 */ /* 0x000ea20000300a00 */
[----:B------:R-:W-:Y:S01]  /*29510*/  HMMA.16816.F32.BF16 R16, R16, R24, R20 ;  /* 0x000000181010723c */ /* 0x000fe20000041814 */
[----:B--2---:R-:W-:Y:S01]  /*29520*/  STL.64 [R1+0x6090], R6 ;  /* 0x0060900601007387 */ /* 0x004fe20000100a00 */
[----:B----4-:R0:W-:Y:S03]  /*29530*/  STL.64 [R1+0x6088], R4 ;  /* 0x0060880401007387 */ /* 0x0101e60000100a00 */
[----:B0-----:R-:W2:Y:S01]  /*29540*/  LDL.LU.64 R4, [R1+0xe30] ;  /* 0x000e300001047983 */ /* 0x001ea20000300a00 */
[----:B------:R-:W2:Y:S02]  /*29550*/  LDL.LU.64 R6, [R1+0xe38] ;  /* 0x000e380001067983 */ /* 0x000ea40000300a00 */
[----:B------:R-:W4:Y:S02]  /*29560*/  LDL.LU.64 R22, [R1+0x60e0] ;  /* 0x0060e00001167983 */ /* 0x000f240000300a00 */
[----:B------:R-:W4:Y:S11]  /*29570*/  LDL.LU.64 R20, [R1+0x60d8] ;  /* 0x0060d80001147983 */ /* 0x000f360000300a00 */
[----:B------:R-:W-:Y:S02]  /*29580*/  @!UPT UIADD3 URZ, URZ, URZ, URZ ;  /* 0x0000003f3f3ff290 */ /* 0x000fe4000fffe03f */
[----:B------:R0:W-:Y:S01]  /*29590*/  STL.64 [R1+0x250], R16 ;  /* 0x0002501001007387 */ /* 0x0001e20000100a00 */
[----:B------:R-:W-:Y:S03]  /*295a0*/  STL.64 [R1+0x258], R18 ;  /* 0x0002581201007387 */ /* 0x000fe60000100a00 */
[----:B0-----:R-:W2:Y:S01]  /*295b0*/  LDL.64 R16, [R1] ;  /* 0x0000000001107983 */ /* 0x001ea20000100a00 */
[----:B------:R3:W-:Y:S02]  /*295c0*/  STL.64 [R1+0x5fb8], R24 ;  /* 0x005fb81801007387 */ /* 0x0007e40000100a00 */
[----:B---3--:R-:W-:Y:S02]  /*295d0*/  IMAD.MOV.U32 R25, RZ, RZ, R12 ;  /* 0x000000ffff197224 */ /* 0x008fe400078e000c */
[----:B------:R-:W-:Y:S01]  /*295e0*/  IMAD.MOV.U32 R24, RZ, RZ, R13 ;  /* 0x000000ffff187224 */ /* 0x000fe200078e000d */
[C---:B----4-:R-:W-:Y:S11]  /*295f0*/  HMMA.16816.F32.BF16 R8, R20.reuse, R12, R8 ;  /* 0x0000000c1408723c */ /* 0x050ff60000041808 */
[----:B------:R-:W-:Y:S11]  /*29600*/  @!UPT UIADD3 URZ, URZ, URZ, URZ ;  /* 0x0000003f3f3ff290 */ /* 0x000ff6000fffe03f */
[----:B------:R-:W-:Y:S01]  /*29610*/  @!UPT UIADD3 URZ, URZ, URZ, URZ ;  /* 0x0000003f3f3ff290 */ /* 0x000fe2000fffe03f */
[----:B------:R-:W-:Y:S01]  /*29620*/  STL.64 [R1+0x620], R8 ;  /* 0x0006200801007387 */ /* 0x000fe20000100a00 */
[----:B------:R0:W-:Y:S03]  /*29630*/  STL.64 [R1+0x628], R10 ;  /* 0x0006280a01007387 */ /* 0x0001e60000100a00 */
[----:B0-----:R-:W3:Y:S01]  /*29640*/  LDL.LU.64 R10, [R1+0x60d0] ;  /* 0x0060d000010a7983 */ /* 0x001ee20000300a00 */
[----:B------:R-:W3:Y:S02]  /*29650*/  LDL.LU.64 R8, [R1+0x60c8] ;  /* 0x0060c80001087983 */ /* 0x000ee40000300a00 */
[----:B------:R-:W3:Y:S02]  /*29660*/  LDL.LU.64 R12, [R1+0x60c0] ;  /* 0x0060c000010c7983 */ /* 0x000ee40000300a00 */
[C---:B---3--:R-:W-:Y:S01]  /*29670*/  HMMA.16816.F32.BF16 R12, R20.reuse, R12, R8 ;  /* 0x0000000c140c723c */ /* 0x048fe20000041808 */
[----:B------:R-:W2:Y:S01]  /*29680*/  LDL.LU.64 R10, [R1+0x60b8] ;  /* 0x0060b800010a7983 */ /* 0x000ea20000300a00 */
[----:B------:R-:W2:Y:S11]  /*29690*/  LDL.LU.64 R8, [R1+0x60b0] ;  /* 0x0060b00001087983 */ /* 0x000eb60000300a00 */
[----:B------:R-:W-:Y:S10]  /*296a0*/  @!UPT UIADD3 URZ, URZ, URZ, URZ ;  /* 0x0000003f3f3ff290 */ /* 0x000ff4000fffe03f */
[----:B------:R-:W-:Y:S01]  /*296b0*/  STL.64 [R1+0x610], R12 ;  /* 0x0006100c01007387 */ /* 0x000fe20000100a00 */
[----:B------:R0:W-:Y:S03]  /*296c0*/  STL.64 [R1+0x618], R14 ;  /* 0x0006180e01007387 */ /* 0x0001e60000100a00 */
[----:B0-----:R-:W3:Y:S01]  /*296d0*/  LDL.LU.64 R14, [R1+0x60a8] ;  /* 0x0060a800010e7983 */ /* 0x001ee20000300a00 */
[----:B------:R-:W4:Y:S01]  /*296e0*/  LDL.LU.64 R12, [R1+0x60a0] ;  /* 0x0060a000010c7983 */ /* 0x000f220000300a00 */
[C---:B--2---:R-:W-:Y:S08]  /*296f0*/  HMMA.16816.F32.BF16 R8, R20.reuse, R16, R8 ;  /* 0x000000101408723c */ /* 0x044ff00000041808 */
[----:B----4-:R-:W-:Y:S11]  /*29700*/  HMMA.16816.F32.BF16 R4, R20, R12, R4 ;  /* 0x0000000c1404723c */ /* 0x010ff60000041804 */
[----:B------:R-:W-:Y:S04]  /*29710*/  @!UPT UIADD3 URZ, URZ, URZ, URZ ;  /* 0x0000003f3f3ff290 */ /* 0x000fe8000fffe03f */
[----:B------:R0:W-:Y:S01]  /*29720*/  STL.64 [R1+0x600], R8 ;  /* 0x0006000801007387 */ /* 0x0001e20000100a00 */
[----:B------:R1:W-:Y:S03]  /*29730*/  STL.64 [R1+0x608], R10 ;  /* 0x0006080a01007387 */ /* 0x0003e60000100a00 */
[----:B0-----:R-:W2:Y:S01]  /*29740*/  LDL.LU.64 R8, [R1+0x6098] ;  /* 0x0060980001087983 */ /* 0x001ea20000300a00 */
[----:B-1----:R-:W-:Y:S02]  /*29750*/  IMAD.MOV.U32 R10, RZ, RZ, R16 ;  /* 0x000000ffff0a7224 */ /* 0x002fe400078e0010 */
[----:B------:R-:W-:Y:S02]  /*29760*/  IMAD.MOV.U32 R11, RZ, RZ, R17 ;  /* 0x000000ffff0b7224 */ /* 0x000fe400078e0011 */
[----:B------:R-:W4:Y:S01]  /*29770*/  LDL.LU.64 R16, [R1+0x540] ;  /* 0x0005400001107983 */ /* 0x000f220000300a00 */
[----:B------:R-:W4:Y:S03]  /*29780*/  LDL.LU.64 R18, [R1+0x548] ;  /* 0x0005480001127983 */ /* 0x000f260000300a00 */
[----:B------:R-:W-:Y:S01]  /*29790*/  STL.64 [R1+0x5f0], R4 ;  /* 0x0005f00401007387 */ /* 0x000fe20000100a00 */
[----:B------:R0:W-:Y:S03]  /*297a0*/  STL.64 [R1+0x5f8], R6 ;  /* 0x0005f80601007387 */ /* 0x0001e60000100a00 */
[----:B0-----:R-:W2:Y:S01]  /*297b0*/  LDL.LU.64 R6, [R1+0x6090] ;  /* 0x0060900001067983 */ /* 0x001ea20000300a00 */
[----:B------:R-:W2:Y:S02]  /*297c0*/  LDL.LU.64 R4, [R1+0x6088] ;  /* 0x0060880001047983 */ /* 0x000ea40000300a00 */
[----:B------:R0:W-:Y:S02]  /*297d0*/  STL.64 [R1+0x5f58], R12 ;  /* 0x005f580c01007387 */ /* 0x0001e40000100a00 */
[----:B0-----:R-:W-:-:S02]  /*297e0*/  IMAD.MOV.U32 R12, RZ, RZ, R10 ;  /* 0x000000ffff0c7224 */ /* 0x001fc400078e000a */
[----:B------:R-:W-:Y:S01]  /*297f0*/  IMAD.MOV.U32 R13, RZ, RZ, R11 ;  /* 0x000000ffff0d7224 */ /* 0x000fe200078e000b */
[----:B------:R-:W3:Y:S01]  /*29800*/  LDL.LU R10, [R1+0x6084] ;  /* 0x00608400010a7983 */ /* 0x000ee20000300800 */
[----:B------:R-:W3:Y:S03]  /*29810*/  LDL.LU R11, [R1+0x6080] ;  /* 0x00608000010b7983 */ /* 0x000ee60000300800 */
[----:B------:R0:W-:Y:S04]  /*29820*/  STL.64 [R1+0x5f70], R12 ;  /* 0x005f700c01007387 */ /* 0x0001e80000100a00 */
[----:B0-----:R-:W3:Y:S01]  /*29830*/  LDL.64 R12, [R1+0x10] ;  /* 0x00001000010c7983 */ /* 0x001ee20000100a00 */
[----:B--2---:R-:W-:Y:S03]  /*29840*/  HMMA.16816.F32.BF16 R4, R20, R8, R4 ;  /* 0x000000081404723c */ /* 0x004fe60000041804 */
[----:B---3--:R-:W-:Y:S11]  /*29850*/  STL.64 [R1+0x5f88], R12 ;  /* 0x005f880c01007387 */ /* 0x008ff60000100a00 */
[----:B------:R-:W-:Y:S09]  /*29860*/  @!UPT UIADD3 URZ, URZ, URZ, URZ ;  /* 0x0000003f3f3ff290 */ /* 0x000ff2000fffe03f */
[----:B------:R-:W-:Y:S02]  /*29870*/  STL.64 [R1+0x5e0], R4 ;  /* 0x0005e00401007387 */ /* 0x000fe40000100a00 */
[----:B------:R0:W-:Y:S02]  /*29880*/  STL.64 [R1+0x5e8], R6 ;  /* 0x0005e80601007387 */ /* 0x0001e40000100a00 */
[----:B0-----:R-:W2:Y:S01]  /*29890*/  LDL.LU.64 R6, [R1+0x6078] ;  /* 0x0060780001067983 */ /* 0x001ea20000300a00 */
[----:B------:R-:W4:Y:S02]  /*298a0*/  LDL.LU.64 R4, [R1+0x6070] ;  /* 0x0060700001047983 */ /* 0x000f240000300a00 */
[----:B------:R-:W-:Y:S02]  /*298b0*/  IMAD.MOV.U32 R12, RZ, RZ, R25 ;  /* 0x000000ffff0c7224 */ /* 0x000fe400078e0019 */
[----:B------:R-:W-:-:S05]  /*298c0*/  IMAD.MOV.U32 R13, RZ, RZ, R24 ;  /* 0x000000ffff0d7224 */ /* 0x000fca00078e0018 */
[----:B------:R-:W-:Y:S01]  /*298d0*/  STL.64 [R1+0x5fb0], R12 ;  /* 0x005fb00c01007387 */ /* 0x000fe20000100a00 */
[----:B------:R-:W-:Y:S02]  /*298e0*/  STL.64 [R1+0x6050], R14 ;  /* 0x0060500e01007387 */ /* 0x000fe40000100a00 */
[----:B------:R-:W-:Y:S02]  /*298f0*/  STL.64 [R1+0x5f50], R10 ;  /* 0x005f500a01007387 */ /* 0x000fe40000100a00 */
[----:B------:R2:W-:Y:S02]  /*29900*/  STL.64 [R1+0x5f48], R8 ;  /* 0x005f480801007387 */ /* 0x0005e40000100a00 */
[----:B------:R-:W-:Y:S02]  /*29910*/  IMAD.MOV.U32 R24, RZ, RZ, R27 ;  /* 0x000000ffff187224 */ /* 0x000fe400078e001b */
[----:B------:R-:W-:Y:S01]  /*29920*/  IMAD.MOV.U32 R25, RZ, RZ, R2 ;  /* 0x000000ffff197224 */ /* 0x000fe200078e0002 */
[----:B----4-:R-:W-:Y:S01]  /*29930*/  HMMA.16816.F32.BF16 R16, R20, R4, R16 ;  /* 0x000000041410723c */ /* 0x010fe20000041810 */
[----:B--2---:R-:W-:-:S02]  /*29940*/  IMAD.MOV.U32 R8, RZ, RZ, R7 ;  /* 0x000000ffff087224 */ /* 0x004fc400078e0007 */
[----:B------:R-:W-:Y:S01]  /*29950*/  IMAD.MOV.U32 R9, RZ, RZ, R6 ;  /* 0x000000ffff097224 */ /* 0x000fe200078e0006 */
[----:B------:R-:W2:Y:S01]  /*29960*/  LDL.LU R7, [R1+0x606c] ;  /* 0x00606c0001077983 */ /* 0x000ea20000300800 */
[----:B------:R-:W2:Y:S02]  /*29970*/  LDL.LU R6, [R1+0x6068] ;  /* 0x0060680001067983 */ /* 0x000ea40000300800 */
[----:B------:R-:W3:Y:S02]  /*29980*/  LDL.LU.64 R12, [R1+0xa20] ;  /* 0x000a2000010c7983 */ /* 0x000ee40000300a00 */
[----:B------:R-:W3:Y:S11]  /*29990*/  LDL.LU.64 R14, [R1+0xa28] ;  /* 0x000a2800010e7983 */ /* 0x000ef60000300a00 */
[----:B------:R-:W-:Y:S03]  /*299a0*/  @!UPT UIADD3 URZ, URZ, URZ, URZ ;  /* 0x0000003f3f3ff290 */ /* 0x000fe6000fffe03f */
[----:B------:R-:W-:Y:S01]  /*299b0*/  STL.64 [R1+0x5d0], R16 ;  /* 0x0005d01001007387 */ /* 0x000fe20000100a00 */
[----:B------:R-:W-:Y:S02]  /*299c0*/  STL.64 [R1+0x5d8], R18 ;  /* 0x0005d81201007387 */ /* 0x000fe40000100a00 */
[----:B------:R-:W4:Y:S02]  /*299d0*/  LDL.LU R27, [R1+0x6064] ;  /* 0x00606400011b7983 */ /* 0x000f240000300800 */
[----:B------:R-:W2:Y:S01]  /*299e0*/  LDL.LU R2, [R1+0x6060] ;  /* 0x0060600001027983 */ /* 0x000ea20000300800 */
[----:B------:R0:W-:Y:S02]  /*299f0*/  STL.64 [R1+0x5fd0], R24 ;  /* 0x005fd01801007387 */ /* 0x0001e40000100a00 */
[----:B0-----:R-:W-:Y:S02]  /*29a00*/  IMAD.MOV.U32 R24, RZ, RZ, R0 ;  /* 0x000000ffff187224 */ /* 0x001fe400078e0000 */
[----:B------:R-:W-:Y:S01]  /*29a10*/  IMAD.MOV.U32 R25, RZ, RZ, R3 ;  /* 0x000000ffff197224 */ /* 0x000fe200078e0003 */
[----:B------:R-:W3:Y:S01]  /*29a20*/  LDL.LU R0, [R1+0x605c] ;  /* 0x00605c0001007983 */ /* 0x000ee20000300800 */
[----:B------:R-:W3:Y:S03]  /*29a30*/  LDL.LU R3, [R1+0x6058] ;  /* 0x0060580001037983 */ /* 0x000ee60000300800 */
[----:B------:R-:W-:Y:S04]  /*29a40*/  STL.64 [R1+0x5fe8], R24 ;  /* 0x005fe81801007387 */ /* 0x000fe80000100a00 */
[----:B--2---:R-:W0:Y:S04]  /*29a50*/  LDSM.16.MT88.4 R16, [R2+0x380] ;  /* 0x000380000210783b */ /* 0x004e280000004200 */
[----:B------:R-:W-:Y:S01]  /*29a60*/  STL.64 [R1+0x5f40], R6 ;  /* 0x005f400601007387 */ /* 0x000fe20000100a00 */
[----:B------:R1:W-:Y:S03]  /*29a70*/  STL.64 [R1+0x5f38], R4 ;  /* 0x005f380401007387 */ /* 0x0003e60000100a00 */
[----:B-1----:R-:W2:Y:S01]  /*29a80*/  LDL.LU.64 R4, [R1+0x5b0] ;  /* 0x0005b00001047983 */ /* 0x002ea20000300a00 */
[----:B------:R-:W2:Y:S03]  /*29a90*/  LDL.LU.64 R6, [R1+0x5b8] ;  /* 0x0005b80001067983 */ /* 0x000ea60000300a00 */
[----:B0-----:R-:W-:Y:S01]  /*29aa0*/  STL [R1+0x5ee8], R19 ;  /* 0x005ee81301007387 */ /* 0x001fe20000100800 */
[----:B------:R-:W-:Y:S02]  /*29ab0*/  STL [R1+0x5f68], R18 ;  /* 0x005f681201007387 */ /* 0x000fe40000100800 */
[----:B------:R0:W-:Y:S02]  /*29ac0*/  STL.64 [R1+0x5f60], R16 ;  /* 0x005f601001007387 */ /* 0x0001e40000100a00 */
[----:B0-----:R-:W3:Y:S04]  /*29ad0*/  LDL R16, [R1+0x30] ;  /* 0x0000300001107983 */ /* 0x001ee80000100800 */
[----:B------:R-:W3:Y:S01]  /*29ae0*/  LDL R17, [R1+0x34] ;  /* 0x0000340001117983 */ /* 0x000ee20000100800 */
[----:B------:R-:W-:-:S02]  /*29af0*/  IMAD.MOV.U32 R24, RZ, RZ, R29 ;  /* 0x000000ffff187224 */ /* 0x000fc400078e001d */
[----:B------:R-:W-:Y:S01]  /*29b00*/  IMAD.MOV.U32 R25, RZ, RZ, R28 ;  /* 0x000000ffff197224 */ /* 0x000fe200078e001c */
[C---:B---3--:R-:W-:Y:S01]  /*29b10*/  HMMA.16816.F32.BF16 R16, R20.reuse, R16, R12 ;  /* 0x000000101410723c */ /* 0x048fe2000004180c */
[----:B------:R-:W3:Y:S07]  /*29b20*/  LDL.LU.64 R14, [R1+0x6050] ;  /* 0x00605000010e7983 */ /* 0x000eee0000300a00 */
[----:B--2---:R-:W-:Y:S11]  /*29b30*/  HMMA.16816.F32.BF16 R4, R20, R8, R4 ;  /* 0x000000081404723c */ /* 0x004ff60000041804 */
[----:B------:R-:W-:Y:S04]  /*29b40*/  @!UPT UIADD3 URZ, URZ, URZ, URZ ;  /* 0x0000003f3f3ff290 */ /* 0x000fe8000fffe03f */
[----:B------:R-:W-:Y:S01]  /*29b50*/  STL.64 [R1+0x5c0], R16 ;  /* 0x0005c01001007387 */ /* 0x000fe20000100a00 */
[----:B------:R-:W-:Y:S02]  /*29b60*/  STL.64 [R1+0x5c8], R18 ;  /* 0x0005c81201007387 */ /* 0x000fe40000100a00 */
[----:B------:R4:W-:Y:S05]  /*29b70*/  STL.64 [R1+0x6000], R24 ;  /* 0x0060001801007387 */ /* 0x0009ea0000100a00 */
[----:B------:R-:W-:Y:S01]  /*29b80*/  STL.64 [R1+0x5b0], R4 ;  /* 0x0005b00401007387 */ /* 0x000fe20000100a00 */
[----:B------:R-:W-:Y:S01]  /*29b90*/  STL.64 [R1+0x5b8], R6 ;  /* 0x0005b80601007387 */ /* 0x000fe20000100a00 */
[----:B----4-:R-:W-:-:S02]  /*29ba0*/  IMAD.MOV.U32 R24, RZ, RZ, R27 ;  /* 0x000000ffff187224 */ /* 0x010fc400078e001b */
[----:B------:R-:W-:-:S05]  /*29bb0*/  IMAD.MOV.U32 R25, RZ, RZ, R26 ;  /* 0x000000ffff197224 */ /* 0x000fca00078e001a */
[----:B------:R3:W-:Y:S02]  /*29bc0*/  STL.64 [R1+0x6018], R24 ;  /* 0x0060181801007387 */ /* 0x0007e40000100a00 */
[----:B---3--:R-:W-:Y:S02]  /*29bd0*/  IMAD.MOV.U32 R24, RZ, RZ, R15 ;  /* 0x000000ffff187224 */ /* 0x008fe400078e000f */
[----:B------:R-:W-:-:S05]  /*29be0*/  IMAD.MOV.U32 R25, RZ, RZ, R14 ;  /* 0x000000ffff197224 */ /* 0x000fca00078e000e */
[----:B------:R0:W-:Y:S02]  /*29bf0*/  STL.64 [R1+0x6030], R24 ;  /* 0x0060301801007387 */ /* 0x0001e40000100a00 */
[----:B0-----:R-:W-:Y:S02]  /*29c00*/  IMAD.MOV.U32 R24, RZ, RZ, R3 ;  /* 0x000000ffff187224 */ /* 0x001fe400078e0003 */
[----:B------:R-:W-:-:S05]  /*29c10*/  IMAD.MOV.U32 R25, RZ, RZ, R0 ;  /* 0x000000ffff197224 */ /* 0x000fca00078e0000 */
[----:B------:R0:W-:Y:S04]  /*29c20*/  STL.64 [R1+0x6048], R24 ;  /* 0x0060481801007387 */ /* 0x0001e80000100a00 */
[----:B0-----:R-:W2:Y:S01]  /*29c30*/  LDL.LU.64 R24, [R1+0x5a0] ;  /* 0x0005a00001187983 */ /* 0x001ea20000300a00 */
[----:B------:R-:W2:Y:S02]  /*29c40*/  LDL.LU.64 R26, [R1+0x5a8] ;  /* 0x0005a800011a7983 */ /* 0x000ea40000300a00 */
[----:B------:R-:W2:Y:S02]  /*29c50*/  LDL.64 R4, [R1+0xb0] ;  /* 0x0000b00001047983 */ /* 0x000ea40000100a00 */
[----:B------:R-:W3:Y:S01]  /*29c60*/  LDL.LU.64 R12, [R1+0x930] ;  /* 0x00093000010c7983 */ /* 0x000ee20000300a00 */
[----:B------:R-:W4:Y:S04]  /*29c70*/  LDL.LU.64 R14, [R1+0x938] ;  /* 0x00093800010e7983 */ /* 0x000f280000300a00 */
[----:B----4-:R-:W-:Y:S01]  /*29c80*/  STL.64 [R1+0x5fc8], R14 ;  /* 0x005fc80e01007387 */ /* 0x010fe20000100a00 */
[----:B---3--:R0:W-:Y:S03]  /*29c90*/  STL.64 [R1+0x5fc0], R12 ;  /* 0x005fc00c01007387 */ /* 0x0081e60000100a00 */
[----:B0-----:R-:W3:Y:S01]  /*29ca0*/  LDL.LU.64 R12, [R1+0x9c0] ;  /* 0x0009c000010c7983 */ /* 0x001ee20000300a00 */
[----:B------:R-:W4:Y:S03]  /*29cb0*/  LDL.LU.64 R14, [R1+0x9c8] ;  /* 0x0009c800010e7983 */ /* 0x000f260000300a00 */
        /* <DEDUP_REMOVED lines=19> */
[----:B------:R-:W3:Y:S02]  /*29df0*/  LDL.LU.64 R14, [R1+0xa18] ;  /* 0x000a1800010e7983 */ /* 0x000ee40000300a00 */
[----:B------:R-:W4:Y:S02]  /*29e00*/  LDL.LU.64 R16, [R1+0xe00] ;  /* 0x000e000001107983 */ /* 0x000f240000300a00 */
[----:B------:R-:W3:Y:S01]  /*29e10*/  LDL.LU.64 R18, [R1+0xe08] ;  /* 0x000e080001127983 */ /* 0x000ee20000300a00 */
[----:B--2---:R-:W-:Y:S01]  /*29e20*/  HMMA.16816.F32.BF16 R24, R20, R4, R24 ;  /* 0x000000041418723c */ /* 0x004fe20000041818 */
[----:B---3--:R-:W-:Y:S01]  /*29e30*/  STL.64 [R1+0x5f80], R18 ;  /* 0x005f801201007387 */ /* 0x008fe20000100a00 */
[----:B----4-:R0:W-:Y:S03]  /*29e40*/  STL.64 [R1+0x5f78], R16 ;  /* 0x005f781001007387 */ /* 0x0101e60000100a00 */
[----:B0-----:R-:W2:Y:S01]  /*29e50*/  LDL.LU.64 R16, [R1+0xe10] ;  /* 0x000e100001107983 */ /* 0x001ea20000300a00 */
[----:B------:R-:W3:Y:S03]  /*29e60*/  LDL.LU.64 R18, [R1+0xe18] ;  /* 0x000e180001127983 */ /* 0x000ee60000300a00 */
[----:B---3--:R-:W-:Y:S01]  /*29e70*/  STL.64 [R1+0x5f98], R18 ;  /* 0x005f981201007387 */ /* 0x008fe20000100a00 */
[----:B--2---:R0:W-:Y:S03]  /*29e80*/  STL.64 [R1+0x5f90], R16 ;  /* 0x005f901001007387 */ /* 0x0041e60000100a00 */
[----:B0-----:R-:W2:Y:S01]  /*29e90*/  LDL.LU.64 R16, [R1+0xe20] ;  /* 0x000e200001107983 */ /* 0x001ea20000300a00 */
[----:B------:R-:W2:Y:S02]  /*29ea0*/  LDL.LU.64 R18, [R1+0xe28] ;  /* 0x000e280001127983 */ /* 0x000ea40000300a00 */
[----:B------:R-:W3:Y:S02]  /*29eb0*/  LDL.LU.64 R8, [R1+0xdf0] ;  /* 0x000df00001087983 */ /* 0x000ee40000300a00 */
[----:B------:R-:W3:Y:S05]  /*29ec0*/  LDL.LU.64 R10, [R1+0xdf8] ;  /* 0x000df800010a7983 */ /* 0x000eea0000300a00 */
[----:B------:R0:W-:Y:S01]  /*29ed0*/  STL.64 [R1+0x5a0], R24 ;  /* 0x0005a01801007387 */ /* 0x0001e20000100a00 */
[----:B------:R1:W-:Y:S03]  /*29ee0*/  STL.64 [R1+0x5a8], R26 ;  /* 0x0005a81a01007387 */ /* 0x0003e60000100a00 */
[----:B0-----:R-:W1:Y:S01]  /*29ef0*/  LDL.LU.64 R24, [R1+0x6048] ;  /* 0x0060480001187983 */ /* 0x001e620000300a00 */
[----:B------:R-:W-:-:S02]  /*29f00*/  IMAD.MOV.U32 R28, RZ, RZ, R5 ;  /* 0x000000ffff1c7224 */ /* 0x000fc400078e0005 */
[----:B------:R-:W4:Y:S02]  /*29f10*/  LDL.LU.64 R4, [R1+0x920] ;  /* 0x0009200001047983 */ /* 0x000f240000300a00 */
[----:B------:R-:W4:Y:S01]  /*29f20*/  LDL.LU.64 R6, [R1+0x928] ;  /* 0x0009280001067983 */ /* 0x000f220000300a00 */
[C---:B-1----:R-:W-:Y:S01]  /*29f30*/  HMMA.16816.F32.BF16 R24, R20.reuse, R24, R12 ;  /* 0x000000181418723c */ /* 0x042fe2000004180c */
        /* <DEDUP_REMOVED lines=41> */
[----:B--2---:R-:W-:Y:S02]  /*2a1d0*/  HMMA.16816.F32.BF16 R20, R20, R24, R12 ;  /* 0x000000181414723c */ /* 0x004fe4000004180c */
[----:B------:R-:W2:Y:S01]  /*2a1e0*/  LDL.LU.64 R12, [R1+0x5fb0] ;  /* 0x005fb000010c7983 */ /* 0x000ea20000300a00 */
[----:B-1----:R-:W2:Y:S02]  /*2a1f0*/  LDL.LU.64 R26, [R1+0x5fa8] ;  /* 0x005fa800011a7983 */ /* 0x002ea40000300a00 */
[----:B------:R-:W2:Y:S11]  /*2a200*/  LDL.LU.64 R24, [R1+0x5fa0] ;  /* 0x005fa00001187983 */ /* 0x000eb60000300a00 */
[----:B------:R-:W-:Y:S07]  /*2a210*/  @!UPT UIADD3 URZ, URZ, URZ, URZ ;  /* 0x0000003f3f3ff290 */ /* 0x000fee000fffe03f */
[----:B------:R0:W-:Y:S01]  /*2a220*/  STL.64 [R1+0x240], R20 ;  /* 0x0002401401007387 */ /* 0x0001e20000100a00 */
[----:B------:R-:W-:Y:S03]  /*2a230*/  STL.64 [R1+0x248], R22 ;  /* 0x0002481601007387 */ /* 0x000fe60000100a00 */
[----:B0-----:R-:W3:Y:S01]  /*2a240*/  LDL.64 R20, [R1+0x30] ;  /* 0x0000300001147983 */ /* 0x001ee20000100a00 */
[C---:B--2---:R-:W-:Y:S03]  /*2a250*/  HMMA.16816.F32.BF16 R12, R24.reuse, R12, R16 ;  /* 0x0000000c180c723c */ /* 0x044fe60000041810 */
[----:B------:R-:W2:Y:S01]  /*2a260*/  LDL.LU.64 R18, [R1+0x5f98] ;  /* 0x005f980001127983 */ /* 0x000ea20000300a00 */
[----:B------:R-:W2:Y:S11]  /*2a270*/  LDL.LU.64 R16, [R1+0x5f90] ;  /* 0x005f900001107983 */ /* 0x000eb60000300a00 */
[----:B------:R-:W-:Y:S08]  /*2a280*/  @!UPT UIADD3 URZ, URZ, URZ, URZ ;  /* 0x0000003f3f3ff290 */ /* 0x000ff0000fffe03f */
[----:B------:R0:W-:Y:S01]  /*2a290*/  STL.64 [R1+0x230], R12 ;  /* 0x0002300c01007387 */ /* 0x0001e20000100a00 */
[----:B------:R-:W-:Y:S03]  /*2a2a0*/  STL.64 [R1+0x238], R14 ;  /* 0x0002380e01007387 */ /* 0x000fe60000100a00 */
[----:B0-----:R-:W2:Y:S02]  /*2a2b0*/  LDL.LU.64 R12, [R1+0x5f88] ;  /* 0x005f8800010c7983 */ /* 0x001ea40000300a00 */
[C---:B--2---:R-:W-:Y:S01]  /*2a2c0*/  HMMA.16816.F32.BF16 R16, R24.reuse, R12, R16 ;  /* 0x0000000c1810723c */ /* 0x044fe20000041810 */
[----:B------:R-:W-:Y:S11]  /*2a2d0*/  IMAD.MOV.U32 R29, RZ, RZ, R13 ;  /* 0x000000ffff1d7224 */ /* 0x000ff600078e000d */
[----:B------:R-:W-:Y:S11]  /*2a2e0*/  @!UPT UIADD3 URZ, URZ, URZ, URZ ;  /* 0x0000003f3f3ff290 */ /* 0x000ff6000fffe03f */
[----:B------:R-:W-:Y:S01]  /*2a2f0*/  STL.64 [R1+0x220], R16 ;  /* 0x0002201001007387 */ /* 0x000fe20000100a00 */
[----:B------:R0:W-:Y:S03]  /*2a300*/  STL.64 [R1+0x228], R18 ;  /* 0x0002281201007387 */ /* 0x0001e60000100a00 */
[----:B0-----:R-:W2:Y:S01]  /*2a310*/  LDL.LU.64 R18, [R1+0x5f80] ;  /* 0x005f800001127983 */ /* 0x001ea20000300a00 */
[----:B------:R-:W2:Y:S02]  /*2a320*/  LDL.LU.64 R16, [R1+0x5f78] ;  /* 0x005f780001107983 */ /* 0x000ea40000300a00 */
[----:B------:R-:W2:Y:S02]  /*2a330*/  LDL.LU.64 R12, [R1+0x5f70] ;  /* 0x005f7000010c7983 */ /* 0x000ea40000300a00 */
[C---:B--2---:R-:W-:Y:S01]  /*2a340*/  HMMA.16816.F32.BF16 R12, R24.reuse, R12, R16 ;  /* 0x0000000c180c723c */ /* 0x044fe20000041810 */
[----:B------:R-:W2:Y:S01]  /*2a350*/  LDL.LU R18, [R1+0x5f68] ;  /* 0x005f680001127983 */ /* 0x000ea20000300800 */
[----:B------:R-:W2:Y:S11]  /*2a360*/  LDL.LU.64 R16, [R1+0x5f60] ;  /* 0x005f600001107983 */ /* 0x000eb60000300a00 */
[----:B------:R-:W-:Y:S10]  /*2a370*/  @!UPT UIADD3 URZ, URZ, URZ, URZ ;  /* 0x0000003f3f3ff290 */ /* 0x000ff4000fffe03f */
[----:B------:R0:W-:Y:S01]  /*2a380*/  STL.64 [R1+0x210], R12 ;  /* 0x0002100c01007387 */ /* 0x0001e20000100a00 */
[----:B------:R-:W-:Y:S03]  /*2a390*/  STL.64 [R1+0x218], R14 ;  /* 0x0002180e01007387 */ /* 0x000fe60000100a00 */
[----:B0-----:R-:W3:Y:S02]  /*2a3a0*/  LDL.LU.64 R12, [R1+0x5f58] ;  /* 0x005f5800010c7983 */ /* 0x001ee40000300a00 */
[C---:B---3--:R-:W-:Y:S11]  /*2a3b0*/  HMMA.16816.F32.BF16 R8, R24.reuse, R12, R8 ;  /* 0x0000000c1808723c */ /* 0x048ff60000041808 */
[----:B------:R-:W-:Y:S11]  /*2a3c0*/  @!UPT UIADD3 URZ, URZ, URZ, URZ ;  /* 0x0000003f3f3ff290 */ /* 0x000ff6000fffe03f */
[----:B------:R-:W-:Y:S01]  /*2a3d0*/  @!UPT UIADD3 URZ, URZ, URZ, URZ ;  /* 0x0000003f3f3ff290 */ /* 0x000fe2000fffe03f */
[----:B------:R-:W-:Y:S01]  /*2a3e0*/  STL.64 [R1+0x200], R8 ;  /* 0x0002000801007387 */ /* 0x000fe20000100a00 */
[----:B------:R0:W-:Y:S03]  /*2a3f0*/  STL.64 [R1+0x208], R10 ;  /* 0x0002080a01007387 */ /* 0x0001e60000100a00 */
[----:B0-----:R-:W3:Y:S01]  /*2a400*/  LDL.LU.64 R10, [R1+0x5f50] ;  /* 0x005f5000010a7983 */ /* 0x001ee20000300a00 */
[----:B------:R-:W4:Y:S02]  /*2a410*/  LDL.LU.64 R8, [R1+0x5f48] ;  /* 0x005f480001087983 */ /* 0x000f240000300a00 */
[----:B------:R0:W-:Y:S02]  /*2a420*/  STL.64 [R1+0x5f28], R12 ;  /* 0x005f280c01007387 */ /* 0x0001e40000100a00 */
[----:B0-----:R-:W2:Y:S01]  /*2a430*/  LDL.LU.64 R12, [R1+0x900] ;  /* 0x00090000010c7983 */ /* 0x001ea20000300a00 */
[----:B------:R-:W2:Y:S01]  /*2a440*/  LDL.LU.64 R14, [R1+0x908] ;  /* 0x00090800010e7983 */ /* 0x000ea20000300a00 */
[C---:B----4-:R-:W-:Y:S11]  /*2a450*/  HMMA.16816.F32.BF16 R4, R24.reuse, R8, R4 ;  /* 0x000000081804723c */ /* 0x050ff60000041804 */
[----:B------:R-:W-:Y:S11]  /*2a460*/  @!UPT UIADD3 URZ, URZ, URZ, URZ ;  /* 0x0000003f3f3ff290 */ /* 0x000ff6000fffe03f */
[----:B------:R-:W-:Y:S01]  /*2a470*/  @!UPT UIADD3 URZ, URZ, URZ, URZ ;  /* 0x0000003f3f3ff290 */ /* 0x000fe2000fffe03f */
[----:B------:R0:W-:Y:S01]  /*2a480*/  STL.64 [R1+0x1f0], R4 ;  /* 0x0001f00401007387 */ /* 0x0001e20000100a00 */
[----:B------:R-:W-:Y:S02]  /*2a490*/  IMAD.MOV.U32 R3, RZ, RZ, R6 ;  /* 0x000000ffff037224 */ /* 0x000fe400078e0006 */
[----:B------:R-:W-:Y:S02]  /*2a4a0*/  IMAD.MOV.U32 R0, RZ, RZ, R7 ;  /* 0x000000ffff007224 */ /* 0x000fe400078e0007 */
[----:B------:R-:W4:Y:S04]  /*2a4b0*/  LDL.LU.64 R6, [R1+0x5f40] ;  /* 0x005f400001067983 */ /* 0x000f280000300a00 */
[----:B0-----:R-:W2:Y:S01]  /*2a4c0*/  LDL.LU.64 R4, [R1+0x5f38] ;  /* 0x005f380001047983 */ /* 0x001ea20000300a00 */
[----:B---3--:R-:W-:Y:S02]  /*2a4d0*/  STL.64 [R1+0x5ea0], R10 ;  /* 0x005ea00a01007387 */ /* 0x008fe40000100a00 */
[----:B------:R0:W-:Y:S02]  /*2a4e0*/  STL.64 [R1+0x5e98], R8 ;  /* 0x005e980801007387 */ /* 0x0001e40000100a00 */
[----:B0-----:R-:W2:Y:S01]  /*2a4f0*/  LDL.LU.64 R8, [R1+0x910] ;  /* 0x0009100001087983 */ /* 0x001ea20000300a00 */
[----:B------:R-:W2:Y:S02]  /*2a500*/  LDL.LU.64 R10, [R1+0x918] ;  /* 0x00091800010a7983 */ /* 0x000ea40000300a00 */
[----:B------:R-:W-:Y:S02]  /*2a510*/  STL [R1+0x57c4], R0 ;  /* 0x0057c40001007387 */ /* 0x000fe40000100800 */
[----:B------:R-:W-:Y:S01]  /*2a520*/  STL [R1+0x57c0], R3 ;  /* 0x0057c00301007387 */ /* 0x000fe20000100800 */
[----:B----4-:R-:W-:Y:S01]  /*2a530*/  STL.64 [R1+0x5e90], R6 ;  /* 0x005e900601007387 */ /* 0x010fe20000100a00 */
[C---:B--2---:R-:W-:Y:S03]  /*2a540*/  HMMA.16816.F32.BF16 R8, R24.reuse, R4, R8 ;  /* 0x000000041808723c */ /* 0x044fe60000041808 */
[----:B------:R0:W-:Y:S11]  /*2a550*/  STL.64 [R1+0x5e88], R4 ;  /* 0x005e880401007387 */ /* 0x0001f60000100a00 */
[----:B------:R-:W-:Y:S09]  /*2a560*/  @!UPT UIADD3 URZ, URZ, URZ, URZ ;  /* 0x0000003f3f3ff290 */ /* 0x000ff2000fffe03f */
[----:B------:R-:W-:Y:S01]  /*2a570*/  STL.64 [R1+0x1e0], R8 ;  /* 0x0001e00801007387 */ /* 0x000fe20000100a00 */
[----:B------:R1:W-:Y:S02]  /*2a580*/  STL.64 [R1+0x1e8], R10 ;  /* 0x0001e80a01007387 */ /* 0x0003e40000100a00 */
[----:B0-----:R-:W2:Y:S01]  /*2a590*/  LDL.LU.64 R4, [R1+0xa0] ;  /* 0x0000a00001047983 */ /* 0x001ea20000300a00 */
[----:B-1----:R-:W-:Y:S01]  /*2a5a0*/  HMMA.16816.F32.BF16 R8, R24, R20, R12 ;  /* 0x000000141808723c */ /* 0x002fe2000004180c */
[----:B--2---:R0:W-:Y:S04]  /*2a5b0*/  STL.64 [R1+0x5f30], R4 ;  /* 0x005f300401007387 */ /* 0x0041e80000100a00 */
[----:B0-----:R-:W2:Y:S11]  /*2a5c0*/  LDL.LU.64 R4, [R1+0x9b0] ;  /* 0x0009b00001047983 */ /* 0x001eb60000300a00 */
[----:B------:R-:W-:Y:S07]  /*2a5d0*/  @!UPT UIADD3 URZ, URZ, URZ, URZ ;  /* 0x0000003f3f3ff290 */ /* 0x000fee000fffe03f */
[----:B------:R0:W-:Y:S02]  /*2a5e0*/  STL.64 [R1+0x1d0], R8 ;  /* 0x0001d00801007387 */ /* 0x0001e40000100a00 */
[----:B------:R-:W-:Y:S02]  /*2a5f0*/  STL.64 [R1+0x1d8], R10 ;  /* 0x0001d80a01007387 */ /* 0x000fe40000100a00 */
[----:B------:R-:W2:Y:S01]  /*2a600*/  LDL.LU.64 R6, [R1+0x9b8] ;  /* 0x0009b80001067983 */ /* 0x000ea20000300a00 */
[----:B------:R-:W3:Y:S01]  /*2a610*/  LDL.LU.64 R12, [R1+0x9a0] ;  /* 0x0009a000010c7983 */ /* 0x000ee20000300a00 */
[----:B------:R-:W3:Y:S03]  /*2a620*/  LDL.LU.64 R14, [R1+0x9a8] ;  /* 0x0009a800010e7983 */ /* 0x000ee60000300a00 */
[----:B0-----:R-:W4:Y:S04]  /*2a630*/  LDL.LU.64 R8, [R1+0x50] ;  /* 0x0000500001087983 */ /* 0x001f280000300a00 */
[----:B----4-:R0:W-:Y:S04]  /*2a640*/  STL.64 [R1+0x5f00], R8 ;  /* 0x005f000801007387 */ /* 0x0101e80000100a00 */
[----:B0-----:R-:W4:Y:S01]  /*2a650*/  LDL.LU.64 R8, [R1+0x70] ;  /* 0x0000700001087983 */ /* 0x001f220000300a00 */
[----:B------:R-:W-:-:S02]  /*2a660*/  IMAD.MOV.U32 R19, RZ, RZ, R20 ;  /* 0x000000ffff137224 */ /* 0x000fc400078e0014 */
[----:B------:R-:W0:Y:S01]  /*2a670*/  LDSM.16.MT88.4 R20, [R2+0x4000] ;  /* 0x004000000214783b */ /* 0x000e220000004200 */
[----:B----4-:R1:W-:Y:S04]  /*2a680*/  STL.64 [R1+0x5f10], R8 ;  /* 0x005f100801007387 */ /* 0x0103e80000100a00 */
[----:B-1----:R-:W4:Y:S04]  /*2a690*/  LDL.64 R8, [R1+0x80] ;  /* 0x0000800001087983 */ /* 0x002f280000100a00 */
[----:B----4-:R1:W-:Y:S04]  /*2a6a0*/  STL.64 [R1+0x5f20], R8 ;  /* 0x005f200801007387 */ /* 0x0103e80000100a00 */
[----:B-1----:R-:W2:Y:S01]  /*2a6b0*/  LDL.64 R8, [R1+0xc0] ;  /* 0x0000c00001087983 */ /* 0x002ea20000100a00 */
[----:B------:R-:W-:Y:S02]  /*2a6c0*/  STL.64 [R1+0x5ef8], R18 ;  /* 0x005ef81201007387 */ /* 0x000fe40000100a00 */
[----:B------:R1:W-:Y:S02]  /*2a6d0*/  STL.64 [R1+0x5ef0], R16 ;  /* 0x005ef01001007387 */ /* 0x0003e40000100a00 */
[----:B-1----:R-:W4:Y:S04]  /*2a6e0*/  LDL.64 R16, [R1+0x60] ;  /* 0x0000600001107983 */ /* 0x002f280000100a00 */
[----:B----4-:R1:W-:Y:S04]  /*2a6f0*/  STL.64 [R1+0x5f08], R16 ;  /* 0x005f081001007387 */ /* 0x0103e80000100a00 */
[----:B-1----:R-:W4:Y:S01]  /*2a700*/  LDL.LU.64 R16, [R1+0x990] ;  /* 0x0009900001107983 */ /* 0x002f220000300a00 */
[----:B------:R-:W4:Y:S02]  /*2a710*/  LDL.LU.64 R18, [R1+0x998] ;  /* 0x0009980001127983 */ /* 0x000f240000300a00 */
[----:B0-----:R-:W-:Y:S02]  /*2a720*/  STL.64 [R1+0x5de8], R22 ;  /* 0x005de81601007387 */ /* 0x001fe40000100a00 */
[----:B------:R0:W-:Y:S02]  /*2a730*/  STL.64 [R1+0x5de0], R20 ;  /* 0x005de01401007387 */ /* 0x0001e40000100a00 */
[----:B0-----:R-:W3:Y:S01]  /*2a740*/  LDL.LU R20, [R1+0x40] ;  /* 0x0000400001147983 */ /* 0x001ee20000300800 */
[----:B------:R-:W3:Y:S01]  /*2a750*/  LDL.LU R21, [R1+0x44] ;  /* 0x0000440001157983 */ /* 0x000ee20000300800 */
[C---:B--2---:R-:W-:Y:S02]  /*2a760*/  HMMA.16816.F32.BF16 R4, R24.reuse, R8, R4 ;  /* 0x000000081804723c */ /* 0x044fe40000041804 */
[----:B---3--:R0:W-:Y:S04]  /*2a770*/  STL.64 [R1+0x5f18], R20 ;  /* 0x005f181401007387 */ /* 0x0081e80000100a00 */
[----:B0-----:R-:W2:Y:S11]  /*2a780*/  LDL R20, [R1+0xb0] ;  /* 0x0000b00001147983 */ /* 0x001eb60000100800 */
[----:B------:R-:W-:Y:S06]  /*2a790*/  @!UPT UIADD3 URZ, URZ, URZ, URZ ;  /* 0x0000003f3f3ff290 */ /* 0x000fec000fffe03f */
[----:B------:R0:W-:Y:S02]  /*2a7a0*/  STL.64 [R1+0x1c0], R4 ;  /* 0x0001c00401007387 */ /* 0x0001e40000100a00 */
[----:B------:R-:W-:Y:S01]  /*2a7b0*/  STL.64 [R1+0x1c8], R6 ;  /* 0x0001c80601007387 */ /* 0x000fe20000100a00 */
[----:B0-----:R-:W4:Y:S01]  /*2a7c0*/  LDL.LU.64 R4, [R1+0x5f30] ;  /* 0x005f300001047983 */ /* 0x001f220000300a00 */
[----:B------:R-:W-:Y:S02]  /*2a7d0*/  IMAD.MOV.U32 R21, RZ, RZ, R28 ;  /* 0x000000ffff157224 */ /* 0x000fe400078e001c */
[----:B------:R-:W-:Y:S02]  /*2a7e0*/  IMAD.MOV.U32 R28, RZ, RZ, R9 ;  /* 0x000000ffff1c7224 */ /* 0x000fe400078e0009 */
[----:B------:R-:W3:Y:S01]  /*2a7f0*/  LDL.LU.64 R8, [R1+0x980] ;  /* 0x0009800001087983 */ /* 0x000ee20000300a00 */
[----:B------:R-:W3:Y:S02]  /*2a800*/  LDL.LU.64 R10, [R1+0x988] ;  /* 0x00098800010a7983 */ /* 0x000ee40000300a00 */
[C---:B--2---:R-:W-:Y:S01]  /*2a810*/  HMMA.16816.F32.BF16 R20, R24.reuse, R20, R12 ;  /* 0x000000141814723c */ /* 0x044fe2000004180c */
[----:B------:R-:W2:Y:S07]  /*2a820*/  LDL.LU.64 R12, [R1+0x5f28] ;  /* 0x005f2800010c7983 */ /* 0x000eae0000300a00 */
[----:B----4-:R-:W-:Y:S01]  /*2a830*/  HMMA.16816.F32.BF16 R16, R24, R4, R16 ;  /* 0x000000041810723c */ /* 0x010fe20000041810 */
[----:B------:R-:W-:-:S02]  /*2a840*/  IMAD.MOV.U32 R14, RZ, RZ, R4 ;  /* 0x000000ffff0e7224 */ /* 0x000fc400078e0004 */
[----:B------:R-:W-:Y:S11]  /*2a850*/  IMAD.MOV.U32 R15, RZ, RZ, R5 ;  /* 0x000000ffff0f7224 */ /* 0x000ff600078e0005 */
[----:B------:R-:W-:Y:S01]  /*2a860*/  @!UPT UIADD3 URZ, URZ, URZ, URZ ;  /* 0x0000003f3f3ff290 */ /* 0x000fe2000fffe03f */
[----:B------:R0:W-:Y:S01]  /*2a870*/  STL.64 [R1+0x1b0], R20 ;  /* 0x0001b01401007387 */ /* 0x0001e20000100a00 */
[----:B------:R1:W-:Y:S07]  /*2a880*/  STL.64 [R1+0x1b8], R22 ;  /* 0x0001b81601007387 */ /* 0x0003ee0000100a00 */
[----:B------:R4:W-:Y:S01]  /*2a890*/  STL.64 [R1+0x1a0], R16 ;  /* 0x0001a01001007387 */ /* 0x0009e20000100a00 */
[----:B------:R3:W-:Y:S02]  /*2a8a0*/  STL.64 [R1+0x1a8], R18 ;  /* 0x0001a81201007387 */ /* 0x0007e40000100a00 */
[----:B0-----:R-:W2:Y:S02]  /*2a8b0*/  LDL.LU.64 R20, [R1+0x970] ;  /* 0x0009700001147983 */ /* 0x001ea40000300a00 */
[----:B-1----:R-:W2:Y:S01]  /*2a8c0*/  LDL.LU.64 R22, [R1+0x978] ;  /* 0x0009780001167983 */ /* 0x002ea20000300a00 */
[----:B----4-:R-:W4:Y:S01]  /*2a8d0*/  LDL.LU.64 R16, [R1+0x960] ;  /* 0x0009600001107983 */ /* 0x010f220000300a00 */
[----:B---3--:R-:W4:Y:S02]  /*2a8e0*/  LDL.LU.64 R18, [R1+0x968] ;  /* 0x0009680001127983 */ /* 0x008f240000300a00 */
[----:B------:R-:W-:Y:S01]  /*2a8f0*/  STL.64 [R1+0x5eb0], R14 ;  /* 0x005eb00e01007387 */ /* 0x000fe20000100a00 */
[----:B--2---:R0:W-:Y:S04]  /*2a900*/  STL.64 [R1+0x5ea8], R12 ;  /* 0x005ea80c01007387 */ /* 0x0041e80000100a00 */
[----:B0-----:R-:W2:Y:S01]  /*2a910*/  LDL.LU R12, [R1] ;  /* 0x00000000010c7983 */ /* 0x001ea20000300800 */
[----:B------:R-:W2:Y:S02]  /*2a920*/  LDL.LU R13, [R1+0x4] ;  /* 0x00000400010d7983 */ /* 0x000ea40000300800 */
[----:B------:R-:W3:Y:S02]  /*2a930*/  LDL.LU.64 R4, [R1+0x940] ;  /* 0x0009400001047983 */ /* 0x000ee40000300a00 */
[----:B------:R-:W3:Y:S01]  /*2a940*/  LDL.LU.64 R6, [R1+0x948] ;  /* 0x0009480001067983 */ /* 0x000ee20000300a00 */
[----:B--2---:R0:W-:Y:S04]  /*2a950*/  STL.64 [R1+0x5ec8], R12 ;  /* 0x005ec80c01007387 */ /* 0x0041e80000100a00 */
[----:B0-----:R-:W2:Y:S02]  /*2a960*/  LDL.LU.64 R12, [R1+0x90] ;  /* 0x00009000010c7983 */ /* 0x001ea40000300a00 */
[C---:B--2---:R-:W-:Y:S01]  /*2a970*/  HMMA.16816.F32.BF16 R8, R24.reuse, R12, R8 ;  /* 0x0000000c1808723c */ /* 0x044fe20000041808 */
[----:B------:R-:W-:Y:S11]  /*2a980*/  IMAD.MOV.U32 R3, RZ, RZ, R12 ;  /* 0x000000ffff037224 */ /* 0x000ff600078e000c */
[----:B------:R-:W-:Y:S11]  /*2a990*/  @!UPT UIADD3 URZ, URZ, URZ, URZ ;  /* 0x0000003f3f3ff290 */ /* 0x000ff6000fffe03f */
[----:B------:R0:W-:Y:S01]  /*2a9a0*/  STL.64 [R1+0x190], R8 ;  /* 0x0001900801007387 */ /* 0x0001e20000100a00 */
[----:B------:R-:W-:Y:S03]  /*2a9b0*/  STL.64 [R1+0x198], R10 ;  /* 0x0001980a01007387 */ /* 0x000fe60000100a00 */
[----:B0-----:R-:W2:Y:S01]  /*2a9c0*/  LDL.LU.64 R8, [R1+0x5f20] ;  /* 0x005f200001087983 */ /* 0x001ea20000300a00 */
[----:B------:R-:W3:Y:S02]  /*2a9d0*/  LDL.LU R12, [R1+0x10] ;  /* 0x00001000010c7983 */ /* 0x000ee40000300800 */
[----:B------:R-:W-:Y:S02]  /*2a9e0*/  IMAD.MOV.U32 R0, RZ, RZ, R13 ;  /* 0x000000ffff007224 */ /* 0x000fe400078e000d */
[----:B------:R-:W-:Y:S01]  /*2a9f0*/  IMAD.MOV.U32 R13, RZ, RZ, R29 ;  /* 0x000000ffff0d7224 */ /* 0x000fe200078e001d */
[----:B--2---:R-:W-:Y:S04]  /*2aa00*/  HMMA.16816.F32.BF16 R20, R24, R8, R20 ;  /* 0x000000081814723c */ /* 0x004fe80000041814 */
[----:B---3--:R0:W-:Y:S01]  /*2aa10*/  STL.64 [R1+0x5ee0], R12 ;  /* 0x005ee00c01007387 */ /* 0x0081e20000100a00 */
[----:B------:R-:W-:-:S03]  /*2aa20*/  IMAD.MOV.U32 R29, RZ, RZ, R9 ;  /* 0x000000ffff1d7224 */ /* 0x000fc600078e0009 */
[----:B0-----:R-:W2:Y:S01]  /*2aa30*/  LDL.LU.64 R12, [R1+0x950] ;  /* 0x00095000010c7983 */ /* 0x001ea20000300a00 */
[----:B------:R-:W2:Y:S02]  /*2aa40*/  LDL.LU.64 R14, [R1+0x958] ;  /* 0x00095800010e7983 */ /* 0x000ea40000300a00 */
[----:B------:R-:W-:Y:S02]  /*2aa50*/  STL [R1+0x5e60], R0 ;  /* 0x005e600001007387 */ /* 0x000fe40000100800 */
[----:B------:R-:W-:Y:S10]  /*2aa60*/  STL [R1+0x5e5c], R3 ;  /* 0x005e5c0301007387 */ /* 0x000ff40000100800 */
[----:B------:R0:W-:Y:S01]  /*2aa70*/  STL.64 [R1+0x180], R20 ;  /* 0x0001801401007387 */ /* 0x0001e20000100a00 */
[----:B------:R1:W-:Y:S03]  /*2aa80*/  STL.64 [R1+0x188], R22 ;  /* 0x0001881601007387 */ /* 0x0003e60000100a00 */
[----:B0-----:R-:W3:Y:S01]  /*2aa90*/  LDL.LU.64 R20, [R1+0x5f18] ;  /* 0x005f180001147983 */ /* 0x001ee20000300a00 */
[----:B------:R-:W4:Y:S02]  /*2aaa0*/  LDL.LU.64 R8, [R1+0x5f10] ;  /* 0x005f100001087983 */ /* 0x000f240000300a00 */
[----:B----4-:R-:W-:Y:S01]  /*2aab0*/  HMMA.16816.F32.BF16 R16, R24, R8, R16 ;  /* 0x000000081810723c */ /* 0x010fe20000041810 */
[----:B-1----:R-:W-:-:S02]  /*2aac0*/  IMAD.MOV.U32 R23, RZ, RZ, R8 ;  /* 0x000000ffff177224 */ /* 0x002fc400078e0008 */
[----:B------:R-:W-:Y:S11]  /*2aad0*/  IMAD.MOV.U32 R22, RZ, RZ, R9 ;  /* 0x000000ffff167224 */ /* 0x000ff600078e0009 */
[----:B------:R-:W-:Y:S09]  /*2aae0*/  @!UPT UIADD3 URZ, URZ, URZ, URZ ;  /* 0x0000003f3f3ff290 */ /* 0x000ff2000fffe03f */
[----:B------:R0:W-:Y:S01]  /*2aaf0*/  STL.64 [R1+0x170], R16 ;  /* 0x0001701001007387 */ /* 0x0001e20000100a00 */
[----:B------:R-:W-:Y:S03]  /*2ab00*/  STL.64 [R1+0x178], R18 ;  /* 0x0001781201007387 */ /* 0x000fe60000100a00 */
[----:B0-----:R-:W2:Y:S01]  /*2ab10*/  LDL.LU.64 R16, [R1+0x5f08] ;  /* 0x005f080001107983 */ /* 0x001ea20000300a00 */
[----:B------:R-:W4:Y:S02]  /*2ab20*/  LDL.LU.64 R8, [R1+0x5f00] ;  /* 0x005f000001087983 */ /* 0x000f240000300a00 */
[----:B------:R0:W-:Y:S01]  /*2ab30*/  STL [R1+0x5e64], R23 ;  /* 0x005e641701007387 */ /* 0x0001e20000100800 */
[C---:B--2---:R-:W-:Y:S08]  /*2ab40*/  HMMA.16816.F32.BF16 R12, R24.reuse, R16, R12 ;  /* 0x00000010180c723c */ /* 0x044ff0000004180c */
[----:B----4-:R-:W-:Y:S01]  /*2ab50*/  HMMA.16816.F32.BF16 R4, R24, R8, R4 ;  /* 0x000000081804723c */ /* 0x010fe20000041804 */
[----:B------:R-:W-:-:S02]  /*2ab60*/  IMAD.MOV.U32 R3, RZ, RZ, R16 ;  /* 0x000000ffff037224 */ /* 0x000fc400078e0010 */
[----:B0-----:R-:W-:Y:S02]  /*2ab70*/  IMAD.MOV.U32 R23, RZ, RZ, R8 ;  /* 0x000000ffff177224 */ /* 0x001fe400078e0008 */
[----:B------:R-:W-:-:S10]  /*2ab80*/  IMAD.MOV.U32 R0, RZ, RZ, R9 ;  /* 0x000000ffff007224 */ /* 0x000fd400078e0009 */
[----:B------:R0:W-:Y:S01]  /*2ab90*/  STL.64 [R1+0x160], R12 ;  /* 0x0001600c01007387 */ /* 0x0001e20000100a00 */
[----:B------:R1:W-:Y:S07]  /*2aba0*/  STL.64 [R1+0x168], R14 ;  /* 0x0001680e01007387 */ /* 0x0003ee0000100a00 */
[----:B------:R-:W-:Y:S02]  /*2abb0*/  STL.64 [R1+0x150], R4 ;  /* 0x0001500401007387 */ /* 0x000fe40000100a00 */
[----:B------:R-:W-:Y:S01]  /*2abc0*/  STL.64 [R1+0x158], R6 ;  /* 0x0001580601007387 */ /* 0x000fe20000100a00 */
[----:B------:R-:W3:Y:S01]  /*2abd0*/  LDL.LU.64 R16, [R1+0x8f0] ;  /* 0x0008f00001107983 */ /* 0x000ee20000300a00 */
[----:B------:R-:W3:Y:S03]  /*2abe0*/  LDL.LU.64 R18, [R1+0x8f8] ;  /* 0x0008f80001127983 */ /* 0x000ee60000300a00 */
[----:B0-----:R-:W2:Y:S01]  /*2abf0*/  LDL.LU.64 R12, [R1+0xde0] ;  /* 0x000de000010c7983 */ /* 0x001ea20000300a00 */
[----:B-1----:R-:W2:Y:S02]  /*2ac00*/  LDL.LU.64 R14, [R1+0xde8] ;  /* 0x000de800010e7983 */ /* 0x002ea40000300a00 */
[----:B------:R-:W4:Y:S02]  /*2ac10*/  LDL.LU.64 R8, [R1+0xd30] ;  /* 0x000d300001087983 */ /* 0x000f240000300a00 */
[----:B------:R-:W2:Y:S02]  /*2ac20*/  LDL.LU.64 R10, [R1+0xd38] ;  /* 0x000d3800010a7983 */ /* 0x000ea40000300a00 */
[----:B--2---:R-:W-:Y:S01]  /*2ac30*/  STL.64 [R1+0x5ec0], R10 ;  /* 0x005ec00a01007387 */ /* 0x004fe20000100a00 */
[----:B----4-:R0:W-:Y:S03]  /*2ac40*/  STL.64 [R1+0x5eb8], R8 ;  /* 0x005eb80801007387 */ /* 0x0101e60000100a00 */
[----:B0-----:R-:W2:Y:S01]  /*2ac50*/  LDL.LU.64 R8, [R1+0xd50] ;  /* 0x000d500001087983 */ /* 0x001ea20000300a00 */
[----:B------:R-:W4:Y:S01]  /*2ac60*/  LDL.LU.64 R10, [R1+0xd58] ;  /* 0x000d5800010a7983 */ /* 0x000f220000300a00 */
[----:B---3--:R-:W-:Y:S02]  /*2ac70*/  HMMA.16816.F32.BF16 R24, R24, R20, R16 ;  /* 0x000000141818723c */ /* 0x008fe40000041810 */
[----:B----4-:R-:W-:Y:S01]  /*2ac80*/  STL.64 [R1+0x5ed8], R10 ;  /* 0x005ed80a01007387 */ /* 0x010fe20000100a00 */
[----:B--2---:R0:W-:Y:S03]  /*2ac90*/  STL.64 [R1+0x5ed0], R8 ;  /* 0x005ed00801007387 */ /* 0x0041e60000100a00 */
[----:B0-----:R-:W2:Y:S01]  /*2aca0*/  LDL.LU.64 R8, [R1+0xd90] ;  /* 0x000d900001087983 */ /* 0x001ea20000300a00 */
[----:B------:R-:W2:Y:S02]  /*2acb0*/  LDL.LU.64 R10, [R1+0xd98] ;  /* 0x000d9800010a7983 */ /* 0x000ea40000300a00 */
[----:B------:R-:W3:Y:S02]  /*2acc0*/  LDL.LU.64 R4, [R1+0x8e0] ;  /* 0x0008e00001047983 */ /* 0x000ee40000300a00 */
[----:B------:R-:W3:Y:S01]  /*2acd0*/  LDL.LU.64 R6, [R1+0x8e8] ;  /* 0x0008e80001067983 */ /* 0x000ee20000300a00 */
[----:B------:R-:W4:Y:S01]  /*2ace0*/  LDL.LU.64 R18, [R1+0x5ef8] ;  /* 0x005ef80001127983 */ /* 0x000f220000300a00 */
[----:B------:R-:W2:Y:S10]  /*2acf0*/  LDL.LU.64 R16, [R1+0x5ef0] ;  /* 0x005ef00001107983 */ /* 0x000eb40000300a00 */
[----:B------:R4:W-:Y:S02]  /*2ad00*/  STL.64 [R1+0x140], R24 ;  /* 0x0001401801007387 */ /* 0x0009e40000100a00 */
[----:B------:R-:W-:Y:S02]  /*2ad10*/  STL.64 [R1+0x148], R26 ;  /* 0x0001481a01007387 */ /* 0x000fe40000100a00 */
[----:B----4-:R-:W-:-:S02]  /*2ad20*/  IMAD.MOV.U32 R24, RZ, RZ, R19 ;  /* 0x000000ffff187224 */ /* 0x010fc400078e0013 */
[----:B------:R-:W2:Y:S01]  /*2ad30*/  LDL.LU R19, [R1+0x5ee8] ;  /* 0x005ee80001137983 */ /* 0x000ea20000300800 */
[----:B------:R-:W4:Y:S03]  /*2ad40*/  LDL.LU R25, [R1+0x34] ;  /* 0x0000340001197983 */ /* 0x000f260000300800 */
[----:B----4-:R0:W-:Y:S04]  /*2ad50*/  STL.64 [R1+0x5e80], R24 ;  /* 0x005e801801007387 */ /* 0x0101e80000100a00 */
[----:B0-----:R-:W4:Y:S01]  /*2ad60*/  LDL.LU.64 R24, [R1+0x8d0] ;  /* 0x0008d00001187983 */ /* 0x001f220000300a00 */
[----:B------:R-:W4:Y:S02]  /*2ad70*/  LDL.LU.64 R26, [R1+0x8d8] ;  /* 0x0008d800011a7983 */ /* 0x000f240000300a00 */
[----:B------:R0:W-:Y:S02]  /*2ad80*/  STL.64 [R1+0x5df8], R20 ;  /* 0x005df81401007387 */ /* 0x0001e40000100a00 */
[----:B------:R2:W-:Y:S01]  /*2ad90*/  STL.64 [R1+0x5e68], R22 ;  /* 0x005e681601007387 */ /* 0x0005e20000100a00 */
[----:B0-----:R-:W2:Y:S01]  /*2ada0*/  LDL.LU R20, [R1+0x20] ;  /* 0x0000200001147983 */ /* 0x001ea20000300800 */
[----:B------:R-:W2:Y:S02]  /*2adb0*/  LDL.LU R21, [R1+0x24] ;  /* 0x0000240001157983 */ /* 0x000ea40000300800 */
[C---:B--2---:R-:W-:Y:S01]  /*2adc0*/  HMMA.16816.F32.BF16 R20, R16.reuse, R20, R12 ;  /* 0x000000141014723c */ /* 0x044fe2000004180c */
[----:B------:R-:W2:Y:S11]  /*2add0*/  LDL.LU.64 R12, [R1+0x5ee0] ;  /* 0x005ee000010c7983 */ /* 0x000eb60000300a00 */
[----:B------:R-:W-:Y:S11]  /*2ade0*/  @!UPT UIADD3 URZ, URZ, URZ, URZ ;  /* 0x0000003f3f3ff290 */ /* 0x000ff6000fffe03f */
[----:B------:R0:W-:Y:S01]  /*2adf0*/  STL.64 [R1+0x130], R20 ;  /* 0x0001301401007387 */ /* 0x0001e20000100a00 */
[----:B------:R-:W-:Y:S03]  /*2ae00*/  STL.64 [R1+0x138], R22 ;  /* 0x0001381601007387 */ /* 0x000fe60000100a00 */
[----:B0-----:R-:W3:Y:S01]  /*2ae10*/  LDL.LU R20, [R1+0xc0] ;  /* 0x0000c00001147983 */ /* 0x001ee20000300800 */
[C---:B--2---:R-:W-:Y:S03]  /*2ae20*/  HMMA.16816.F32.BF16 R12, R16.reuse, R12, R8 ;  /* 0x0000000c100c723c */ /* 0x044fe60000041808 */
[----:B------:R-:W2:Y:S01]  /*2ae30*/  LDL.LU.64 R10, [R1+0x5ed8] ;  /* 0x005ed800010a7983 */ /* 0x000ea20000300a00 */
[----:B------:R-:W2:Y:S11]  /*2ae40*/  LDL.LU.64 R8, [R1+0x5ed0] ;  /* 0x005ed00001087983 */ /* 0x000eb60000300a00 */
[----:B------:R-:W-:Y:S08]  /*2ae50*/  @!UPT UIADD3 URZ, URZ, URZ, URZ ;  /* 0x0000003f3f3ff290 */ /* 0x000ff0000fffe03f */
[----:B------:R0:W-:Y:S01]  /*2ae60*/  STL.64 [R1+0x120], R12 ;  /* 0x0001200c01007387 */ /* 0x0001e20000100a00 */
[----:B------:R2:W-:Y:S03]  /*2ae70*/  STL.64 [R1+0x128], R14 ;  /* 0x0001280e01007387 */ /* 0x0005e60000100a00 */
[----:B0-----:R-:W2:Y:S02]  /*2ae80*/  LDL.LU.64 R12, [R1+0x5ec8] ;  /* 0x005ec800010c7983 */ /* 0x001ea40000300a00 */
[C---:B--2---:R-:W-:Y:S02]  /*2ae90*/  HMMA.16816.F32.BF16 R12, R16.reuse, R12, R8 ;  /* 0x0000000c100c723c */ /* 0x044fe40000041808 */
[----:B------:R-:W2:Y:S01]  /*2aea0*/  LDL.LU.64 R10, [R1+0x5ec0] ;  /* 0x005ec000010a7983 */ /* 0x000ea20000300a00 */
[----:B------:R-:W2:Y:S11]  /*2aeb0*/  LDL.LU.64 R8, [R1+0x5eb8] ;  /* 0x005eb80001087983 */ /* 0x000eb60000300a00 */
[----:B------:R-:W-:Y:S09]  /*2aec0*/  @!UPT UIADD3 URZ, URZ, URZ, URZ ;  /* 0x0000003f3f3ff290 */ /* 0x000ff2000fffe03f */
[----:B------:R-:W-:Y:S01]  /*2aed0*/  STL.64 [R1+0x110], R12 ;  /* 0x0001100c01007387 */ /* 0x000fe20000100a00 */
[----:B------:R0:W-:Y:S03]  /*2aee0*/  STL.64 [R1+0x118], R14 ;  /* 0x0001180e01007387 */ /* 0x0001e60000100a00 */
[----:B0-----:R-:W2:Y:S01]  /*2aef0*/  LDL.LU.64 R14, [R1+0x5eb0] ;  /* 0x005eb000010e7983 */ /* 0x001ea20000300a00 */
[----:B------:R-:W2:Y:S02]  /*2af00*/  LDL.LU.64 R12, [R1+0x5ea8] ;  /* 0x005ea800010c7983 */ /* 0x000ea40000300a00 */
[C---:B--2---:R-:W-:Y:S11]  /*2af10*/  HMMA.16816.F32.BF16 R8, R16.reuse, R12, R8 ;  /* 0x0000000c1008723c */ /* 0x044ff60000041808 */
[----:B------:R-:W-:Y:S11]  /*2af20*/  @!UPT UIADD3 URZ, URZ, URZ, URZ ;  /* 0x0000003f3f3ff290 */ /* 0x000ff6000fffe03f */
[----:B------:R-:W-:Y:S01]  /*2af30*/  @!UPT UIADD3 URZ, URZ, URZ, URZ ;  /* 0x0000003f3f3ff290 */ /* 0x000fe2000fffe03f */
[----:B------:R-:W-:Y:S01]  /*2af40*/  STL.64 [R1+0x100], R8 ;  /* 0x0001000801007387 */ /* 0x000fe20000100a00 */
[----:B------:R0:W-:Y:S03]  /*2af50*/  STL.64 [R1+0x108], R10 ;  /* 0x0001080a01007387 */ /* 0x0001e60000100a00 */
[----:B0-----:R-:W2:Y:S01]  /*2af60*/  LDL.LU.64 R10, [R1+0x5ea0] ;  /* 0x005ea000010a7983 */ /* 0x001ea20000300a00 */
[----:B------:R-:W3:Y:S02]  /*2af70*/  LDL.LU.64 R8, [R1+0x5e98] ;  /* 0x005e980001087983 */ /* 0x000ee40000300a00 */
[----:B------:R-:W-:Y:S01]  /*2af80*/  IMAD.MOV.U32 R21, RZ, RZ, R28 ;  /* 0x000000ffff157224 */ /* 0x000fe200078e001c */
[C---:B---3--:R-:W-:Y:S11]  /*2af90*/  HMMA.16816.F32.BF16 R4, R16.reuse, R8, R4 ;  /* 0x000000081004723c */ /* 0x048ff60000041804 */
[----:B------:R-:W-:Y:S11]  /*2afa0*/  @!UPT UIADD3 URZ, URZ, URZ, URZ ;  /* 0x0000003f3f3ff290 */ /* 0x000ff6000fffe03f */
[----:B------:R-:W-:Y:S01]  /*2afb0*/  @!UPT UIADD3 URZ, URZ, URZ, URZ ;  /* 0x0000003f3f3ff290 */ /* 0x000fe2000fffe03f */
[----:B------:R-:W-:Y:S01]  /*2afc0*/  STL.64 [R1+0xf0], R4 ;  /* 0x0000f00401007387 */ /* 0x000fe20000100a00 */
[----:B------:R0:W-:Y:S02]  /*2afd0*/  STL [R1+0xf8], R6 ;  /* 0x0000f80601007387 */ /* 0x0001e40000100800 */
[----:B------:R-:W-:Y:S02]  /*2afe0*/  IMAD.MOV.U32 R28, RZ, RZ, R7 ;  /* 0x000000ffff1c7224 */ /* 0x000fe400078e0007 */
[----:B0-----:R-:W3:Y:S01]  /*2aff0*/  LDL.LU.64 R6, [R1+0x5e90] ;  /* 0x005e900001067983 */ /* 0x001ee20000300a00 */
[----:B------:R-:W4:Y:S02]  /*2b000*/  LDL.LU.64 R4, [R1+0x5e88] ;  /* 0x005e880001047983 */ /* 0x000f240000300a00 */
[----:B------:R-:W-:Y:S01]  /*2b010*/  STL [R1+0x56b8], R28 ;  /* 0x0056b81c01007387 */ /* 0x000fe20000100800 */
[----:B----4-:R-:W-:Y:S07]  /*2b020*/  HMMA.16816.F32.BF16 R24, R16, R4, R24 ;  /* 0x000000041018723c */ /* 0x010fee0000041818 */
[----:B------:R-:W-:-:S02]  /*2b030*/  IMAD.MOV.U32 R4, RZ, RZ, R14 ;  /* 0x000000ffff047224 */ /* 0x000fc400078e000e */
[----:B------:R-:W-:Y:S11]  /*2b040*/  IMAD.MOV.U32 R5, RZ, RZ, R15 ;  /* 0x000000ffff057224 */ /* 0x000ff600078e000f */
[----:B------:R-:W-:Y:S03]  /*2b050*/  @!UPT UIADD3 URZ, URZ, URZ, URZ ;  /* 0x0000003f3f3ff290 */ /* 0x000fe6000fffe03f */
[----:B------:R0:W-:Y:S01]  /*2b060*/  STL.64 [R1+0xe0], R24 ;  /* 0x0000e01801007387 */ /* 0x0001e20000100a00 */
[----:B------:R-:W-:Y:S03]  /*2b070*/  STL.64 [R1+0xe8], R26 ;  /* 0x0000e81a01007387 */ /* 0x000fe60000100a00 */
[----:B0-----:R-:W4:Y:S01]  /*2b080*/  LDL.LU.64 R24, [R1+0x5e80] ;  /* 0x005e800001187983 */ /* 0x001f220000300a00 */
[----:B---3--:R-:W-:Y:S02]  /*2b090*/  STL.64 [R1+0x5e30], R6 ;  /* 0x005e300601007387 */ /* 0x008fe40000100a00 */
[----:B------:R-:W3:Y:S02]  /*2b0a0*/  LDL.LU R14, [R1+0x5e7c] ;  /* 0x005e7c00010e7983 */ /* 0x000ee40000300800 */
[----:B------:R-:W3:Y:S01]  /*2b0b0*/  LDL.LU R15, [R1+0x5e78] ;  /* 0x005e7800010f7983 */ /* 0x000ee20000300800 */
[----:B------:R0:W-:Y:S04]  /*2b0c0*/  STL.64 [R1+0x5e70], R4 ;  /* 0x005e700401007387 */ /* 0x0001e80000100a00 */
[----:B0-----:R-:W4:Y:S01]  /*2b0d0*/  LDL.LU.64 R4, [R1+0x870] ;  /* 0x0008700001047983 */ /* 0x001f220000300a00 */
[----:B------:R-:W4:Y:S02]  /*2b0e0*/  LDL.LU.64 R6, [R1+0x878] ;  /* 0x0008780001067983 */ /* 0x000f240000300a00 */
[C---:B----4-:R-:W-:Y:S01]  /*2b0f0*/  HMMA.16816.F32.BF16 R24, R16.reuse, R24, R4 ;  /* 0x000000181018723c */ /* 0x050fe20000041804 */
[----:B------:R-:W4:Y:S01]  /*2b100*/  LDL.LU.64 R4, [R1+0x890] ;  /* 0x0008900001047983 */ /* 0x000f220000300a00 */
[----:B------:R-:W4:Y:S11]  /*2b110*/  LDL.LU.64 R6, [R1+0x898] ;  /* 0x0008980001067983 */ /* 0x000f360000300a00 */
[----:B------:R-:W-:Y:S11]  /*2b120*/  @!UPT UIADD3 URZ, URZ, URZ, URZ ;  /* 0x0000003f3f3ff290 */ /* 0x000ff6000fffe03f */
[----:B------:R-:W-:Y:S02]  /*2b130*/  IMAD.MOV.U32 R13, RZ, RZ, R24 ;  /* 0x000000ffff0d7224 */ /* 0x000fe400078e0018 */
[----:B------:R-:W-:Y:S02]  /*2b140*/  IMAD.MOV.U32 R12, RZ, RZ, R25 ;  /* 0x000000ffff0c7224 */ /* 0x000fe400078e0019 */
[----:B------:R-:W-:Y:S02]  /*2b150*/  IMAD.MOV.U32 R9, RZ, RZ, R26 ;  /* 0x000000ffff097224 */ /* 0x000fe400078e001a */
[----:B------:R-:W-:Y:S02]  /*2b160*/  IMAD.MOV.U32 R8, RZ, RZ, R27 ;  /* 0x000000ffff087224 */ /* 0x000fe400078e001b */
[----:B------:R-:W0:Y:S04]  /*2b170*/  LDSM.16.MT88.4 R24, [R2+0x4080] ;  /* 0x004080000218783b */ /* 0x000e280000004200 */
[----:B------:R-:W-:Y:S01]  /*2b180*/  STL [R1+0x5b84], R12 ;  /* 0x005b840c01007387 */ /* 0x000fe20000100800 */
[----:B------:R1:W-:Y:S02]  /*2b190*/  STL [R1+0x5b80], R13 ;  /* 0x005b800d01007387 */ /* 0x0003e40000100800 */
[----:B---3--:R3:W-:Y:S01]  /*2b1a0*/  STL.64 [R1+0x5db0], R14 ;  /* 0x005db00e01007387 */ /* 0x0087e20000100a00 */
[----:B-1----:R-:W4:Y:S01]  /*2b1b0*/  LDL.LU.64 R12, [R1+0x8c0] ;  /* 0x0008c000010c7983 */ /* 0x002f220000300a00 */
[----:B---3--:R-:W3:Y:S02]  /*2b1c0*/  LDL.LU.64 R14, [R1+0x8c8] ;  /* 0x0008c800010e7983 */ /* 0x008ee40000300a00 */
[----:B------:R1:W-:Y:S02]  /*2b1d0*/  STL [R1+0x595c], R8 ;  /* 0x00595c0801007387 */ /* 0x0003e40000100800 */
[----:B------:R1:W-:Y:S01]  /*2b1e0*/  STL [R1+0x5958], R9 ;  /* 0x0059580901007387 */ /* 0x0003e20000100800 */
[----:B--2---:R-:W-:Y:S04]  /*2b1f0*/  STL.64 [R1+0x5da8], R10 ;  /* 0x005da80a01007387 */ /* 0x004fe80000100a00 */
[----:B-1----:R-:W2:Y:S01]  /*2b200*/  LDL.LU R8, [R1+0xb0] ;  /* 0x0000b00001087983 */ /* 0x002ea20000300800 */
[----:B------:R-:W2:Y:S03]  /*2b210*/  LDL.LU R9, [R1+0xb4] ;  /* 0x0000b40001097983 */ /* 0x000ea60000300800 */
[----:B0-----:R-:W-:Y:S01]  /*2b220*/  STL.64 [R1+0x5ce8], R26 ;  /* 0x005ce81a01007387 */ /* 0x001fe20000100a00 */
[----:B------:R0:W-:Y:S03]  /*2b230*/  STL.64 [R1+0x5ce0], R24 ;  /* 0x005ce01801007387 */ /* 0x0001e60000100a00 */
[----:B0-----:R-:W2:Y:S01]  /*2b240*/  LDL.LU.64 R24, [R1+0x8a0] ;  /* 0x0008a00001187983 */ /* 0x001ea20000300a00 */
[----:B------:R-:W2:Y:S01]  /*2b250*/  LDL.LU.64 R26, [R1+0x8a8] ;  /* 0x0008a800011a7983 */ /* 0x000ea20000300a00 */
[C---:B----4-:R-:W-:Y:S02]  /*2b260*/  HMMA.16816.F32.BF16 R20, R16.reuse, R20, R4 ;  /* 0x000000141014723c */ /* 0x050fe40000041804 */
[----:B------:R-:W3:Y:S11]  /*2b270*/  LDL.LU.64 R4, [R1+0x5e70] ;  /* 0x005e700001047983 */ /* 0x000ef60000300a00 */
[----:B------:R-:W-:Y:S10]  /*2b280*/  @!UPT UIADD3 URZ, URZ, URZ, URZ ;  /* 0x0000003f3f3ff290 */ /* 0x000ff4000fffe03f */
[----:B------:R-:W-:Y:S01]  /*2b290*/  STL.64 [R1+0x890], R20 ;  /* 0x0008901401007387 */ /* 0x000fe20000100a00 */
[----:B------:R0:W-:Y:S03]  /*2b2a0*/  STL.64 [R1+0x898], R22 ;  /* 0x0008981601007387 */ /* 0x0001e60000100a00 */
[----:B0-----:R-:W4:Y:S01]  /*2b2b0*/  LDL.LU.64 R22, [R1+0x5e68] ;  /* 0x005e680001167983 */ /* 0x001f220000300a00 */
[----:B------:R-:W-:Y:S01]  /*2b2c0*/  IMAD.MOV.U32 R21, RZ, RZ, R0 ;  /* 0x000000ffff157224 */ /* 0x000fe200078e0000 */
[C---:B--2---:R-:W-:Y:S02]  /*2b2d0*/  HMMA.16816.F32.BF16 R8, R16.reuse, R8, R24 ;  /* 0x000000081008723c */ /* 0x044fe40000041818 */
[----:B------:R-:W2:Y:S11]  /*2b2e0*/  LDL.LU R24, [R1+0x500] ;  /* 0x0005000001187983 */ /* 0x000eb60000300800 */
[----:B------:R-:W-:Y:S10]  /*2b2f0*/  @!UPT UIADD3 URZ, URZ, URZ, URZ ;  /* 0x0000003f3f3ff290 */ /* 0x000ff4000fffe03f */
[----:B------:R-:W-:Y:S01]  /*2b300*/  STL.64 [R1+0x8a0], R8 ;  /* 0x0008a00801007387 */ /* 0x000fe20000100a00 */
[----:B------:R-:W-:Y:S01]  /*2b310*/  STL.64 [R1+0x8a8], R10 ;  /* 0x0008a80a01007387 */ /* 0x000fe20000100a00 */
[----:B---3--:R-:W-:Y:S11]  /*2b320*/  HMMA.16816.F32.BF16 R4, R16, R4, R12 ;  /* 0x000000041004723c */ /* 0x008ff6000004180c */
[----:B------:R-:W-:Y:S11]  /*2b330*/  @!UPT UIADD3 URZ, URZ, URZ, URZ ;  /* 0x0000003f3f3ff290 */ /* 0x000ff6000fffe03f */
[----:B------:R-:W-:Y:S01]  /*2b340*/  @!UPT UIADD3 URZ, URZ, URZ, URZ ;  /* 0x0000003f3f3ff290 */ /* 0x000fe2000fffe03f */
[----:B------:R-:W-:Y:S01]  /*2b350*/  STL.64 [R1+0x930], R4 ;  /* 0x0009300401007387 */ /* 0x000fe20000100a00 */
[----:B------:R-:W-:Y:S02]  /*2b360*/  STL.64 [R1+0x938], R6 ;  /* 0x0009380601007387 */ /* 0x000fe40000100a00 */
[----:B------:R-:W2:Y:S02]  /*2b370*/  LDL.LU R25, [R1+0x504] ;  /* 0x0005040001197983 */ /* 0x000ea40000300800 */
[----:B------:R-:W3:Y:S01]  /*2b380*/  LDL.LU R26, [R1+0x508] ;  /* 0x00050800011a7983 */ /* 0x000ee20000300800 */
[----:B------:R-:W3:Y:S01]  /*2b390*/  LDL.LU R27, [R1+0x50c] ;  /* 0x00050c00011b7983 */ /* 0x000ee20000300800 */
[----:B----4-:R-:W-:-:S03]  /*2b3a0*/  IMAD.MOV.U32 R20, RZ, RZ, R23 ;  /* 0x000000ffff147224 */ /* 0x010fc600078e0017 */
[----:B------:R-:W4:Y:S01]  /*2b3b0*/  LDL.LU R23, [R1+0x5e64] ;  /* 0x005e640001177983 */ /* 0x000f220000300800 */
[----:B------:R-:W2:Y:S02]  /*2b3c0*/  LDL.LU R0, [R1+0x5e60] ;  /* 0x005e600001007983 */ /* 0x000ea40000300800 */
[----:B------:R0:W-:Y:S02]  /*2b3d0*/  STL.64 [R1+0x5e10], R20 ;  /* 0x005e101401007387 */ /* 0x0001e40000100a00 */
[----:B0-----:R-:W-:Y:S02]  /*2b3e0*/  IMAD.MOV.U32 R20, RZ, RZ, R3 ;  /* 0x000000ffff147224 */ /* 0x001fe400078e0003 */
[----:B------:R-:W2:Y:S01]  /*2b3f0*/  LDL.LU R3, [R1+0x5e5c] ;  /* 0x005e5c0001037983 */ /* 0x000ea20000300800 */
[----:B------:R-:W2:Y:S02]  /*2b400*/  LDL.LU R21, [R1+0x64] ;  /* 0x0000640001157983 */ /* 0x000ea40000300800 */
[----:B------:R-:W2:Y:S02]  /*2b410*/  LDL.LU R4, [R1+0x80] ;  /* 0x0000800001047983 */ /* 0x000ea40000300800 */
[----:B------:R-:W-:-:S02]  /*2b420*/  IMAD.MOV.U32 R5, RZ, RZ, R29 ;  /* 0x000000ffff057224 */ /* 0x000fc400078e001d */
[----:B------:R-:W-:Y:S01]  /*2b430*/  IMAD.MOV.U32 R9, RZ, RZ, R22 ;  /* 0x000000ffff097224 */ /* 0x000fe200078e0016 */
[----:B------:R-:W3:Y:S01]  /*2b440*/  LDL.LU R29, [R1+0x5e58] ;  /* 0x005e5800011d7983 */ /* 0x000ee20000300800 */
[----:B----4-:R-:W-:-:S03]  /*2b450*/  IMAD.MOV.U32 R8, RZ, RZ, R23 ;  /* 0x000000ffff087224 */ /* 0x010fc600078e0017 */
[----:B--2---:R-:W-:Y:S01]  /*2b460*/  STL.64 [R1+0x5e40], R4 ;  /* 0x005e400401007387 */ /* 0x004fe20000100a00 */
[----:B------:R-:W-:Y:S02]  /*2b470*/  STL.64 [R1+0x5e28], R20 ;  /* 0x005e281401007387 */ /* 0x000fe40000100a00 */
[----:B------:R-:W-:Y:S02]  /*2b480*/  STL.64 [R1+0x5e38], R8 ;  /* 0x005e380801007387 */ /* 0x000fe40000100a00 */
[----:B---3--:R-:W-:Y:S01]  /*2b490*/  STL.64 [R1+0x5dc0], R26 ;  /* 0x005dc01a01007387 */ /* 0x008fe20000100a00 */
[----:B------:R0:W-:Y:S04]  /*2b4a0*/  STL.64 [R1+0x5db8], R24 ;  /* 0x005db81801007387 */ /* 0x0001e80000100a00 */
[----:B0-----:R-:W2:Y:S01]  /*2b4b0*/  LDL.LU R24, [R1+0x510] ;  /* 0x0005100001187983 */ /* 0x001ea20000300800 */
[----:B------:R-:W2:Y:S02]  /*2b4c0*/  LDL.LU R25, [R1+0x514] ;  /* 0x0005140001197983 */ /* 0x000ea40000300800 */
[----:B------:R-:W3:Y:S02]  /*2b4d0*/  LDL.LU R26, [R1+0x518] ;  /* 0x00051800011a7983 */ /* 0x000ee40000300800 */
[----:B------:R-:W3:Y:S01]  /*2b4e0*/  LDL.LU R27, [R1+0x51c] ;  /* 0x00051c00011b7983 */ /* 0x000ee20000300800 */
[----:B------:R-:W4:Y:S01]  /*2b4f0*/  LDL.LU.64 R8, [R1+0x880] ;  /* 0x0008800001087983 */ /* 0x000f220000300a00 */
[----:B------:R-:W2:Y:S03]  /*2b500*/  LDL.LU.64 R10, [R1+0x888] ;  /* 0x00088800010a7983 */ /* 0x000ea60000300a00 */
[----:B--2---:R-:W-:Y:S01]  /*2b510*/  STL.64 [R1+0x5e50], R10 ;  /* 0x005e500a01007387 */ /* 0x004fe20000100a00 */
[----:B----4-:R0:W-:Y:S03]  /*2b520*/  STL.64 [R1+0x5e48], R8 ;  /* 0x005e480801007387 */ /* 0x0101e60000100a00 */
[----:B0-----:R-:W2:Y:S01]  /*2b530*/  LDL.LU.64 R8, [R1+0x8b0] ;  /* 0x0008b00001087983 */ /* 0x001ea20000300a00 */
[----:B------:R-:W2:Y:S02]  /*2b540*/  LDL.LU.64 R10, [R1+0x8b8] ;  /* 0x0008b800010a7983 */ /* 0x000ea40000300a00 */
[----:B------:R-:W4:Y:S02]  /*2b550*/  LDL.LU.64 R20, [R1+0x530] ;  /* 0x0005300001147983 */ /* 0x000f240000300a00 */
[----:B------:R-:W4:Y:S01]  /*2b560*/  LDL.LU.64 R22, [R1+0x538] ;  /* 0x0005380001167983 */ /* 0x000f220000300a00 */
[----:B---3--:R0:W-:Y:S01]  /*2b570*/  STL.64 [R1+0x5dd0], R26 ;  /* 0x005dd01a01007387 */ /* 0x0081e20000100a00 */
[----:B------:R1:W-:Y:S03]  /*2b580*/  STL.64 [R1+0x5dc8], R24 ;  /* 0x005dc81801007387 */ /* 0x0003e60000100a00 */
[----:B0-----:R-:W3:Y:S04]  /*2b590*/  LDL.64 R26, [R1+0x28] ;  /* 0x00002800011a7983 */ /* 0x001ee80000100a00 */
[----:B---3--:R0:W-:Y:S01]  /*2b5a0*/  STL.64 [R1+0x5df0], R26 ;  /* 0x005df01a01007387 */ /* 0x0081e20000100a00 */
[----:B-1----:R-:W3:Y:S03]  /*2b5b0*/  LDL.LU.64 R24, [R1+0xd0] ;  /* 0x0000d00001187983 */ /* 0x002ee60000300a00 */
[----:B0-----:R-:W2:Y:S04]  /*2b5c0*/  LDL.LU.64 R26, [R1+0xd8] ;  /* 0x0000d800011a7983 */ /* 0x001ea80000300a00 */
[----:B--2---:R-:W-:Y:S01]  /*2b5d0*/  STL.64 [R1+0x5e08], R26 ;  /* 0x005e081a01007387 */ /* 0x004fe20000100a00 */
[----:B---3--:R0:W-:Y:S03]  /*2b5e0*/  STL.64 [R1+0x5e00], R24 ;  /* 0x005e001801007387 */ /* 0x0081e60000100a00 */
[----:B0-----:R-:W2:Y:S01]  /*2b5f0*/  LDL.LU.64 R24, [R1+0x2c0] ;  /* 0x0002c00001187983 */ /* 0x001ea20000300a00 */
[----:B------:R-:W3:Y:S02]  /*2b600*/  LDL.LU.64 R26, [R1+0x2c8] ;  /* 0x0002c800011a7983 */ /* 0x000ee40000300a00 */
[----:B------:R-:W-:-:S02]  /*2b610*/  IMAD.MOV.U32 R4, RZ, RZ, R3 ;  /* 0x000000ffff047224 */ /* 0x000fc400078e0003 */
[----:B------:R-:W-:-:S07]  /*2b620*/  IMAD.MOV.U32 R5, RZ, RZ, R0 ;  /* 0x000000ffff057224 */ /* 0x000fce00078e0000 */
[C---:B------:R-:W-:Y:S01]  /*2b630*/  HMMA.16816.F32.BF16 R4, R16.reuse, R4, R8 ;  /* 0x000000041004723c */ /* 0x040fe20000041808 */
[----:B---3--:R-:W-:Y:S01]  /*2b640*/  STL.64 [R1+0x5e20], R26 ;  /* 0x005e201a01007387 */ /* 0x008fe20000100a00 */
[----:B--2---:R0:W-:Y:S03]  /*2b650*/  STL.64 [R1+0x5e18], R24 ;  /* 0x005e181801007387 */ /* 0x0041e60000100a00 */
[----:B0-----:R-:W2:Y:S01]  /*2b660*/  LDL.LU.64 R24, [R1+0x4c0] ;  /* 0x0004c00001187983 */ /* 0x001ea20000300a00 */
[----:B------:R-:W2:Y:S02]  /*2b670*/  LDL.LU.64 R26, [R1+0x4c8] ;  /* 0x0004c800011a7983 */ /* 0x000ea40000300a00 */
[----:B------:R-:W3:Y:S02]  /*2b680*/  LDL.64 R14, [R1+0x8] ;  /* 0x00000800010e7983 */ /* 0x000ee40000100a00 */
[----:B---3--:R0:W-:Y:S01]  /*2b690*/  STL.64 [R1+0x5dd8], R14 ;  /* 0x005dd80e01007387 */ /* 0x0081e20000100a00 */
[----:B------:R-:W3:Y:S02]  /*2b6a0*/  LDL.LU R12, [R1+0x520] ;  /* 0x00052000010c7983 */ /* 0x000ee40000300800 */
[----:B------:R-:W3:Y:S01]  /*2b6b0*/  LDL.LU R13, [R1+0x524] ;  /* 0x00052400010d7983 */ /* 0x000ee20000300800 */
[----:B0-----:R-:W3:Y:S01]  /*2b6c0*/  LDL.LU R14, [R1+0x528] ;  /* 0x00052800010e7983 */ /* 0x001ee20000300800 */
[----:B------:R-:W2:Y:S02]  /*2b6d0*/  LDL.LU.64 R10, [R1+0x5e50] ;  /* 0x005e5000010a7983 */ /* 0x000ea40000300a00 */
[----:B------:R-:W2:Y:S06]  /*2b6e0*/  LDL.LU.64 R8, [R1+0x5e48] ;  /* 0x005e480001087983 */ /* 0x000eac0000300a00 */
[----:B------:R0:W-:Y:S01]  /*2b6f0*/  STL.64 [R1+0xc20], R4 ;  /* 0x000c200401007387 */ /* 0x0001e20000100a00 */
[----:B------:R2:W-:Y:S04]  /*2b700*/  STL.64 [R1+0xc28], R6 ;  /* 0x000c280601007387 */ /* 0x0005e80000100a00 */
[----:B0-----:R-:W2:Y:S01]  /*2b710*/  LDL.LU.64 R4, [R1+0x5e40] ;  /* 0x005e400001047983 */ /* 0x001ea20000300a00 */
[----:B------:R-:W-:Y:S01]  /*2b720*/  IMAD.MOV.U32 R15, RZ, RZ, R29 ;  /* 0x000000ffff0f7224 */ /* 0x000fe200078e001d */
[C---:B--2---:R-:W-:Y:S02]  /*2b730*/  HMMA.16816.F32.BF16 R4, R16.reuse, R4, R8 ;  /* 0x000000041004723c */ /* 0x044fe40000041808 */
[----:B------:R-:W4:Y:S11]  /*2b740*/  LDL.LU.64 R8, [R1+0x5e38] ;  /* 0x005e380001087983 */ /* 0x000f360000300a00 */
[----:B------:R-:W-:Y:S10]  /*2b750*/  @!UPT UIADD3 URZ, URZ, URZ, URZ ;  /* 0x0000003f3f3ff290 */ /* 0x000ff4000fffe03f */
[----:B------:R0:W-:Y:S01]  /*2b760*/  STL.64 [R1+0x1040], R4 ;  /* 0x0010400401007387 */ /* 0x0001e20000100a00 */
[----:B------:R-:W-:Y:S02]  /*2b770*/  IMAD.MOV.U32 R29, RZ, RZ, R6 ;  /* 0x000000ffff1d7224 */ /* 0x000fe400078e0006 */
[----:B0-----:R-:W-:Y:S02]  /*2b780*/  IMAD.MOV.U32 R5, RZ, RZ, R7 ;  /* 0x000000ffff057224 */ /* 0x001fe400078e0007 */
[----:B------:R-:W2:Y:S01]  /*2b790*/  LDL.LU.64 R6, [R1+0x5e30] ;  /* 0x005e300001067983 */ /* 0x000ea20000300a00 */
[----:B------:R-:W-:Y:S02]  /*2b7a0*/  STL [R1+0x5574], R29 ;  /* 0x0055741d01007387 */ /* 0x000fe40000100800 */
[----:B------:R-:W-:Y:S01]  /*2b7b0*/  STL [R1+0x5570], R5 ;  /* 0x0055700501007387 */ /* 0x000fe20000100800 */
[C---:B----4-:R-:W-:Y:S01]  /*2b7c0*/  HMMA.16816.F32.BF16 R8, R16.reuse, R8, R20 ;  /* 0x000000081008723c */ /* 0x050fe20000041814 */
[----:B------:R-:W4:Y:S11]  /*2b7d0*/  LDL.LU.64 R20, [R1+0x5e28] ;  /* 0x005e280001147983 */ /* 0x000f360000300a00 */
[----:B------:R-:W-:Y:S11]  /*2b7e0*/  @!UPT UIADD3 URZ, URZ, URZ, URZ ;  /* 0x0000003f3f3ff290 */ /* 0x000ff6000fffe03f */
[----:B------:R0:W-:Y:S01]  /*2b7f0*/  STL.64 [R1+0x1030], R8 ;  /* 0x0010300801007387 */ /* 0x0001e20000100a00 */
[----:B------:R1:W-:Y:S03]  /*2b800*/  STL.64 [R1+0x1038], R10 ;  /* 0x0010380a01007387 */ /* 0x0003e60000100a00 */
[----:B0-----:R-:W2:Y:S01]  /*2b810*/  LDL.LU R8, [R1+0x4f0] ;  /* 0x0004f00001087983 */ /* 0x001ea20000300800 */
[----:B------:R-:W2:Y:S02]  /*2b820*/  LDL.LU R9, [R1+0x4f4] ;  /* 0x0004f40001097983 */ /* 0x000ea40000300800 */
[----:B-1----:R-:W2:Y:S02]  /*2b830*/  LDL.LU R10, [R1+0x4f8] ;  /* 0x0004f800010a7983 */ /* 0x002ea40000300800 */
[----:B------:R-:W2:Y:S01]  /*2b840*/  LDL.LU R11, [R1+0x4fc] ;  /* 0x0004fc00010b7983 */ /* 0x000ea20000300800 */
[C---:B----4-:R-:W-:Y:S01]  /*2b850*/  HMMA.16816.F32.BF16 R20, R16.reuse, R20, R24 ;  /* 0x000000141014723c */ /* 0x050fe20000041818 */
[----:B------:R-:W4:Y:S01]  /*2b860*/  LDL.LU.64 R26, [R1+0x5e20] ;  /* 0x005e2000011a7983 */ /* 0x000f220000300a00 */
[----:B------:R-:W4:Y:S11]  /*2b870*/  LDL.LU.64 R24, [R1+0x5e18] ;  /* 0x005e180001187983 */ /* 0x000f360000300a00 */
[----:B------:R-:W-:Y:S10]  /*2b880*/  @!UPT UIADD3 URZ, URZ, URZ, URZ ;  /* 0x0000003f3f3ff290 */ /* 0x000ff4000fffe03f */
[----:B------:R0:W-:Y:S01]  /*2b890*/  STL.64 [R1+0x1020], R20 ;  /* 0x0010201401007387 */ /* 0x0001e20000100a00 */
[----:B------:R4:W-:Y:S03]  /*2b8a0*/  STL.64 [R1+0x1028], R22 ;  /* 0x0010281601007387 */ /* 0x0009e60000100a00 */
[----:B0-----:R-:W4:Y:S02]  /*2b8b0*/  LDL.LU.64 R20, [R1+0x5e10] ;  /* 0x005e100001147983 */ /* 0x001f240000300a00 */
[C---:B----4-:R-:W-:Y:S02]  /*2b8c0*/  HMMA.16816.F32.BF16 R20, R16.reuse, R20, R24 ;  /* 0x000000141014723c */ /* 0x050fe40000041818 */
[----:B------:R-:W4:Y:S01]  /*2b8d0*/  LDL.LU.64 R26, [R1+0x5e08] ;  /* 0x005e0800011a7983 */ /* 0x000f220000300a00 */
[----:B------:R-:W4:Y:S11]  /*2b8e0*/  LDL.LU.64 R24, [R1+0x5e00] ;  /* 0x005e000001187983 */ /* 0x000f360000300a00 */
[----:B------:R-:W-:Y:S09]  /*2b8f0*/  @!UPT UIADD3 URZ, URZ, URZ, URZ ;  /* 0x0000003f3f3ff290 */ /* 0x000ff2000fffe03f */
[----:B------:R0:W-:Y:S01]  /*2b900*/  STL.64 [R1+0x1010], R20 ;  /* 0x0010101401007387 */ /* 0x0001e20000100a00 */
[----:B------:R1:W-:Y:S03]  /*2b910*/  STL.64 [R1+0x1018], R22 ;  /* 0x0010181601007387 */ /* 0x0003e60000100a00 */
[----:B0-----:R-:W4:Y:S02]  /*2b920*/  LDL.LU.64 R20, [R1+0x5df8] ;  /* 0x005df80001147983 */ /* 0x001f240000300a00 */
[----:B----4-:R-:W-:Y:S02]  /*2b930*/  HMMA.16816.F32.BF16 R16, R16, R20, R24 ;  /* 0x000000141010723c */ /* 0x010fe40000041818 */
[----:B------:R-:W3:Y:S01]  /*2b940*/  LDL.LU.64 R26, [R1+0x5df0] ;  /* 0x005df000011a7983 */ /* 0x000ee20000300a00 */
[----:B-1----:R-:W3:Y:S02]  /*2b950*/  LDL.LU.64 R22, [R1+0x5de8] ;  /* 0x005de80001167983 */ /* 0x002ee40000300a00 */
[----:B------:R-:W3:Y:S11]  /*2b960*/  LDL.LU.64 R20, [R1+0x5de0] ;  /* 0x005de00001147983 */ /* 0x000ef60000300a00 */
[----:B------:R-:W-:Y:S07]  /*2b970*/  @!UPT UIADD3 URZ, URZ, URZ, URZ ;  /* 0x0000003f3f3ff290 */ /* 0x000fee000fffe03f */
[----:B------:R-:W-:Y:S01]  /*2b980*/  STL.64 [R1+0xc10], R16 ;  /* 0x000c101001007387 */ /* 0x000fe20000100a00 */
[----:B------:R0:W-:Y:S03]  /*2b990*/  STL.64 [R1+0xc18], R18 ;  /* 0x000c181201007387 */ /* 0x0001e60000100a00 */
[----:B0-----:R-:W4:Y:S01]  /*2b9a0*/  LDL.64 R18, [R1+0x18] ;  /* 0x0000180001127983 */ /* 0x001f220000100a00 */
[C---:B---3--:R-:W-:Y:S01]  /*2b9b0*/  HMMA.16816.F32.BF16 R12, R20.reuse, R26, R12 ;  /* 0x0000001a140c723c */ /* 0x048fe2000004180c */
[----:B------:R-:W-:Y:S02]  /*2b9c0*/  IMAD.MOV.U32 R3, RZ, RZ, R26 ;  /* 0x000000ffff037224 */ /* 0x000fe400078e001a */
[----:B------:R-:W-:Y:S11]  /*2b9d0*/  IMAD.MOV.U32 R0, RZ, RZ, R27 ;  /* 0x000000ffff007224 */ /* 0x000ff600078e001b */
[----:B------:R-:W-:Y:S09]  /*2b9e0*/  @!UPT UIADD3 URZ, URZ, URZ, URZ ;  /* 0x0000003f3f3ff290 */ /* 0x000ff2000fffe03f */
[----:B------:R-:W-:Y:S01]  /*2b9f0*/  STL.64 [R1+0xc00], R12 ;  /* 0x000c000c01007387 */ /* 0x000fe20000100a00 */
[----:B------:R0:W-:Y:S03]  /*2ba00*/  STL.64 [R1+0xc08], R14 ;  /* 0x000c080e01007387 */ /* 0x0001e60000100a00 */
[----:B0-----:R-:W3:Y:S01]  /*2ba10*/  LDL.LU.64 R14, [R1+0x5dd8] ;  /* 0x005dd800010e7983 */ /* 0x001ee20000300a00 */
[----:B------:R-:W4:Y:S02]  /*2ba20*/  LDL.LU.64 R26, [R1+0x5dd0] ;  /* 0x005dd000011a7983 */ /* 0x000f240000300a00 */
[----:B------:R-:W4:Y:S02]  /*2ba30*/  LDL.LU.64 R24, [R1+0x5dc8] ;  /* 0x005dc80001187983 */ /* 0x000f240000300a00 */
[C---:B----4-:R-:W-:Y:S11]  /*2ba40*/  HMMA.16816.F32.BF16 R24, R20.reuse, R18, R24 ;  /* 0x000000121418723c */ /* 0x050ff60000041818 */
[----:B------:R-:W-:Y:S11]  /*2ba50*/  @!UPT UIADD3 URZ, URZ, URZ, URZ ;  /* 0x0000003f3f3ff290 */ /* 0x000ff6000fffe03f */
[----:B------:R-:W-:Y:S01]  /*2ba60*/  @!UPT UIADD3 URZ, URZ, URZ, URZ ;  /* 0x0000003f3f3ff290 */ /* 0x000fe2000fffe03f */
[----:B------:R-:W-:Y:S01]  /*2ba70*/  STL.64 [R1+0xbf0], R24 ;  /* 0x000bf01801007387 */ /* 0x000fe20000100a00 */
[----:B------:R0:W-:Y:S03]  /*2ba80*/  STL.64 [R1+0xbf8], R26 ;  /* 0x000bf81a01007387 */ /* 0x0001e60000100a00 */
[----:B0-----:R-:W3:Y:S01]  /*2ba90*/  LDL.LU.64 R26, [R1+0x5dc0] ;  /* 0x005dc000011a7983 */ /* 0x001ee20000300a00 */
[----:B------:R-:W3:Y:S02]  /*2baa0*/  LDL.LU.64 R24, [R1+0x5db8] ;  /* 0x005db80001187983 */ /* 0x000ee40000300a00 */
[----:B------:R-:W-:Y:S02]  /*2bab0*/  IMAD.MOV.U32 R5, RZ, RZ, R18 ;  /* 0x000000ffff057224 */ /* 0x000fe400078e0012 */
[----:B------:R-:W-:Y:S01]  /*2bac0*/  IMAD.MOV.U32 R4, RZ, RZ, R19 ;  /* 0x000000ffff047224 */ /* 0x000fe200078e0013 */
[----:B--2---:R-:W-:Y:S04]  /*2bad0*/  STL.64 [R1+0x5da0], R6 ;  /* 0x005da00601007387 */ /* 0x004fe80000100a00 */
[----:B------:R0:W-:Y:S04]  /*2bae0*/  STL.64 [R1+0x5d98], R4 ;  /* 0x005d980401007387 */ /* 0x0001e80000100a00 */
[----:B0-----:R-:W2:Y:S01]  /*2baf0*/  LDL.LU R4, [R1+0x4e0] ;  /* 0x0004e00001047983 */ /* 0x001ea20000300800 */
[----:B------:R-:W2:Y:S02]  /*2bb00*/  LDL.LU R5, [R1+0x4e4] ;  /* 0x0004e40001057983 */ /* 0x000ea40000300800 */
[----:B------:R-:W2:Y:S02]  /*2bb10*/  LDL.LU R6, [R1+0x4e8] ;  /* 0x0004e80001067983 */ /* 0x000ea40000300800 */
[----:B------:R-:W2:Y:S01]  /*2bb20*/  LDL.LU R7, [R1+0x4ec] ;  /* 0x0004ec0001077983 */ /* 0x000ea20000300800 */
[----:B------:R-:W4:Y:S01]  /*2bb30*/  LDL.LU R16, [R1+0x4d0] ;  /* 0x0004d00001107983 */ /* 0x000f220000300800 */
[----:B------:R-:W4:Y:S02]  /*2bb40*/  LDL.LU R17, [R1+0x4d4] ;  /* 0x0004d40001117983 */ /* 0x000f240000300800 */
[----:B------:R-:W4:Y:S02]  /*2bb50*/  LDL.LU R18, [R1+0x4d8] ;  /* 0x0004d80001127983 */ /* 0x000f240000300800 */
[----:B------:R-:W4:Y:S01]  /*2bb60*/  LDL.LU R19, [R1+0x4dc] ;  /* 0x0004dc0001137983 */ /* 0x000f220000300800 */
[C---:B---3--:R-:W-:Y:S11]  /*2bb70*/  HMMA.16816.F32.BF16 R24, R20.reuse, R14, R24 ;  /* 0x0000000e1418723c */ /* 0x048ff60000041818 */
[----:B------:R-:W-:Y:S11]  /*2bb80*/  @!UPT UIADD3 URZ, URZ, URZ, URZ ;  /* 0x0000003f3f3ff290 */ /* 0x000ff6000fffe03f */
[----:B------:R-:W-:Y:S01]  /*2bb90*/  @!UPT UIADD3 URZ, URZ, URZ, URZ ;  /* 0x0000003f3f3ff290 */ /* 0x000fe2000fffe03f */
[----:B------:R0:W-:Y:S01]  /*2bba0*/  STL.64 [R1+0xbe0], R24 ;  /* 0x000be01801007387 */ /* 0x0001e20000100a00 */
[----:B------:R1:W-:Y:S02]  /*2bbb0*/  STL.64 [R1+0xbe8], R26 ;  /* 0x000be81a01007387 */ /* 0x0003e40000100a00 */
[----:B0-----:R-:W-:Y:S02]  /*2bbc0*/  IMAD.MOV.U32 R25, RZ, RZ, R14 ;  /* 0x000000ffff197224 */ /* 0x001fe400078e000e */
[----:B------:R-:W-:Y:S02]  /*2bbd0*/  IMAD.MOV.U32 R24, RZ, RZ, R15 ;  /* 0x000000ffff187224 */ /* 0x000fe400078e000f */
[----:B------:R-:W3:Y:S03]  /*2bbe0*/  LDL.LU.64 R14, [R1+0x5db0] ;  /* 0x005db000010e7983 */ /* 0x000ee60000300a00 */
[----:B------:R-:W-:Y:S02]  /*2bbf0*/  STL.64 [R1+0x5d60], R24 ;  /* 0x005d601801007387 */ /* 0x000fe40000100a00 */
[----:B-1----:R-:W2:Y:S02]  /*2bc00*/  LDL R26, [R1+0xb8] ;  /* 0x0000b800011a7983 */ /* 0x002ea40000100800 */
[----:B------:R-:W2:Y:S02]  /*2bc10*/  LDL R27, [R1+0xbc] ;  /* 0x0000bc00011b7983 */ /* 0x000ea40000100800 */
[----:B--2---:R0:W-:Y:S04]  /*2bc20*/  STL.64 [R1+0x5d70], R26 ;  /* 0x005d701a01007387 */ /* 0x0041e80000100a00 */
[----:B0-----:R-:W2:Y:S04]  /*2bc30*/  LDL R26, [R1+0xc8] ;  /* 0x0000c800011a7983 */ /* 0x001ea80000100800 */
[----:B------:R-:W2:Y:S01]  /*2bc40*/  LDL R27, [R1+0xcc] ;  /* 0x0000cc00011b7983 */ /* 0x000ea20000100800 */
[C---:B---3--:R-:W-:Y:S03]  /*2bc50*/  HMMA.16816.F32.BF16 R8, R20.reuse, R14, R8 ;  /* 0x0000000e1408723c */ /* 0x048fe60000041808 */
[----:B--2---:R0:W-:Y:S04]  /*2bc60*/  STL.64 [R1+0x5d88], R26 ;  /* 0x005d881a01007387 */ /* 0x0041e80000100a00 */
[----:B0-----:R-:W2:Y:S11]  /*2bc70*/  LDL.64 R26, [R1+0x38] ;  /* 0x00003800011a7983 */ /* 0x001eb60000100a00 */
[----:B------:R-:W-:Y:S05]  /*2bc80*/  @!UPT UIADD3 URZ, URZ, URZ, URZ ;  /* 0x0000003f3f3ff290 */ /* 0x000fea000fffe03f */
[----:B------:R-:W-:Y:S02]  /*2bc90*/  STL.64 [R1+0x4c0], R8 ;  /* 0x0004c00801007387 */ /* 0x000fe40000100a00 */
[----:B------:R0:W-:Y:S02]  /*2bca0*/  STL.64 [R1+0x4c8], R10 ;  /* 0x0004c80a01007387 */ /* 0x0001e40000100a00 */
[----:B0-----:R-:W3:Y:S01]  /*2bcb0*/  LDL.LU.64 R10, [R1+0x5da8] ;  /* 0x005da800010a7983 */ /* 0x001ee20000300a00 */
[----:B------:R0:W-:Y:S02]  /*2bcc0*/  STL.64 [R1+0x5c98], R14 ;  /* 0x005c980e01007387 */ /* 0x0001e40000100a00 */
[----:B------:R-:W2:Y:S02]  /*2bcd0*/  LDL.LU R12, [R1+0x860] ;  /* 0x00086000010c7983 */ /* 0x000ea40000300800 */
[----:B------:R-:W2:Y:S01]  /*2bce0*/  LDL.LU R13, [R1+0x864] ;  /* 0x00086400010d7983 */ /* 0x000ea20000300800 */
[----:B0-----:R-:W2:Y:S01]  /*2bcf0*/  LDL.LU R14, [R1+0x868] ;  /* 0x00086800010e7983 */ /* 0x001ea20000300800 */
[----:B------:R-:W2:Y:S01]  /*2bd00*/  LDL.LU R15, [R1+0x86c] ;  /* 0x00086c00010f7983 */ /* 0x000ea20000300800 */
[----:B---3--:R-:W-:Y:S11]  /*2bd10*/  HMMA.16816.F32.BF16 R4, R20, R10, R4 ;  /* 0x0000000a1404723c */ /* 0x008ff60000041804 */
[----:B------:R-:W-:Y:S11]  /*2bd20*/  @!UPT UIADD3 URZ, URZ, URZ, URZ ;  /* 0x0000003f3f3ff290 */ /* 0x000ff6000fffe03f */
[----:B------:R-:W-:Y:S01]  /*2bd30*/  @!UPT UIADD3 URZ, URZ, URZ, URZ ;  /* 0x0000003f3f3ff290 */ /* 0x000fe2000fffe03f */
[----:B------:R-:W-:Y:S01]  /*2bd40*/  STL.64 [R1+0xbd0], R4 ;  /* 0x000bd00401007387 */ /* 0x000fe20000100a00 */
[----:B------:R0:W-:Y:S03]  /*2bd50*/  STL.64 [R1+0xbd8], R6 ;  /* 0x000bd80601007387 */ /* 0x0001e60000100a00 */
[----:B0-----:R-:W3:Y:S01]  /*2bd60*/  LDL.LU.64 R6, [R1+0x5da0] ;  /* 0x005da00001067983 */ /* 0x001ee20000300a00 */
[----:B------:R-:W2:Y:S02]  /*2bd70*/  LDL.LU.64 R4, [R1+0x5d98] ;  /* 0x005d980001047983 */ /* 0x000ea40000300a00 */
[----:B------:R0:W-:Y:S02]  /*2bd80*/  STL.64 [R1+0x5c90], R10 ;  /* 0x005c900a01007387 */ /* 0x0001e40000100a00 */
[----:B0-----:R-:W2:Y:S04]  /*2bd90*/  LDL R10, [R1+0xa8] ;  /* 0x0000a800010a7983 */ /* 0x001ea80000100800 */
[----:B------:R-:W2:Y:S04]  /*2bda0*/  LDL R11, [R1+0xac] ;  /* 0x0000ac00010b7983 */ /* 0x000ea80000100800 */
[----:B--2---:R3:W-:Y:S01]  /*2bdb0*/  STL.64 [R1+0x5d68], R10 ;  /* 0x005d680a01007387 */ /* 0x0047e20000100a00 */
[----:B------:R-:W2:Y:S02]  /*2bdc0*/  LDL.LU R8, [R1+0x840] ;  /* 0x0008400001087983 */ /* 0x000ea40000300800 */
[----:B------:R-:W2:Y:S02]  /*2bdd0*/  LDL.LU R9, [R1+0x844] ;  /* 0x0008440001097983 */ /* 0x000ea40000300800 */
[----:B---3--:R-:W-:-:S02]  /*2bde0*/  IMAD.MOV.U32 R10, RZ, RZ, R6 ;  /* 0x000000ffff0a7224 */ /* 0x008fc400078e0006 */
[----:B------:R-:W-:Y:S01]  /*2bdf0*/  IMAD.MOV.U32 R11, RZ, RZ, R7 ;  /* 0x000000ffff0b7224 */ /* 0x000fe200078e0007 */
[----:B------:R-:W4:Y:S01]  /*2be00*/  LDL.LU R6, [R1+0x5d94] ;  /* 0x005d940001067983 */ /* 0x000f220000300800 */
[----:B------:R-:W4:Y:S03]  /*2be10*/  LDL.LU R7, [R1+0x5d90] ;  /* 0x005d900001077983 */ /* 0x000f260000300800 */
[----:B------:R-:W-:Y:S01]  /*2be20*/  STL.64 [R1+0x5d80], R10 ;  /* 0x005d800a01007387 */ /* 0x000fe20000100a00 */
[C---:B----4-:R-:W-:Y:S03]  /*2be30*/  HMMA.16816.F32.BF16 R16, R20.reuse, R6, R16 ;  /* 0x000000061410723c */ /* 0x050fe60000041810 */
[----:B--2---:R0:W-:Y:S04]  /*2be40*/  STL.64 [R1+0x5d78], R8 ;  /* 0x005d780801007387 */ /* 0x0041e80000100a00 */
[----:B0-----:R-:W2:Y:S01]  /*2be50*/  LDL.LU R8, [R1+0x850] ;  /* 0x0008500001087983 */ /* 0x001ea20000300800 */
[----:B------:R-:W2:Y:S02]  /*2be60*/  LDL.LU R9, [R1+0x854] ;  /* 0x0008540001097983 */ /* 0x000ea40000300800 */
[----:B------:R-:W2:Y:S02]  /*2be70*/  LDL.LU R10, [R1+0x858] ;  /* 0x00085800010a7983 */ /* 0x000ea40000300800 */
[----:B------:R-:W2:Y:S01]  /*2be80*/  LDL.LU R11, [R1+0x85c] ;  /* 0x00085c00010b7983 */ /* 0x000ea20000300800 */
[----:B------:R-:W-:Y:S10]  /*2be90*/  STL.64 [R1+0x5d18], R6 ;  /* 0x005d180601007387 */ /* 0x000ff40000100a00 */
[----:B------:R-:W-:Y:S01]  /*2bea0*/  STL.64 [R1+0xbc0], R16 ;  /* 0x000bc01001007387 */ /* 0x000fe20000100a00 */
[----:B------:R-:W-:Y:S02]  /*2beb0*/  STL.64 [R1+0xbc8], R18 ;  /* 0x000bc81201007387 */ /* 0x000fe40000100a00 */
[----:B------:R-:W0:Y:S02]  /*2bec0*/  LDSM.16.MT88.4 R16, [R2+0x4100] ;  /* 0x004100000210783b */ /* 0x000e240000004200 */
[----:B0-----:R0:W-:Y:S02]  /*2bed0*/  STL.64 [R1+0x5bd8], R18 ;  /* 0x005bd81201007387 */ /* 0x0011e40000100a00 */
[----:B------:R1:W-:Y:S02]  /*2bee0*/  STL.64 [R1+0x5bd0], R16 ;  /* 0x005bd01001007387 */ /* 0x0003e40000100a00 */
[----:B0-----:R-:W3:Y:S01]  /*2bef0*/  LDL.64 R18, [R1+0x48] ;  /* 0x0000480001127983 */ /* 0x001ee20000100a00 */
[C---:B------:R-:W-:Y:S03]  /*2bf00*/  HMMA.16816.F32.BF16 R12, R20.reuse, R26, R12 ;  /* 0x0000001a140c723c */ /* 0x040fe6000004180c */
[----:B---3--:R0:W-:Y:S01]  /*2bf10*/  STL.64 [R1+0x5d40], R18 ;  /* 0x005d401201007387 */ /* 0x0081e20000100a00 */
[----:B-1----:R-:W3:Y:S02]  /*2bf20*/  LDL.LU R16, [R1+0x830] ;  /* 0x0008300001107983 */ /* 0x002ee40000300800 */
[----:B------:R-:W3:Y:S01]  /*2bf30*/  LDL.LU R17, [R1+0x834] ;  /* 0x0008340001117983 */ /* 0x000ee20000300800 */
[----:B0-----:R-:W3:Y:S01]  /*2bf40*/  LDL.LU R18, [R1+0x838] ;  /* 0x0008380001127983 */ /* 0x001ee20000300800 */
[----:B------:R-:W3:Y:S11]  /*2bf50*/  LDL.LU R19, [R1+0x83c] ;  /* 0x00083c0001137983 */ /* 0x000ef60000300800 */
[----:B------:R-:W-:Y:S04]  /*2bf60*/  @!UPT UIADD3 URZ, URZ, URZ, URZ ;  /* 0x0000003f3f3ff290 */ /* 0x000fe8000fffe03f */
[----:B------:R0:W-:Y:S02]  /*2bf70*/  STL.64 [R1+0x1000], R12 ;  /* 0x0010000c01007387 */ /* 0x0001e40000100a00 */
[----:B------:R-:W-:Y:S02]  /*2bf80*/  STL.64 [R1+0x1008], R14 ;  /* 0x0010080e01007387 */ /* 0x000fe40000100a00 */
[----:B0-----:R-:W-:Y:S02]  /*2bf90*/  IMAD.MOV.U32 R13, RZ, RZ, R26 ;  /* 0x000000ffff0d7224 */ /* 0x001fe400078e001a */
[----:B------:R-:W-:Y:S02]  /*2bfa0*/  IMAD.MOV.U32 R12, RZ, RZ, R27 ;  /* 0x000000ffff0c7224 */ /* 0x000fe400078e001b */
[----:B------:R-:W2:Y:S02]  /*2bfb0*/  LDL.LU.64 R26, [R1+0x5d88] ;  /* 0x005d8800011a7983 */ /* 0x000ea40000300a00 */
[C---:B--2---:R-:W-:Y:S02]  /*2bfc0*/  HMMA.16816.F32.BF16 R24, R20.reuse, R26, R8 ;  /* 0x0000001a1418723c */ /* 0x044fe40000041808 */
[----:B------:R-:W2:Y:S01]  /*2bfd0*/  LDL.LU.64 R10, [R1+0x5d80] ;  /* 0x005d8000010a7983 */ /* 0x000ea20000300a00 */
[----:B------:R-:W2:Y:S11]  /*2bfe0*/  LDL.LU.64 R8, [R1+0x5d78] ;  /* 0x005d780001087983 */ /* 0x000eb60000300a00 */
[----:B------:R-:W-:Y:S09]  /*2bff0*/  @!UPT UIADD3 URZ, URZ, URZ, URZ ;  /* 0x0000003f3f3ff290 */ /* 0x000ff2000fffe03f */
[----:B------:R-:W-:Y:S01]  /*2c000*/  STL.64 [R1+0xff0], R24 ;  /* 0x000ff01801007387 */ /* 0x000fe20000100a00 */
[----:B------:R0:W-:Y:S03]  /*2c010*/  STL.64 [R1+0xff8], R26 ;  /* 0x000ff81a01007387 */ /* 0x0001e60000100a00 */
[----:B0-----:R-:W2:Y:S02]  /*2c020*/  LDL.LU.64 R26, [R1+0x5d70] ;  /* 0x005d7000011a7983 */ /* 0x001ea40000300a00 */
[C---:B--2---:R-:W-:Y:S02]  /*2c030*/  HMMA.16816.F32.BF16 R24, R20.reuse, R26, R8 ;  /* 0x0000001a1418723c */ /* 0x044fe40000041808 */
[----:B------:R-:W3:Y:S11]  /*2c040*/  LDL.LU.64 R10, [R1+0x5d68] ;  /* 0x005d6800010a7983 */ /* 0x000ef60000300a00 */
[----:B------:R-:W-:Y:S10]  /*2c050*/  @!UPT UIADD3 URZ, URZ, URZ, URZ ;  /* 0x0000003f3f3ff290 */ /* 0x000ff4000fffe03f */
[----:B------:R0:W-:Y:S01]  /*2c060*/  STL.64 [R1+0xfe0], R24 ;  /* 0x000fe01801007387 */ /* 0x0001e20000100a00 */
[----:B------:R-:W-:Y:S03]  /*2c070*/  STL.64 [R1+0xfe8], R26 ;  /* 0x000fe81a01007387 */ /* 0x000fe60000100a00 */
[----:B0-----:R-:W2:Y:S01]  /*2c080*/  LDL.LU.64 R24, [R1+0x5d60] ;  /* 0x005d600001187983 */ /* 0x001ea20000300a00 */
[----:B------:R-:W4:Y:S01]  /*2c090*/  LDL.LU R8, [R1+0x470] ;  /* 0x0004700001087983 */ /* 0x000f220000300800 */
[----:B---3--:R-:W-:Y:S11]  /*2c0a0*/  HMMA.16816.F32.BF16 R16, R20, R10, R16 ;  /* 0x0000000a1410723c */ /* 0x008ff60000041810 */
[----:B------:R-:W-:Y:S11]  /*2c0b0*/  @!UPT UIADD3 URZ, URZ, URZ, URZ ;  /* 0x0000003f3f3ff290 */ /* 0x000ff6000fffe03f */
[----:B------:R-:W-:Y:S01]  /*2c0c0*/  @!UPT UIADD3 URZ, URZ, URZ, URZ ;  /* 0x0000003f3f3ff290 */ /* 0x000fe2000fffe03f */
[----:B------:R-:W-:Y:S01]  /*2c0d0*/  STL.64 [R1+0xfd0], R16 ;  /* 0x000fd01001007387 */ /* 0x000fe20000100a00 */
[----:B------:R-:W-:Y:S02]  /*2c0e0*/  STL.64 [R1+0xfd8], R18 ;  /* 0x000fd81201007387 */ /* 0x000fe40000100a00 */
[----:B------:R-:W4:Y:S02]  /*2c0f0*/  LDL.LU R9, [R1+0x474] ;  /* 0x0004740001097983 */ /* 0x000f240000300800 */
[----:B------:R-:W3:Y:S01]  /*2c100*/  LDL.LU R10, [R1+0x478] ;  /* 0x00047800010a7983 */ /* 0x000ee20000300800 */
[----:B------:R-:W3:Y:S01]  /*2c110*/  LDL.LU R11, [R1+0x47c] ;  /* 0x00047c00010b7983 */ /* 0x000ee20000300800 */
[----:B--2---:R-:W-:Y:S02]  /*2c120*/  IMAD.MOV.U32 R14, RZ, RZ, R25 ;  /* 0x000000ffff0e7224 */ /* 0x004fe400078e0019 */
[----:B------:R-:W-:Y:S01]  /*2c130*/  IMAD.MOV.U32 R15, RZ, RZ, R24 ;  /* 0x000000ffff0f7224 */ /* 0x000fe200078e0018 */
[----:B---3--:R-:W-:Y:S01]  /*2c140*/  STL.64 [R1+0x5ca8], R10 ;  /* 0x005ca80a01007387 */ /* 0x008fe20000100a00 */
[----:B----4-:R-:W-:Y:S03]  /*2c150*/  STL.64 [R1+0x5ca0], R8 ;  /* 0x005ca00801007387 */ /* 0x010fe60000100a00 */
[----:B------:R0:W-:Y:S02]  /*2c160*/  STL.64 [R1+0x5cb0], R14 ;  /* 0x005cb00e01007387 */ /* 0x0001e40000100a00 */
[----:B0-----:R-:W-:-:S02]  /*2c170*/  IMAD.MOV.U32 R14, RZ, RZ, R5 ;  /* 0x000000ffff0e7224 */ /* 0x001fc400078e0005 */
[----:B------:R-:W-:-:S05]  /*2c180*/  IMAD.MOV.U32 R15, RZ, RZ, R4 ;  /* 0x000000ffff0f7224 */ /* 0x000fca00078e0004 */
[----:B------:R-:W-:Y:S01]  /*2c190*/  STL.64 [R1+0x5cc8], R14 ;  /* 0x005cc80e01007387 */ /* 0x000fe20000100a00 */
[----:B------:R-:W2:Y:S02]  /*2c1a0*/  LDL.LU R8, [R1+0x480] ;  /* 0x0004800001087983 */ /* 0x000ea40000300800 */
[----:B------:R-:W2:Y:S02]  /*2c1b0*/  LDL.LU R9, [R1+0x484] ;  /* 0x0004840001097983 */ /* 0x000ea40000300800 */
[----:B------:R-:W3:Y:S01]  /*2c1c0*/  LDL.LU R10, [R1+0x488] ;  /* 0x00048800010a7983 */ /* 0x000ee20000300800 */
[----:B------:R-:W3:Y:S01]  /*2c1d0*/  LDL.LU R11, [R1+0x48c] ;  /* 0x00048c00010b7983 */ /* 0x000ee20000300800 */
[----:B------:R-:W4:Y:S02]  /*2c1e0*/  LDL.LU R24, [R1+0x4b0] ;  /* 0x0004b00001187983 */ /* 0x000f240000300800 */
[----:B------:R-:W4:Y:S02]  /*2c1f0*/  LDL.LU R25, [R1+0x4b4] ;  /* 0x0004b40001197983 */ /* 0x000f240000300800 */
[----:B------:R-:W2:Y:S01]  /*2c200*/  LDL.LU R26, [R1+0x4b8] ;  /* 0x0004b800011a7983 */ /* 0x000ea20000300800 */
[----:B------:R-:W2:Y:S01]  /*2c210*/  LDL.LU R27, [R1+0x4bc] ;  /* 0x0004bc00011b7983 */ /* 0x000ea20000300800 */
[----:B------:R-:W2:Y:S02]  /*2c220*/  LDL.LU R4, [R1+0x7f0] ;  /* 0x0007f00001047983 */ /* 0x000ea40000300800 */
[----:B------:R-:W2:Y:S02]  /*2c230*/  LDL.LU R5, [R1+0x7f4] ;  /* 0x0007f40001057983 */ /* 0x000ea40000300800 */
[----:B------:R-:W2:Y:S01]  /*2c240*/  LDL.LU R6, [R1+0x7f8] ;  /* 0x0007f80001067983 */ /* 0x000ea20000300800 */
[----:B------:R-:W2:Y:S04]  /*2c250*/  LDL.LU R7, [R1+0x7fc] ;  /* 0x0007fc0001077983 */ /* 0x000ea80000300800 */
[----:B--2---:R0:W-:Y:S01]  /*2c260*/  STL.64 [R1+0x5d28], R6 ;  /* 0x005d280601007387 */ /* 0x0041e20000100a00 */
[----:B------:R-:W-:Y:S03]  /*2c270*/  STL.64 [R1+0x5d20], R4 ;  /* 0x005d200401007387 */ /* 0x000fe60000100a00 */
[----:B0-----:R-:W2:Y:S04]  /*2c280*/  LDL R6, [R1+0x78] ;  /* 0x0000780001067983 */ /* 0x001ea80000100800 */
[----:B------:R-:W2:Y:S04]  /*2c290*/  LDL R7, [R1+0x7c] ;  /* 0x00007c0001077983 */ /* 0x000ea80000100800 */
[----:B--2---:R-:W-:Y:S01]  /*2c2a0*/  STL.64 [R1+0x5d38], R6 ;  /* 0x005d380601007387 */ /* 0x004fe20000100a00 */
[----:B------:R0:W-:Y:S02]  /*2c2b0*/  STL.64 [R1+0x5cf8], R26 ;  /* 0x005cf81a01007387 */ /* 0x0001e40000100a00 */
[----:B----4-:R-:W-:Y:S01]  /*2c2c0*/  STL.64 [R1+0x5cf0], R24 ;  /* 0x005cf01801007387 */ /* 0x010fe20000100a00 */
[----:B0-----:R-:W2:Y:S04]  /*2c2d0*/  LDL R26, [R1+0x58] ;  /* 0x00005800011a7983 */ /* 0x001ea80000100800 */
[----:B------:R-:W2:Y:S01]  /*2c2e0*/  LDL R27, [R1+0x5c] ;  /* 0x00005c00011b7983 */ /* 0x000ea20000100800 */
[----:B------:R-:W4:Y:S02]  /*2c2f0*/  LDL.LU R16, [R1+0x810] ;  /* 0x0008100001107983 */ /* 0x000f240000300800 */
[----:B------:R-:W4:Y:S02]  /*2c300*/  LDL.LU R17, [R1+0x814] ;  /* 0x0008140001117983 */ /* 0x000f240000300800 */
[----:B------:R-:W2:Y:S01]  /*2c310*/  LDL.LU R18, [R1+0x818] ;  /* 0x0008180001127983 */ /* 0x000ea20000300800 */
[----:B------:R-:W2:Y:S04]  /*2c320*/  LDL.LU R19, [R1+0x81c] ;  /* 0x00081c0001137983 */ /* 0x000ea80000300800 */
[----:B--2---:R0:W-:Y:S01]  /*2c330*/  STL.64 [R1+0x5d50], R18 ;  /* 0x005d501201007387 */ /* 0x0041e20000100a00 */
[----:B----4-:R-:W-:Y:S02]  /*2c340*/  STL.64 [R1+0x5d48], R16 ;  /* 0x005d481001007387 */ /* 0x010fe40000100a00 */
[----:B------:R-:W2:Y:S01]  /*2c350*/  LDL.64 R6, [R1+0x88] ;  /* 0x0000880001067983 */ /* 0x000ea20000100a00 */
[----:B0-----:R-:W4:Y:S04]  /*2c360*/  LDL.64 R18, [R1+0x98] ;  /* 0x0000980001127983 */ /* 0x001f280000100a00 */
[----:B--2---:R0:W-:Y:S01]  /*2c370*/  STL.64 [R1+0x5d58], R6 ;  /* 0x005d580601007387 */ /* 0x0041e20000100a00 */
[----:B------:R-:W4:Y:S02]  /*2c380*/  LDL.LU R4, [R1+0x820] ;  /* 0x0008200001047983 */ /* 0x000f240000300800 */
[----:B------:R-:W4:Y:S01]  /*2c390*/  LDL.LU R5, [R1+0x824] ;  /* 0x0008240001057983 */ /* 0x000f220000300800 */
[----:B0-----:R-:W4:Y:S01]  /*2c3a0*/  LDL.LU R6, [R1+0x828] ;  /* 0x0008280001067983 */ /* 0x001f220000300800 */
[----:B------:R-:W4:Y:S02]  /*2c3b0*/  LDL.LU R7, [R1+0x82c] ;  /* 0x00082c0001077983 */ /* 0x000f240000300800 */
[----:B------:R0:W-:Y:S02]  /*2c3c0*/  STL.64 [R1+0x5d10], R26 ;  /* 0x005d101a01007387 */ /* 0x0001e40000100a00 */
[----:B0-----:R-:W2:Y:S01]  /*2c3d0*/  LDL.64 R26, [R1+0x68] ;  /* 0x00006800011a7983 */ /* 0x001ea20000100a00 */
[----:B------:R-:W-:-:S02]  /*2c3e0*/  IMAD.MOV.U32 R14, RZ, RZ, R3 ;  /* 0x000000ffff0e7224 */ /* 0x000fc400078e0003 */
[----:B------:R-:W-:Y:S01]  /*2c3f0*/  IMAD.MOV.U32 R15, RZ, RZ, R0 ;  /* 0x000000ffff0f7224 */ /* 0x000fe200078e0000 */
[----:B--2---:R0:W-:Y:S01]  /*2c400*/  STL.64 [R1+0x5d30], R26 ;  /* 0x005d301a01007387 */ /* 0x0041e20000100a00 */
[----:B------:R-:W2:Y:S02]  /*2c410*/  LDL.LU R24, [R1+0x800] ;  /* 0x0008000001187983 */ /* 0x000ea40000300800 */
[----:B------:R-:W2:Y:S01]  /*2c420*/  LDL.LU R25, [R1+0x804] ;  /* 0x0008040001197983 */ /* 0x000ea20000300800 */
[----:B0-----:R-:W2:Y:S01]  /*2c430*/  LDL.LU R26, [R1+0x808] ;  /* 0x00080800011a7983 */ /* 0x001ea20000300800 */
[----:B------:R-:W2:Y:S02]  /*2c440*/  LDL.LU R27, [R1+0x80c] ;  /* 0x00080c00011b7983 */ /* 0x000ea40000300800 */
[----:B------:R-:W-:Y:S02]  /*2c450*/  STL.64 [R1+0x5d08], R14 ;  /* 0x005d080e01007387 */ /* 0x000fe40000100a00 */
[----:B------:R0:W-:Y:S02]  /*2c460*/  STL.64 [R1+0x5d00], R12 ;  /* 0x005d000c01007387 */ /* 0x0001e40000100a00 */
[----:B0-----:R-:W2:Y:S01]  /*2c470*/  LDL.LU R12, [R1+0x7e0] ;  /* 0x0007e000010c7983 */ /* 0x001ea20000300800 */
[----:B------:R-:W2:Y:S02]  /*2c480*/  LDL.LU R13, [R1+0x7e4] ;  /* 0x0007e400010d7983 */ /* 0x000ea40000300800 */
[----:B------:R-:W2:Y:S02]  /*2c490*/  LDL.LU R14, [R1+0x7e8] ;  /* 0x0007e800010e7983 */ /* 0x000ea40000300800 */
[----:B------:R-:W2:Y:S01]  /*2c4a0*/  LDL.LU R15, [R1+0x7ec] ;  /* 0x0007ec00010f7983 */ /* 0x000ea20000300800 */
[----:B---3--:R-:W-:Y:S01]  /*2c4b0*/  STL.64 [R1+0x5cc0], R10 ;  /* 0x005cc00a01007387 */ /* 0x008fe20000100a00 */
[----:B------:R0:W-:Y:S03]  /*2c4c0*/  STL.64 [R1+0x5cb8], R8 ;  /* 0x005cb80801007387 */ /* 0x0001e60000100a00 */
[----:B0-----:R-:W3:Y:S01]  /*2c4d0*/  LDL.LU R8, [R1+0x490] ;  /* 0x0004900001087983 */ /* 0x001ee20000300800 */
[----:B------:R-:W3:Y:S02]  /*2c4e0*/  LDL.LU R9, [R1+0x494] ;  /* 0x0004940001097983 */ /* 0x000ee40000300800 */
[----:B------:R-:W2:Y:S02]  /*2c4f0*/  LDL.LU R10, [R1+0x498] ;  /* 0x00049800010a7983 */ /* 0x000ea40000300800 */
[----:B------:R-:W2:Y:S01]  /*2c500*/  LDL.LU R11, [R1+0x49c] ;  /* 0x00049c00010b7983 */ /* 0x000ea20000300800 */
[----:B----4-:R-:W-:Y:S01]  /*2c510*/  HMMA.16816.F32.BF16 R4, R20, R18, R4 ;  /* 0x000000121404723c */ /* 0x010fe20000041804 */
[----:B------:R-:W-:-:S02]  /*2c520*/  IMAD.MOV.U32 R3, RZ, RZ, R18 ;  /* 0x000000ffff037224 */ /* 0x000fc400078e0012 */
[----:B------:R-:W-:Y:S01]  /*2c530*/  IMAD.MOV.U32 R0, RZ, RZ, R19 ;  /* 0x000000ffff007224 */ /* 0x000fe200078e0013 */
[----:B--2---:R-:W-:Y:S01]  /*2c540*/  STL.64 [R1+0x5cd8], R10 ;  /* 0x005cd80a01007387 */ /* 0x004fe20000100a00 */
[----:B---3--:R0:W-:Y:S03]  /*2c550*/  STL.64 [R1+0x5cd0], R8 ;  /* 0x005cd00801007387 */ /* 0x0081e60000100a00 */
[----:B0-----:R-:W2:Y:S01]  /*2c560*/  LDL.LU R8, [R1+0x4a0] ;  /* 0x0004a00001087983 */ /* 0x001ea20000300800 */
[----:B------:R-:W2:Y:S02]  /*2c570*/  LDL.LU R9, [R1+0x4a4] ;  /* 0x0004a40001097983 */ /* 0x000ea40000300800 */
[----:B------:R-:W2:Y:S02]  /*2c580*/  LDL.LU R10, [R1+0x4a8] ;  /* 0x0004a800010a7983 */ /* 0x000ea40000300800 */
[----:B------:R-:W2:Y:S10]  /*2c590*/  LDL.LU R11, [R1+0x4ac] ;  /* 0x0004ac00010b7983 */ /* 0x000eb40000300800 */
[----:B------:R-:W-:Y:S01]  /*2c5a0*/  STL.64 [R1+0xfc0], R4 ;  /* 0x000fc00401007387 */ /* 0x000fe20000100a00 */
[----:B------:R0:W-:Y:S03]  /*2c5b0*/  STL.64 [R1+0xfc8], R6 ;  /* 0x000fc80601007387 */ /* 0x0001e60000100a00 */
[----:B0-----:R-:W3:Y:S01]  /*2c5c0*/  LDL.LU.64 R6, [R1+0x5d58] ;  /* 0x005d580001067983 */ /* 0x001ee20000300a00 */
[----:B------:R-:W3:Y:S02]  /*2c5d0*/  LDL.LU.64 R18, [R1+0x5d50] ;  /* 0x005d500001127983 */ /* 0x000ee40000300a00 */
[----:B------:R-:W3:Y:S02]  /*2c5e0*/  LDL.LU.64 R16, [R1+0x5d48] ;  /* 0x005d480001107983 */ /* 0x000ee40000300a00 */
[C---:B---3--:R-:W-:Y:S11]  /*2c5f0*/  HMMA.16816.F32.BF16 R16, R20.reuse, R6, R16 ;  /* 0x000000061410723c */ /* 0x048ff60000041810 */
[----:B------:R-:W-:Y:S11]  /*2c600*/  @!UPT UIADD3 URZ, URZ, URZ, URZ ;  /* 0x0000003f3f3ff290 */ /* 0x000ff6000fffe03f */
[----:B------:R-:W-:Y:S01]  /*2c610*/  @!UPT UIADD3 URZ, URZ, URZ, URZ ;  /* 0x0000003f3f3ff290 */ /* 0x000fe2000fffe03f */
[----:B------:R0:W-:Y:S01]  /*2c620*/  STL.64 [R1+0xfb0], R16 ;  /* 0x000fb01001007387 */ /* 0x0001e20000100a00 */
[----:B------:R1:W-:Y:S02]  /*2c630*/  STL.64 [R1+0xfb8], R18 ;  /* 0x000fb81201007387 */ /* 0x0003e40000100a00 */
[----:B0-----:R-:W-:Y:S01]  /*2c640*/  IMAD.MOV.U32 R17, RZ, RZ, R6 ;  /* 0x000000ffff117224 */ /* 0x001fe200078e0006 */
[----:B-1----:R-:W3:Y:S01]  /*2c650*/  LDL.LU.64 R18, [R1+0x5d40] ;  /* 0x005d400001127983 */ /* 0x002ee20000300a00 */
[----:B------:R-:W-:Y:S02]  /*2c660*/  IMAD.MOV.U32 R16, RZ, RZ, R7 ;  /* 0x000000ffff107224 */ /* 0x000fe400078e0007 */
[----:B------:R-:W4:Y:S02]  /*2c670*/  LDL.LU.64 R6, [R1+0x5d38] ;  /* 0x005d380001067983 */ /* 0x000f240000300a00 */
[C---:B----4-:R-:W-:Y:S01]  /*2c680*/  HMMA.16816.F32.BF16 R4, R20.reuse, R6, R24 ;  /* 0x000000061404723c */ /* 0x050fe20000041818 */
[----:B------:R-:W4:Y:S11]  /*2c690*/  LDL.LU.64 R26, [R1+0x5d30] ;  /* 0x005d3000011a7983 */ /* 0x000f360000300a00 */
[----:B------:R-:W-:Y:S11]  /*2c6a0*/  @!UPT UIADD3 URZ, URZ, URZ, URZ ;  /* 0x0000003f3f3ff290 */ /* 0x000ff6000fffe03f */
[----:B------:R-:W-:Y:S01]  /*2c6b0*/  STL.64 [R1+0xfa0], R4 ;  /* 0x000fa00401007387 */ /* 0x000fe20000100a00 */
[----:B------:R0:W-:Y:S03]  /*2c6c0*/  STL.64 [R1+0xfa8], R6 ;  /* 0x000fa80601007387 */ /* 0x0001e60000100a00 */
[----:B0-----:R-:W4:Y:S01]  /*2c6d0*/  LDL.LU.64 R6, [R1+0x5d28] ;  /* 0x005d280001067983 */ /* 0x001f220000300a00 */
[----:B------:R-:W4:Y:S02]  /*2c6e0*/  LDL.LU.64 R4, [R1+0x5d20] ;  /* 0x005d200001047983 */ /* 0x000f240000300a00 */
[C---:B----4-:R-:W-:Y:S11]  /*2c6f0*/  HMMA.16816.F32.BF16 R4, R20.reuse, R26, R4 ;  /* 0x0000001a1404723c */ /* 0x050ff60000041804 */
[----:B------:R-:W-:Y:S11]  /*2c700*/  @!UPT UIADD3 URZ, URZ, URZ, URZ ;  /* 0x0000003f3f3ff290 */ /* 0x000ff6000fffe03f */
[----:B------:R-:W-:Y:S01]  /*2c710*/  @!UPT UIADD3 URZ, URZ, URZ, URZ ;  /* 0x0000003f3f3ff290 */ /* 0x000fe2000fffe03f */
[----:B------:R0:W-:Y:S01]  /*2c720*/  STL.64 [R1+0xf90], R4 ;  /* 0x000f900401007387 */ /* 0x0001e20000100a00 */
[----:B------:R1:W-:Y:S02]  /*2c730*/  STL.64 [R1+0xf98], R6 ;  /* 0x000f980601007387 */ /* 0x0003e40000100a00 */
[----:B0-----:R-:W-:Y:S01]  /*2c740*/  IMAD.MOV.U32 R5, RZ, RZ, R26 ;  /* 0x000000ffff057224 */ /* 0x001fe200078e001a */
[----:B-1----:R-:W4:Y:S01]  /*2c750*/  LDL.LU.64 R6, [R1+0x5d18] ;  /* 0x005d180001067983 */ /* 0x002f220000300a00 */
[----:B------:R-:W-:Y:S02]  /*2c760*/  IMAD.MOV.U32 R4, RZ, RZ, R27 ;  /* 0x000000ffff047224 */ /* 0x000fe400078e001b */
[----:B------:R-:W2:Y:S02]  /*2c770*/  LDL.LU.64 R26, [R1+0x5d10] ;  /* 0x005d1000011a7983 */ /* 0x000ea40000300a00 */
[C---:B--2---:R-:W-:Y:S01]  /*2c780*/  HMMA.16816.F32.BF16 R24, R20.reuse, R26, R12 ;  /* 0x0000001a1418723c */ /* 0x044fe2000004180c */
[----:B----4-:R-:W-:Y:S01]  /*2c790*/  STL.64 [R1+0x5c88], R6 ;  /* 0x005c880601007387 */ /* 0x010fe20000100a00 */
[----:B------:R0:W-:Y:S03]  /*2c7a0*/  STL.64 [R1+0x5c80], R4 ;  /* 0x005c800401007387 */ /* 0x0001e60000100a00 */
[----:B0-----:R-:W2:Y:S01]  /*2c7b0*/  LDL.LU R4, [R1+0x460] ;  /* 0x0004600001047983 */ /* 0x001ea20000300800 */
[----:B------:R-:W2:Y:S02]  /*2c7c0*/  LDL.LU R5, [R1+0x464] ;  /* 0x0004640001057983 */ /* 0x000ea40000300800 */
[----:B------:R-:W2:Y:S02]  /*2c7d0*/  LDL.LU R6, [R1+0x468] ;  /* 0x0004680001067983 */ /* 0x000ea40000300800 */
[----:B------:R-:W2:Y:S01]  /*2c7e0*/  LDL.LU R7, [R1+0x46c] ;  /* 0x00046c0001077983 */ /* 0x000ea20000300800 */
[----:B------:R-:W4:Y:S01]  /*2c7f0*/  LDL.LU.64 R14, [R1+0x5d08] ;  /* 0x005d0800010e7983 */ /* 0x000f220000300a00 */
[----:B------:R-:W2:Y:S11]  /*2c800*/  LDL.LU.64 R12, [R1+0x5d00] ;  /* 0x005d0000010c7983 */ /* 0x000eb60000300a00 */
[----:B------:R-:W-:Y:S01]  /*2c810*/  STL.64 [R1+0xf80], R24 ;  /* 0x000f801801007387 */ /* 0x000fe20000100a00 */
[----:B------:R0:W-:Y:S03]  /*2c820*/  STL.64 [R1+0xf88], R26 ;  /* 0x000f881a01007387 */ /* 0x0001e60000100a00 */
[----:B0-----:R-:W3:Y:S01]  /*2c830*/  LDL.LU.64 R26, [R1+0x5cf8] ;  /* 0x005cf800011a7983 */ /* 0x001ee20000300a00 */
[----:B------:R-:W3:Y:S02]  /*2c840*/  LDL.LU.64 R24, [R1+0x5cf0] ;  /* 0x005cf00001187983 */ /* 0x000ee40000300a00 */
[----:B---3--:R-:W-:Y:S01]  /*2c850*/  HMMA.16816.F32.BF16 R20, R20, R18, R24 ;  /* 0x000000121414723c */ /* 0x008fe20000041818 */
[----:B------:R-:W4:Y:S01]  /*2c860*/  LDL.LU.64 R26, [R1+0x5ce8] ;  /* 0x005ce800011a7983 */ /* 0x000f220000300a00 */
[----:B------:R-:W4:Y:S11]  /*2c870*/  LDL.LU.64 R24, [R1+0x5ce0] ;  /* 0x005ce00001187983 */ /* 0x000f360000300a00 */
[----:B------:R-:W-:Y:S10]  /*2c880*/  @!UPT UIADD3 URZ, URZ, URZ, URZ ;  /* 0x0000003f3f3ff290 */ /* 0x000ff4000fffe03f */
[----:B------:R0:W-:Y:S01]  /*2c890*/  STL.64 [R1+0xbb0], R20 ;  /* 0x000bb01401007387 */ /* 0x0001e20000100a00 */
[----:B------:R1:W-:Y:S03]  /*2c8a0*/  STL.64 [R1+0xbb8], R22 ;  /* 0x000bb81601007387 */ /* 0x0003e60000100a00 */
[----:B0-----:R-:W3:Y:S01]  /*2c8b0*/  LDL.LU R20, [R1+0x450] ;  /* 0x0004500001147983 */ /* 0x001ee20000300800 */
[----:B------:R-:W3:Y:S02]  /*2c8c0*/  LDL.LU R21, [R1+0x454] ;  /* 0x0004540001157983 */ /* 0x000ee40000300800 */
[----:B-1----:R-:W3:Y:S02]  /*2c8d0*/  LDL.LU R22, [R1+0x458] ;  /* 0x0004580001167983 */ /* 0x002ee40000300800 */
[----:B------:R-:W3:Y:S01]  /*2c8e0*/  LDL.LU R23, [R1+0x45c] ;  /* 0x00045c0001177983 */ /* 0x000ee20000300800 */
[----:B------:R0:W-:Y:S01]  /*2c8f0*/  STL.64 [R1+0x5be8], R18 ;  /* 0x005be81201007387 */ /* 0x0001e20000100a00 */
[----:B------:R-:W-:Y:S03]  /*2c900*/  STL.64 [R1+0x5c68], R16 ;  /* 0x005c681001007387 */ /* 0x000fe60000100a00 */
[----:B0-----:R-:W2:Y:S04]  /*2c910*/  LDL.64 R18, [R1+0xc8] ;  /* 0x0000c80001127983 */ /* 0x001ea80000100a00 */
[----:B--2---:R0:W-:Y:S02]  /*2c920*/  STL.64 [R1+0x5c70], R18 ;  /* 0x005c701201007387 */ /* 0x0041e40000100a00 */
[----:B0-----:R-:W-:-:S02]  /*2c930*/  IMAD.MOV.U32 R18, RZ, RZ, R13 ;  /* 0x000000ffff127224 */ /* 0x001fc400078e000d */
[----:B------:R-:W-:Y:S02]  /*2c940*/  IMAD.MOV.U32 R19, RZ, RZ, R12 ;  /* 0x000000ffff137224 */ /* 0x000fe400078e000c */
[C---:B----4-:R-:W-:Y:S01]  /*2c950*/  HMMA.16816.F32.BF16 R12, R24.reuse, R14, R8 ;  /* 0x0000000e180c723c */ /* 0x050fe20000041808 */
[----:B------:R-:W2:Y:S01]  /*2c960*/  LDL.LU.64 R10, [R1+0x5cd8] ;  /* 0x005cd800010a7983 */ /* 0x000ea20000300a00 */
[----:B------:R-:W2:Y:S11]  /*2c970*/  LDL.LU.64 R8, [R1+0x5cd0] ;  /* 0x005cd00001087983 */ /* 0x000eb60000300a00 */
[----:B------:R-:W-:Y:S10]  /*2c980*/  @!UPT UIADD3 URZ, URZ, URZ, URZ ;  /* 0x0000003f3f3ff290 */ /* 0x000ff4000fffe03f */
[----:B------:R-:W-:Y:S01]  /*2c990*/  STL.64 [R1+0xba0], R12 ;  /* 0x000ba00c01007387 */ /* 0x000fe20000100a00 */
        /* <DEDUP_REMOVED lines=16> */
[C---:B--2---:R-:W-:Y:S11]  /*2caa0*/  HMMA.16816.F32.BF16 R8, R24.reuse, R14, R8 ;  /* 0x0000000e1808723c */ /* 0x044ff60000041808 */
[----:B------:R-:W-:Y:S11]  /*2cab0*/  @!UPT UIADD3 URZ, URZ, URZ, URZ ;  /* 0x0000003f3f3ff290 */ /* 0x000ff6000fffe03f */
[----:B------:R-:W-:Y:S01]  /*2cac0*/  @!UPT UIADD3 URZ, URZ, URZ, URZ ;  /* 0x0000003f3f3ff290 */ /* 0x000fe2000fffe03f */
[----:B------:R-:W-:Y:S01]  /*2cad0*/  STL.64 [R1+0xb70], R8 ;  /* 0x000b700801007387 */ /* 0x000fe20000100a00 */
[----:B------:R0:W-:Y:S03]  /*2cae0*/  STL.64 [R1+0xb78], R10 ;  /* 0x000b780a01007387 */ /* 0x0001e60000100a00 */
[----:B0-----:R-:W2:Y:S01]  /*2caf0*/  LDL.LU.64 R10, [R1+0x5c90] ;  /* 0x005c9000010a7983 */ /* 0x001ea20000300a00 */
[----:B------:R0:W-:Y:S02]  /*2cb00*/  STL.64 [R1+0x5c78], R14 ;  /* 0x005c780e01007387 */ /* 0x0001e40000100a00 */
[----:B------:R-:W4:Y:S02]  /*2cb10*/  LDL.LU R12, [R1+0x7d0] ;  /* 0x0007d000010c7983 */ /* 0x000f240000300800 */
[----:B------:R-:W4:Y:S01]  /*2cb20*/  LDL.LU R13, [R1+0x7d4] ;  /* 0x0007d400010d7983 */ /* 0x000f220000300800 */
[----:B0-----:R-:W4:Y:S01]  /*2cb30*/  LDL.LU R14, [R1+0x7d8] ;  /* 0x0007d800010e7983 */ /* 0x001f220000300800 */
[----:B------:R-:W4:Y:S01]  /*2cb40*/  LDL.LU R15, [R1+0x7dc] ;  /* 0x0007dc00010f7983 */ /* 0x000f220000300800 */
[C---:B--2---:R-:W-:Y:S11]  /*2cb50*/  HMMA.16816.F32.BF16 R4, R24.reuse, R10, R4 ;  /* 0x0000000a1804723c */ /* 0x044ff60000041804 */
[----:B------:R-:W-:Y:S11]  /*2cb60*/  @!UPT UIADD3 URZ, URZ, URZ, URZ ;  /* 0x0000003f3f3ff290 */ /* 0x000ff6000fffe03f */
[----:B------:R-:W-:Y:S01]  /*2cb70*/  @!UPT UIADD3 URZ, URZ, URZ, URZ ;  /* 0x0000003f3f3ff290 */ /* 0x000fe2000fffe03f */
[----:B------:R-:W-:Y:S01]  /*2cb80*/  STL.64 [R1+0xb60], R4 ;  /* 0x000b600401007387 */ /* 0x000fe20000100a00 */
[----:B------:R0:W-:Y:S03]  /*2cb90*/  STL.64 [R1+0xb68], R6 ;  /* 0x000b680601007387 */ /* 0x0001e60000100a00 */
[----:B0-----:R-:W3:Y:S01]  /*2cba0*/  LDL.LU.64 R6, [R1+0x5c88] ;  /* 0x005c880001067983 */ /* 0x001ee20000300a00 */
[----:B------:R-:W2:Y:S02]  /*2cbb0*/  LDL.LU.64 R4, [R1+0x5c80] ;  /* 0x005c800001047983 */ /* 0x000ea40000300a00 */
[----:B------:R0:W-:Y:S02]  /*2cbc0*/  STL [R1+0x5b8c], R10 ;  /* 0x005b8c0a01007387 */ /* 0x0001e40000100800 */
[----:B------:R1:W-:Y:S01]  /*2cbd0*/  STL [R1+0x5b88], R11 ;  /* 0x005b880b01007387 */ /* 0x0003e20000100800 */
[----:B------:R-:W2:Y:S01]  /*2cbe0*/  LDL.LU R8, [R1+0x7c0] ;  /* 0x0007c00001087983 */ /* 0x000ea20000300800 */
[----:B------:R-:W2:Y:S03]  /*2cbf0*/  LDL.LU R9, [R1+0x7c4] ;  /* 0x0007c40001097983 */ /* 0x000ea60000300800 */
[----:B0-----:R-:W2:Y:S01]  /*2cc00*/  LDL.LU R10, [R1+0x7c8] ;  /* 0x0007c800010a7983 */ /* 0x001ea20000300800 */
[----:B-1----:R-:W2:Y:S01]  /*2cc10*/  LDL.LU R11, [R1+0x7cc] ;  /* 0x0007cc00010b7983 */ /* 0x002ea20000300800 */
[C---:B----4-:R-:W-:Y:S08]  /*2cc20*/  HMMA.16816.F32.BF16 R16, R24.reuse, R18, R12 ;  /* 0x000000121810723c */ /* 0x050ff0000004180c */
[C---:B---3--:R-:W-:Y:S01]  /*2cc30*/  HMMA.16816.F32.BF16 R20, R24.reuse, R6, R20 ;  /* 0x000000061814723c */ /* 0x048fe20000041814 */
[----:B------:R-:W-:Y:S11]  /*2cc40*/  STL.64 [R1+0x5c20], R6 ;  /* 0x005c200601007387 */ /* 0x000ff60000100a00 */
[----:B------:R-:W-:Y:S11]  /*2cc50*/  @!UPT UIADD3 URZ, URZ, URZ, URZ ;  /* 0x0000003f3f3ff290 */ /* 0x000ff6000fffe03f */
[----:B------:R-:W-:Y:S01]  /*2cc60*/  STL.64 [R1+0xb50], R20 ;  /* 0x000b501401007387 */ /* 0x000fe20000100a00 */
[----:B------:R-:W-:Y:S02]  /*2cc70*/  STL.64 [R1+0xb58], R22 ;  /* 0x000b581601007387 */ /* 0x000fe40000100a00 */
[----:B------:R-:W0:Y:S02]  /*2cc80*/  LDSM.16.MT88.4 R20, [R2+0x4180] ;  /* 0x004180000214783b */ /* 0x000e240000004200 */
[----:B0-----:R0:W-:Y:S02]  /*2cc90*/  STL.64 [R1+0x5ac0], R22 ;  /* 0x005ac01601007387 */ /* 0x0011e40000100a00 */
[----:B------:R-:W-:Y:S02]  /*2cca0*/  STL.64 [R1+0x5ab8], R20 ;  /* 0x005ab81401007387 */ /* 0x000fe40000100a00 */
[----:B0-----:R-:W3:Y:S01]  /*2ccb0*/  LDL.64 R22, [R1+0xb8] ;  /* 0x0000b80001167983 */ /* 0x001ee20000100a00 */
[----:B------:R-:W4:Y:S02]  /*2ccc0*/  LDL.LU.64 R14, [R1+0x5c78] ;  /* 0x005c7800010e7983 */ /* 0x000f240000300a00 */
[----:B------:R-:W-:Y:S02]  /*2ccd0*/  STL.64 [R1+0xf70], R16 ;  /* 0x000f701001007387 */ /* 0x000fe40000100a00 */
[----:B------:R0:W-:Y:S02]  /*2cce0*/  STL.64 [R1+0xf78], R18 ;  /* 0x000f781201007387 */ /* 0x0001e40000100a00 */
[----:B0-----:R-:W2:Y:S02]  /*2ccf0*/  LDL.LU.64 R18, [R1+0x5c70] ;  /* 0x005c700001127983 */ /* 0x001ea40000300a00 */
[----:B--2---:R-:W-:Y:S11]  /*2cd00*/  HMMA.16816.F32.BF16 R8, R24, R18, R8 ;  /* 0x000000121808723c */ /* 0x004ff60000041808 */
[----:B------:R-:W-:Y:S11]  /*2cd10*/  @!UPT UIADD3 URZ, URZ, URZ, URZ ;  /* 0x0000003f3f3ff290 */ /* 0x000ff6000fffe03f */
[----:B------:R-:W-:Y:S01]  /*2cd20*/  @!UPT UIADD3 URZ, URZ, URZ, URZ ;  /* 0x0000003f3f3ff290 */ /* 0x000fe2000fffe03f */
[----:B------:R0:W-:Y:S01]  /*2cd30*/  STL.64 [R1+0xf60], R8 ;  /* 0x000f600801007387 */ /* 0x0001e20000100a00 */
[----:B------:R-:W-:Y:S02]  /*2cd40*/  STL.64 [R1+0xf68], R10 ;  /* 0x000f680a01007387 */ /* 0x000fe40000100a00 */
[----:B------:R-:W2:Y:S02]  /*2cd50*/  LDL.LU.64 R16, [R1+0x5c68] ;  /* 0x005c680001107983 */ /* 0x000ea40000300a00 */
[----:B0-----:R-:W-:Y:S02]  /*2cd60*/  IMAD.MOV.U32 R9, RZ, RZ, R18 ;  /* 0x000000ffff097224 */ /* 0x001fe400078e0012 */
[----:B------:R-:W-:-:S05]  /*2cd70*/  IMAD.MOV.U32 R8, RZ, RZ, R19 ;  /* 0x000000ffff087224 */ /* 0x000fca00078e0013 */
[----:B------:R0:W-:Y:S04]  /*2cd80*/  STL.64 [R1+0x5c60], R8 ;  /* 0x005c600801007387 */ /* 0x0001e80000100a00 */
[----:B0-----:R-:W2:Y:S01]  /*2cd90*/  LDL.LU R8, [R1+0x7b0] ;  /* 0x0007b00001087983 */ /* 0x001ea20000300800 */
[----:B------:R-:W2:Y:S02]  /*2cda0*/  LDL.LU R9, [R1+0x7b4] ;  /* 0x0007b40001097983 */ /* 0x000ea40000300800 */
[----:B------:R-:W2:Y:S02]  /*2cdb0*/  LDL.LU R10, [R1+0x7b8] ;  /* 0x0007b800010a7983 */ /* 0x000ea40000300800 */
[----:B------:R-:W2:Y:S02]  /*2cdc0*/  LDL.LU R11, [R1+0x7bc] ;  /* 0x0007bc00010b7983 */ /* 0x000ea40000300800 */
[----:B---3--:R-:W-:-:S02]  /*2cdd0*/  IMAD.MOV.U32 R12, RZ, RZ, R22 ;  /* 0x000000ffff0c7224 */ /* 0x008fc400078e0016 */
[----:B------:R-:W-:Y:S01]  /*2cde0*/  IMAD.MOV.U32 R13, RZ, RZ, R23 ;  /* 0x000000ffff0d7224 */ /* 0x000fe200078e0017 */
[----:B--2---:R-:W-:Y:S11]  /*2cdf0*/  HMMA.16816.F32.BF16 R8, R24, R22, R8 ;  /* 0x000000161808723c */ /* 0x004ff60000041808 */
[----:B------:R-:W-:Y:S11]  /*2ce00*/  @!UPT UIADD3 URZ, URZ, URZ, URZ ;  /* 0x0000003f3f3ff290 */ /* 0x000ff6000fffe03f */
[----:B------:R-:W-:Y:S01]  /*2ce10*/  @!UPT UIADD3 URZ, URZ, URZ, URZ ;  /* 0x0000003f3f3ff290 */ /* 0x000fe2000fffe03f */
[----:B------:R-:W-:Y:S01]  /*2ce20*/  STL.64 [R1+0xf50], R8 ;  /* 0x000f500801007387 */ /* 0x000fe20000100a00 */
[----:B------:R-:W-:Y:S02]  /*2ce30*/  STL.64 [R1+0xf58], R10 ;  /* 0x000f580a01007387 */ /* 0x000fe40000100a00 */
[----:B------:R-:W2:Y:S02]  /*2ce40*/  LDL.LU R20, [R1+0x420] ;  /* 0x0004200001147983 */ /* 0x000ea40000300800 */
[----:B------:R-:W2:Y:S01]  /*2ce50*/  LDL.LU R21, [R1+0x424] ;  /* 0x0004240001157983 */ /* 0x000ea20000300800 */
[----:B------:R-:W3:Y:S01]  /*2ce60*/  LDL.LU R22, [R1+0x428] ;  /* 0x0004280001167983 */ /* 0x000ee20000300800 */
[----:B------:R-:W3:Y:S02]  /*2ce70*/  LDL.LU R23, [R1+0x42c] ;  /* 0x00042c0001177983 */ /* 0x000ee40000300800 */
[----:B------:R-:W2:Y:S02]  /*2ce80*/  LDL.64 R18, [R1+0x58] ;  /* 0x0000580001127983 */ /* 0x000ea40000100a00 */
[----:B--2---:R-:W-:Y:S01]  /*2ce90*/  STL.64 [R1+0x5c00], R18 ;  /* 0x005c001201007387 */ /* 0x004fe20000100a00 */
[----:B---3--:R0:W-:Y:S02]  /*2cea0*/  STL.64 [R1+0x5bc0], R22 ;  /* 0x005bc01601007387 */ /* 0x0081e40000100a00 */
[----:B------:R1:W-:Y:S01]  /*2ceb0*/  STL.64 [R1+0x5bb8], R20 ;  /* 0x005bb81401007387 */ /* 0x0003e20000100a00 */
[----:B0-----:R-:W2:Y:S01]  /*2cec0*/  LDL.64 R22, [R1+0x28] ;  /* 0x0000280001167983 */ /* 0x001ea20000100a00 */
[----:B------:R-:W-:-:S02]  /*2ced0*/  IMAD.MOV.U32 R19, RZ, RZ, R4 ;  /* 0x000000ffff137224 */ /* 0x000fc400078e0004 */
[----:B------:R-:W-:Y:S01]  /*2cee0*/  IMAD.MOV.U32 R18, RZ, RZ, R5 ;  /* 0x000000ffff127224 */ /* 0x000fe200078e0005 */
[----:B--2---:R0:W-:Y:S01]  /*2cef0*/  STL.64 [R1+0x5be0], R22 ;  /* 0x005be01601007387 */ /* 0x0041e20000100a00 */
[----:B-1----:R-:W2:Y:S02]  /*2cf00*/  LDL.LU R20, [R1+0x440] ;  /* 0x0004400001147983 */ /* 0x002ea40000300800 */
[----:B------:R-:W2:Y:S01]  /*2cf10*/  LDL.LU R21, [R1+0x444] ;  /* 0x0004440001157983 */ /* 0x000ea20000300800 */
[----:B0-----:R-:W3:Y:S01]  /*2cf20*/  LDL.LU R22, [R1+0x448] ;  /* 0x0004480001167983 */ /* 0x001ee20000300800 */
[----:B------:R-:W3:Y:S02]  /*2cf30*/  LDL.LU R23, [R1+0x44c] ;  /* 0x00044c0001177983 */ /* 0x000ee40000300800 */
[----:B------:R-:W2:Y:S02]  /*2cf40*/  LDL.LU R4, [R1+0x770] ;  /* 0x0007700001047983 */ /* 0x000ea40000300800 */
[----:B------:R-:W2:Y:S01]  /*2cf50*/  LDL.LU R5, [R1+0x774] ;  /* 0x0007740001057983 */ /* 0x000ea20000300800 */
[----:B------:R-:W2:Y:S01]  /*2cf60*/  LDL.LU R6, [R1+0x778] ;  /* 0x0007780001067983 */ /* 0x000ea20000300800 */
[----:B------:R-:W2:Y:S03]  /*2cf70*/  LDL.LU R7, [R1+0x77c] ;  /* 0x00077c0001077983 */ /* 0x000ea60000300800 */
[----:B--2---:R0:W-:Y:S01]  /*2cf80*/  STL.64 [R1+0x5c30], R6 ;  /* 0x005c300601007387 */ /* 0x0041e20000100a00 */
[----:B------:R-:W-:Y:S02]  /*2cf90*/  STL.64 [R1+0x5c28], R4 ;  /* 0x005c280401007387 */ /* 0x000fe40000100a00 */
[----:B0-----:R-:W-:-:S02]  /*2cfa0*/  IMAD.MOV.U32 R6, RZ, RZ, R17 ;  /* 0x000000ffff067224 */ /* 0x001fc400078e0011 */
[----:B------:R-:W-:-:S05]  /*2cfb0*/  IMAD.MOV.U32 R7, RZ, RZ, R16 ;  /* 0x000000ffff077224 */ /* 0x000fca00078e0010 */
[----:B------:R-:W-:Y:S01]  /*2cfc0*/  STL.64 [R1+0x5c40], R6 ;  /* 0x005c400601007387 */ /* 0x000fe20000100a00 */
[----:B------:R0:W-:Y:S03]  /*2cfd0*/  STL.64 [R1+0x5c18], R18 ;  /* 0x005c181201007387 */ /* 0x0001e60000100a00 */
[----:B0-----:R-:W2:Y:S04]  /*2cfe0*/  LDL.64 R18, [R1+0x78] ;  /* 0x0000780001127983 */ /* 0x001ea80000100a00 */
[----:B--2---:R0:W-:Y:S01]  /*2cff0*/  STL.64 [R1+0x5c38], R18 ;  /* 0x005c381201007387 */ /* 0x0041e20000100a00 */
[----:B------:R-:W2:Y:S02]  /*2d000*/  LDL.LU R16, [R1+0x780] ;  /* 0x0007800001107983 */ /* 0x000ea40000300800 */
[----:B------:R-:W2:Y:S01]  /*2d010*/  LDL.LU R17, [R1+0x784] ;  /* 0x0007840001117983 */ /* 0x000ea20000300800 */
[----:B0-----:R-:W2:Y:S01]  /*2d020*/  LDL.LU R18, [R1+0x788] ;  /* 0x0007880001127983 */ /* 0x001ea20000300800 */
[----:B------:R-:W2:Y:S02]  /*2d030*/  LDL.LU R19, [R1+0x78c] ;  /* 0x00078c0001137983 */ /* 0x000ea40000300800 */
[----:B------:R-:W3:Y:S02]  /*2d040*/  LDL.LU R8, [R1+0x7a0] ;  /* 0x0007a00001087983 */ /* 0x000ee40000300800 */
[----:B------:R-:W3:Y:S02]  /*2d050*/  LDL.LU R9, [R1+0x7a4] ;  /* 0x0007a40001097983 */ /* 0x000ee40000300800 */
[----:B------:R-:W-:-:S02]  /*2d060*/  IMAD.MOV.U32 R6, RZ, RZ, R3 ;  /* 0x000000ffff067224 */ /* 0x000fc400078e0003 */
[----:B------:R-:W-:Y:S01]  /*2d070*/  IMAD.MOV.U32 R7, RZ, RZ, R0 ;  /* 0x000000ffff077224 */ /* 0x000fe200078e0000 */
[----:B------:R-:W3:Y:S01]  /*2d080*/  LDL.LU R10, [R1+0x7a8] ;  /* 0x0007a800010a7983 */ /* 0x000ee20000300800 */
[----:B------:R-:W3:Y:S03]  /*2d090*/  LDL.LU R11, [R1+0x7ac] ;  /* 0x0007ac00010b7983 */ /* 0x000ee60000300800 */
[----:B--2---:R-:W-:Y:S01]  /*2d0a0*/  STL.64 [R1+0x5c50], R18 ;  /* 0x005c501201007387 */ /* 0x004fe20000100a00 */
[----:B------:R-:W-:Y:S02]  /*2d0b0*/  STL.64 [R1+0x5c48], R16 ;  /* 0x005c481001007387 */ /* 0x000fe40000100a00 */
[----:B------:R0:W-:Y:S02]  /*2d0c0*/  STL.64 [R1+0x5c58], R6 ;  /* 0x005c580601007387 */ /* 0x0001e40000100a00 */
[----:B0-----:R-:W2:Y:S01]  /*2d0d0*/  LDL.64 R6, [R1+0xa8] ;  /* 0x0000a80001067983 */ /* 0x001ea20000100a00 */
[----:B------:R-:W2:Y:S02]  /*2d0e0*/  LDL.LU R16, [R1+0x790] ;  /* 0x0007900001107983 */ /* 0x000ea40000300800 */
[----:B------:R-:W2:Y:S02]  /*2d0f0*/  LDL.LU R17, [R1+0x794] ;  /* 0x0007940001117983 */ /* 0x000ea40000300800 */
[----:B------:R-:W2:Y:S01]  /*2d100*/  LDL.LU R18, [R1+0x798] ;  /* 0x0007980001127983 */ /* 0x000ea20000300800 */
[----:B------:R-:W2:Y:S01]  /*2d110*/  LDL.LU R19, [R1+0x79c] ;  /* 0x00079c0001137983 */ /* 0x000ea20000300800 */
[----:B---3--:R-:W-:Y:S02]  /*2d120*/  STL.64 [R1+0x5bf8], R22 ;  /* 0x005bf81601007387 */ /* 0x008fe40000100a00 */
[----:B------:R0:W-:Y:S02]  /*2d130*/  STL.64 [R1+0x5bf0], R20 ;  /* 0x005bf01401007387 */ /* 0x0001e40000100a00 */
[----:B0-----:R-:W3:Y:S01]  /*2d140*/  LDL.LU R20, [R1+0x750] ;  /* 0x0007500001147983 */ /* 0x001ee20000300800 */
[----:B------:R-:W3:Y:S02]  /*2d150*/  LDL.LU R21, [R1+0x754] ;  /* 0x0007540001157983 */ /* 0x000ee40000300800 */
[----:B------:R-:W2:Y:S02]  /*2d160*/  LDL.LU R22, [R1+0x758] ;  /* 0x0007580001167983 */ /* 0x000ea40000300800 */
[----:B------:R-:W2:Y:S02]  /*2d170*/  LDL.LU R23, [R1+0x75c] ;  /* 0x00075c0001177983 */ /* 0x000ea40000300800 */
[----:B--2---:R-:W-:Y:S01]  /*2d180*/  STL.64 [R1+0x5c10], R22 ;  /* 0x005c101601007387 */ /* 0x004fe20000100a00 */
[----:B---3--:R0:W-:Y:S03]  /*2d190*/  STL.64 [R1+0x5c08], R20 ;  /* 0x005c081401007387 */ /* 0x0081e60000100a00 */
[----:B0-----:R-:W2:Y:S01]  /*2d1a0*/  LDL.LU R20, [R1+0x760] ;  /* 0x0007600001147983 */ /* 0x001ea20000300800 */
[----:B------:R-:W2:Y:S02]  /*2d1b0*/  LDL.LU R21, [R1+0x764] ;  /* 0x0007640001157983 */ /* 0x000ea40000300800 */
[----:B------:R-:W2:Y:S02]  /*2d1c0*/  LDL.LU R22, [R1+0x768] ;  /* 0x0007680001167983 */ /* 0x000ea40000300800 */
[----:B------:R-:W2:Y:S01]  /*2d1d0*/  LDL.LU R23, [R1+0x76c] ;  /* 0x00076c0001177983 */ /* 0x000ea20000300800 */
[----:B----4-:R0:W-:Y:S01]  /*2d1e0*/  STL.64 [R1+0x5b98], R14 ;  /* 0x005b980e01007387 */ /* 0x0101e20000100a00 */
[----:B------:R-:W-:Y:S03]  /*2d1f0*/  STL.64 [R1+0x5b90], R12 ;  /* 0x005b900c01007387 */ /* 0x000fe60000100a00 */
[----:B0-----:R-:W3:Y:S01]  /*2d200*/  LDL.64 R14, [R1+0x8] ;  /* 0x00000800010e7983 */ /* 0x001ee20000100a00 */
[----:B------:R-:W-:Y:S03]  /*2d210*/  HMMA.16816.F32.BF16 R8, R24, R6, R8 ;  /* 0x000000061808723c */ /* 0x000fe60000041808 */
[----:B---3--:R0:W-:Y:S04]  /*2d220*/  STL.64 [R1+0x5bb0], R14 ;  /* 0x005bb00e01007387 */ /* 0x0081e80000100a00 */
[----:B0-----:R-:W3:Y:S04]  /*2d230*/  LDL.64 R14, [R1+0x18] ;  /* 0x00001800010e7983 */ /* 0x001ee80000100a00 */
[----:B---3--:R0:W-:Y:S01]  /*2d240*/  STL.64 [R1+0x5bc8], R14 ;  /* 0x005bc80e01007387 */ /* 0x0081e20000100a00 */
[----:B------:R-:W3:Y:S02]  /*2d250*/  LDL.LU R12, [R1+0x430] ;  /* 0x00043000010c7983 */ /* 0x000ee40000300800 */
[----:B------:R-:W3:Y:S01]  /*2d260*/  LDL.LU R13, [R1+0x434] ;  /* 0x00043400010d7983 */ /* 0x000ee20000300800 */
[----:B0-----:R-:W3:Y:S01]  /*2d270*/  LDL.LU R14, [R1+0x438] ;  /* 0x00043800010e7983 */ /* 0x001ee20000300800 */
[----:B------:R-:W3:Y:S07]  /*2d280*/  LDL.LU R15, [R1+0x43c] ;  /* 0x00043c00010f7983 */ /* 0x000eee0000300800 */
[----:B------:R0:W-:Y:S02]  /*2d290*/  STL.64 [R1+0xf40], R8 ;  /* 0x000f400801007387 */ /* 0x0001e40000100a00 */
[----:B------:R1:W-:Y:S01]  /*2d2a0*/  STL.64 [R1+0xf48], R10 ;  /* 0x000f480a01007387 */ /* 0x0003e20000100a00 */
[----:B0-----:R-:W4:Y:S01]  /*2d2b0*/  LDL.LU.64 R8, [R1+0x5c60] ;  /* 0x005c600001087983 */ /* 0x001f220000300a00 */
[----:B-1----:R-:W-:-:S02]  /*2d2c0*/  IMAD.MOV.U32 R10, RZ, RZ, R6 ;  /* 0x000000ffff0a7224 */ /* 0x002fc400078e0006 */
[----:B------:R-:W-:Y:S02]  /*2d2d0*/  IMAD.MOV.U32 R11, RZ, RZ, R7 ;  /* 0x000000ffff0b7224 */ /* 0x000fe400078e0007 */
[----:B------:R-:W2:Y:S03]  /*2d2e0*/  LDL.LU.64 R6, [R1+0x5c58] ;  /* 0x005c580001067983 */ /* 0x000ea60000300a00 */
[----:B------:R-:W-:Y:S01]  /*2d2f0*/  STL.64 [R1+0x5ba8], R10 ;  /* 0x005ba80a01007387 */ /* 0x000fe20000100a00 */
[C---:B--2---:R-:W-:Y:S01]  /*2d300*/  HMMA.16816.F32.BF16 R4, R24.reuse, R6, R16 ;  /* 0x000000061804723c */ /* 0x044fe20000041810 */
[----:B----4-:R0:W-:Y:S04]  /*2d310*/  STL.64 [R1+0x5ba0], R8 ;  /* 0x005ba00801007387 */ /* 0x0101e80000100a00 */
[----:B0-----:R-:W2:Y:S01]  /*2d320*/  LDL.LU R8, [R1+0x410] ;  /* 0x0004100001087983 */ /* 0x001ea20000300800 */
[----:B------:R-:W2:Y:S02]  /*2d330*/  LDL.LU R9, [R1+0x414] ;  /* 0x0004140001097983 */ /* 0x000ea40000300800 */
[----:B------:R-:W2:Y:S02]  /*2d340*/  LDL.LU R10, [R1+0x418] ;  /* 0x00041800010a7983 */ /* 0x000ea40000300800 */
[----:B------:R-:W2:Y:S01]  /*2d350*/  LDL.LU R11, [R1+0x41c] ;  /* 0x00041c00010b7983 */ /* 0x000ea20000300800 */
[----:B------:R-:W4:Y:S01]  /*2d360*/  LDL.LU.64 R18, [R1+0x5c50] ;  /* 0x005c500001127983 */ /* 0x000f220000300a00 */
[----:B------:R-:W4:Y:S11]  /*2d370*/  LDL.LU.64 R16, [R1+0x5c48] ;  /* 0x005c480001107983 */ /* 0x000f360000300a00 */
[----:B------:R-:W-:Y:S01]  /*2d380*/  STL.64 [R1+0xf30], R4 ;  /* 0x000f300401007387 */ /* 0x000fe20000100a00 */
[----:B------:R0:W-:Y:S03]  /*2d390*/  STL.64 [R1+0xf38], R6 ;  /* 0x000f380601007387 */ /* 0x0001e60000100a00 */
[----:B0-----:R-:W4:Y:S02]  /*2d3a0*/  LDL.LU.64 R6, [R1+0x5c40] ;  /* 0x005c400001067983 */ /* 0x001f240000300a00 */
[C---:B----4-:R-:W-:Y:S02]  /*2d3b0*/  HMMA.16816.F32.BF16 R4, R24.reuse, R6, R16 ;  /* 0x000000061804723c */ /* 0x050fe40000041810 */
[----:B------:R-:W4:Y:S11]  /*2d3c0*/  LDL.LU.64 R18, [R1+0x5c38] ;  /* 0x005c380001127983 */ /* 0x000f360000300a00 */
[----:B------:R-:W-:Y:S10]  /*2d3d0*/  @!UPT UIADD3 URZ, URZ, URZ, URZ ;  /* 0x0000003f3f3ff290 */ /* 0x000ff4000fffe03f */
        /* <DEDUP_REMOVED lines=12> */
[----:B------:R-:W2:Y:S03]  /*2d4a0*/  LDL.LU.64 R18, [R1+0x5c18] ;  /* 0x005c180001127983 */ /* 0x000ea60000300a00 */
[----:B------:R-:W-:Y:S01]  /*2d4b0*/  STL [R1+0x5b2c], R4 ;  /* 0x005b2c0401007387 */ /* 0x000fe20000100800 */
[----:B------:R-:W-:Y:S01]  /*2d4c0*/  STL [R1+0x5b28], R5 ;  /* 0x005b280501007387 */ /* 0x000fe20000100800 */
[C---:B--2---:R-:W-:Y:S02]  /*2d4d0*/  HMMA.16816.F32.BF16 R16, R24.reuse, R18, R20 ;  /* 0x000000121810723c */ /* 0x044fe40000041814 */
[----:B------:R-:W2:Y:S01]  /*2d4e0*/  LDL.LU.64 R22, [R1+0x5c10] ;  /* 0x005c100001167983 */ /* 0x000ea20000300a00 */
[----:B------:R-:W2:Y:S11]  /*2d4f0*/  LDL.LU.64 R20, [R1+0x5c08] ;  /* 0x005c080001147983 */ /* 0x000eb60000300a00 */
[----:B------:R-:W-:Y:S09]  /*2d500*/  @!UPT UIADD3 URZ, URZ, URZ, URZ ;  /* 0x0000003f3f3ff290 */ /* 0x000ff2000fffe03f */
[----:B------:R-:W-:Y:S01]  /*2d510*/  STL.64 [R1+0xf00], R16 ;  /* 0x000f001001007387 */ /* 0x000fe20000100a00 */
[----:B------:R0:W-:Y:S03]  /*2d520*/  STL.64 [R1+0xf08], R18 ;  /* 0x000f081201007387 */ /* 0x0001e60000100a00 */
[----:B0-----:R-:W2:Y:S02]  /*2d530*/  LDL.LU.64 R18, [R1+0x5c00] ;  /* 0x005c000001127983 */ /* 0x001ea40000300a00 */
        /* <DEDUP_REMOVED lines=9> */
[----:B--2---:R-:W-:Y:S01]  /*2d5d0*/  HMMA.16816.F32.BF16 R24, R24, R18, R20 ;  /* 0x000000121818723c */ /* 0x004fe20000041814 */
[----:B------:R-:W2:Y:S01]  /*2d5e0*/  LDL.LU.64 R22, [R1+0x5be0] ;  /* 0x005be00001167983 */ /* 0x000ea20000300a00 */
[----:B------:R-:W-:-:S02]  /*2d5f0*/  IMAD.MOV.U32 R3, RZ, RZ, R18 ;  /* 0x000000ffff037224 */ /* 0x000fc400078e0012 */
[----:B------:R-:W-:Y:S11]  /*2d600*/  IMAD.MOV.U32 R0, RZ, RZ, R19 ;  /* 0x000000ffff007224 */ /* 0x000ff600078e0013 */
[----:B------:R-:W-:Y:S08]  /*2d610*/  @!UPT UIADD3 URZ, URZ, URZ, URZ ;  /* 0x0000003f3f3ff290 */ /* 0x000ff0000fffe03f */
[----:B------:R0:W-:Y:S01]  /*2d620*/  STL.64 [R1+0xb40], R24 ;  /* 0x000b401801007387 */ /* 0x0001e20000100a00 */
[----:B------:R1:W-:Y:S02]  /*2d630*/  STL.64 [R1+0xb48], R26 ;  /* 0x000b481a01007387 */ /* 0x0003e40000100a00 */
[----:B------:R-:W3:Y:S02]  /*2d640*/  LDL.LU.64 R18, [R1+0x5bd8] ;  /* 0x005bd80001127983 */ /* 0x000ee40000300a00 */
[----:B------:R-:W3:Y:S01]  /*2d650*/  LDL.LU.64 R16, [R1+0x5bd0] ;  /* 0x005bd00001107983 */ /* 0x000ee20000300a00 */
[----:B0-----:R-:W4:Y:S01]  /*2d660*/  LDL.LU R24, [R1+0x400] ;  /* 0x0004000001187983 */ /* 0x001f220000300800 */
[----:B------:R-:W4:Y:S02]  /*2d670*/  LDL.LU R25, [R1+0x404] ;  /* 0x0004040001197983 */ /* 0x000f240000300800 */
[----:B-1----:R-:W4:Y:S02]  /*2d680*/  LDL.LU R26, [R1+0x408] ;  /* 0x00040800011a7983 */ /* 0x002f240000300800 */
[----:B------:R-:W4:Y:S02]  /*2d690*/  LDL.LU R27, [R1+0x40c] ;  /* 0x00040c00011b7983 */ /* 0x000f240000300800 */
[----:B--2---:R-:W-:Y:S01]  /*2d6a0*/  IMAD.MOV.U32 R29, RZ, RZ, R22 ;  /* 0x000000ffff1d7224 */ /* 0x004fe200078e0016 */
[C---:B---3--:R-:W-:Y:S01]  /*2d6b0*/  HMMA.16816.F32.BF16 R12, R16.reuse, R22, R12 ;  /* 0x00000016100c723c */ /* 0x048fe2000004180c */
[----:B------:R-:W-:Y:S11]  /*2d6c0*/  IMAD.MOV.U32 R28, RZ, RZ, R23 ;  /* 0x000000ffff1c7224 */ /* 0x000ff600078e0017 */
[----:B------:R-:W-:Y:S11]  /*2d6d0*/  @!UPT UIADD3 URZ, URZ, URZ, URZ ;  /* 0x0000003f3f3ff290 */ /* 0x000ff6000fffe03f */
[----:B------:R-:W-:Y:S01]  /*2d6e0*/  STL.64 [R1+0xb30], R12 ;  /* 0x000b300c01007387 */ /* 0x000fe20000100a00 */
[----:B------:R0:W-:Y:S03]  /*2d6f0*/  STL.64 [R1+0xb38], R14 ;  /* 0x000b380e01007387 */ /* 0x0001e60000100a00 */
[----:B0-----:R-:W2:Y:S01]  /*2d700*/  LDL.LU.64 R14, [R1+0x5bc8] ;  /* 0x005bc800010e7983 */ /* 0x001ea20000300a00 */
[----:B------:R-:W2:Y:S02]  /*2d710*/  LDL.LU.64 R22, [R1+0x5bc0] ;  /* 0x005bc00001167983 */ /* 0x000ea40000300a00 */
[----:B------:R-:W2:Y:S02]  /*2d720*/  LDL.LU.64 R20, [R1+0x5bb8] ;  /* 0x005bb80001147983 */ /* 0x000ea40000300a00 */
[C---:B--2---:R-:W-:Y:S11]  /*2d730*/  HMMA.16816.F32.BF16 R20, R16.reuse, R14, R20 ;  /* 0x0000000e1014723c */ /* 0x044ff60000041814 */
[----:B------:R-:W-:Y:S11]  /*2d740*/  @!UPT UIADD3 URZ, URZ, URZ, URZ ;  /* 0x0000003f3f3ff290 */ /* 0x000ff6000fffe03f */
[----:B------:R-:W-:Y:S01]  /*2d750*/  @!UPT UIADD3 URZ, URZ, URZ, URZ ;  /* 0x0000003f3f3ff290 */ /* 0x000fe2000fffe03f */
[----:B------:R0:W-:Y:S01]  /*2d760*/  STL.64 [R1+0xb20], R20 ;  /* 0x000b201401007387 */ /* 0x0001e20000100a00 */
[----:B------:R1:W-:Y:S02]  /*2d770*/  STL.64 [R1+0xb28], R22 ;  /* 0x000b281601007387 */ /* 0x0003e40000100a00 */
[----:B0-----:R-:W-:Y:S02]  /*2d780*/  IMAD.MOV.U32 R21, RZ, RZ, R14 ;  /* 0x000000ffff157224 */ /* 0x001fe400078e000e */
[----:B------:R-:W-:Y:S02]  /*2d790*/  IMAD.MOV.U32 R20, RZ, RZ, R15 ;  /* 0x000000ffff147224 */ /* 0x000fe400078e000f */
[----:B------:R-:W2:Y:S02]  /*2d7a0*/  LDL.LU.64 R14, [R1+0x5bb0] ;  /* 0x005bb000010e7983 */ /* 0x000ea40000300a00 */
[----:B--2---:R-:W-:Y:S01]  /*2d7b0*/  HMMA.16816.F32.BF16 R8, R16, R14, R8 ;  /* 0x0000000e1008723c */ /* 0x004fe20000041808 */
[----:B-1----:R-:W-:-:S02]  /*2d7c0*/  IMAD.MOV.U32 R23, RZ, RZ, R14 ;  /* 0x000000ffff177224 */ /* 0x002fc400078e000e */
[----:B------:R-:W-:Y:S11]  /*2d7d0*/  IMAD.MOV.U32 R22, RZ, RZ, R15 ;  /* 0x000000ffff167224 */ /* 0x000ff600078e000f */
[----:B------:R-:W-:Y:S09]  /*2d7e0*/  @!UPT UIADD3 URZ, URZ, URZ, URZ ;  /* 0x0000003f3f3ff290 */ /* 0x000ff2000fffe03f */
[----:B------:R-:W-:Y:S01]  /*2d7f0*/  STL.64 [R1+0xb10], R8 ;  /* 0x000b100801007387 */ /* 0x000fe20000100a00 */
[----:B------:R0:W-:Y:S03]  /*2d800*/  STL.64 [R1+0xb18], R10 ;  /* 0x000b180a01007387 */ /* 0x0001e60000100a00 */
[----:B0-----:R-:W2:Y:S01]  /*2d810*/  LDL.LU.64 R10, [R1+0x5ba8] ;  /* 0x005ba800010a7983 */ /* 0x001ea20000300a00 */
[----:B------:R-:W3:Y:S02]  /*2d820*/  LDL.LU.64 R8, [R1+0x5ba0] ;  /* 0x005ba00001087983 */ /* 0x000ee40000300a00 */
[----:B------:R-:W4:Y:S02]  /*2d830*/  LDL.LU.64 R14, [R1+0x5b98] ;  /* 0x005b9800010e7983 */ /* 0x000f240000300a00 */
[----:B------:R-:W3:Y:S01]  /*2d840*/  LDL.LU.64 R12, [R1+0x5b90] ;  /* 0x005b9000010c7983 */ /* 0x000ee20000300a00 */
[----:B------:R2:W-:Y:S01]  /*2d850*/  STL.64 [R1+0x5b38], R22 ;  /* 0x005b381601007387 */ /* 0x0005e20000100a00 */
[----:B------:R-:W-:Y:S02]  /*2d860*/  STL.64 [R1+0x5b30], R20 ;  /* 0x005b301401007387 */ /* 0x000fe40000100a00 */
[----:B--2---:R-:W-:-:S02]  /*2d870*/  IMAD.MOV.U32 R22, RZ, RZ, R10 ;  /* 0x000000ffff167224 */ /* 0x004fc400078e000a */
[----:B------:R-:W-:Y:S01]  /*2d880*/  IMAD.MOV.U32 R23, RZ, RZ, R11 ;  /* 0x000000ffff177224 */ /* 0x000fe200078e000b */
[----:B------:R-:W2:Y:S01]  /*2d890*/  LDL.LU R10, [R1+0x5b8c] ;  /* 0x005b8c00010a7983 */ /* 0x000ea20000300800 */
[----:B------:R-:W2:Y:S03]  /*2d8a0*/  LDL.LU R11, [R1+0x5b88] ;  /* 0x005b8800010b7983 */ /* 0x000ea60000300800 */
[----:B------:R3:W-:Y:S02]  /*2d8b0*/  STL.64 [R1+0x5b48], R22 ;  /* 0x005b481601007387 */ /* 0x0007e40000100a00 */
[----:B---3--:R-:W-:Y:S02]  /*2d8c0*/  IMAD.MOV.U32 R22, RZ, RZ, R12 ;  /* 0x000000ffff167224 */ /* 0x008fe400078e000c */
[----:B------:R-:W-:Y:S01]  /*2d8d0*/  IMAD.MOV.U32 R23, RZ, RZ, R13 ;  /* 0x000000ffff177224 */ /* 0x000fe200078e000d */
[----:B------:R-:W3:Y:S01]  /*2d8e0*/  LDL.LU R12, [R1+0x5b84] ;  /* 0x005b8400010c7983 */ /* 0x000ee20000300800 */
[----:B------:R-:W3:Y:S03]  /*2d8f0*/  LDL.LU R13, [R1+0x5b80] ;  /* 0x005b8000010d7983 */ /* 0x000ee60000300800 */
[----:B------:R4:W-:Y:S02]  /*2d900*/  STL.64 [R1+0x5b60], R22 ;  /* 0x005b601601007387 */ /* 0x0009e40000100a00 */
[----:B----4-:R-:W-:Y:S02]  /*2d910*/  HMMA.16816.F32.BF16 R20, R16, R14, R24 ;  /* 0x0000000e1014723c */ /* 0x010fe40000041818 */
[----:B------:R-:W4:Y:S11]  /*2d920*/  LDL.LU R24, [R1+0x3e0] ;  /* 0x0003e00001187983 */ /* 0x000f360000300800 */
[----:B------:R-:W-:Y:S10]  /*2d930*/  @!UPT UIADD3 URZ, URZ, URZ, URZ ;  /* 0x0000003f3f3ff290 */ /* 0x000ff4000fffe03f */
[----:B------:R-:W-:Y:S01]  /*2d940*/  STL.64 [R1+0xb00], R20 ;  /* 0x000b001401007387 */ /* 0x000fe20000100a00 */
[----:B------:R0:W-:Y:S02]  /*2d950*/  STL.64 [R1+0xb08], R22 ;  /* 0x000b081601007387 */ /* 0x0001e40000100a00 */
[----:B------:R-:W4:Y:S02]  /*2d960*/  LDL.LU R25, [R1+0x3e4] ;  /* 0x0003e40001197983 */ /* 0x000f240000300800 */
[----:B------:R-:W4:Y:S01]  /*2d970*/  LDL.LU R26, [R1+0x3e8] ;  /* 0x0003e800011a7983 */ /* 0x000f220000300800 */
[----:B------:R-:W4:Y:S01]  /*2d980*/  LDL.LU R27, [R1+0x3ec] ;  /* 0x0003ec00011b7983 */ /* 0x000f220000300800 */
[----:B0-----:R-:W-:Y:S02]  /*2d990*/  IMAD.MOV.U32 R22, RZ, RZ, R9 ;  /* 0x000000ffff167224 */ /* 0x001fe400078e0009 */
[----:B------:R-:W-:-:S05]  /*2d9a0*/  IMAD.MOV.U32 R23, RZ, RZ, R8 ;  /* 0x000000ffff177224 */ /* 0x000fca00078e0008 */
[----:B------:R0:W-:Y:S01]  /*2d9b0*/  STL.64 [R1+0x5b78], R22 ;  /* 0x005b781601007387 */ /* 0x0001e20000100a00 */
[----:B------:R-:W2:Y:S02]  /*2d9c0*/  LDL.LU R20, [R1+0x3f0] ;  /* 0x0003f00001147983 */ /* 0x000ea40000300800 */
[----:B------:R-:W2:Y:S01]  /*2d9d0*/  LDL.LU R21, [R1+0x3f4] ;  /* 0x0003f40001157983 */ /* 0x000ea20000300800 */
[----:B0-----:R-:W2:Y:S01]  /*2d9e0*/  LDL.LU R22, [R1+0x3f8] ;  /* 0x0003f80001167983 */ /* 0x001ea20000300800 */
[----:B------:R-:W2:Y:S02]  /*2d9f0*/  LDL.LU R23, [R1+0x3fc] ;  /* 0x0003fc0001177983 */ /* 0x000ea40000300800 */
[----:B------:R-:W-:Y:S01]  /*2da00*/  STL.64 [R1+0x5a70], R14 ;  /* 0x005a700e01007387 */ /* 0x000fe20000100a00 */
[----:B---3--:R0:W-:Y:S04]  /*2da10*/  STL.64 [R1+0x5a68], R12 ;  /* 0x005a680c01007387 */ /* 0x0081e80000100a00 */
[----:B0-----:R-:W3:Y:S01]  /*2da20*/  LDL.LU R12, [R1+0x740] ;  /* 0x00074000010c7983 */ /* 0x001ee20000300800 */
[C---:B--2---:R-:W-:Y:S11]  /*2da30*/  HMMA.16816.F32.BF16 R20, R16.reuse, R10, R20 ;  /* 0x0000000a1014723c */ /* 0x044ff60000041814 */
[----:B------:R-:W-:Y:S11]  /*2da40*/  @!UPT UIADD3 URZ, URZ, URZ, URZ ;  /* 0x0000003f3f3ff290 */ /* 0x000ff6000fffe03f */
[----:B------:R-:W-:Y:S01]  /*2da50*/  @!UPT UIADD3 URZ, URZ, URZ, URZ ;  /* 0x0000003f3f3ff290 */ /* 0x000fe2000fffe03f */
[----:B------:R-:W-:Y:S01]  /*2da60*/  STL.64 [R1+0xaf0], R20 ;  /* 0x000af01401007387 */ /* 0x000fe20000100a00 */
[----:B------:R0:W-:Y:S02]  /*2da70*/  STL.64 [R1+0xaf8], R22 ;  /* 0x000af81601007387 */ /* 0x0001e40000100a00 */
[----:B------:R-:W3:Y:S02]  /*2da80*/  LDL.LU R13, [R1+0x744] ;  /* 0x00074400010d7983 */ /* 0x000ee40000300800 */
[----:B------:R-:W3:Y:S01]  /*2da90*/  LDL.LU R14, [R1+0x748] ;  /* 0x00074800010e7983 */ /* 0x000ee20000300800 */
[----:B------:R-:W3:Y:S04]  /*2daa0*/  LDL.LU R15, [R1+0x74c] ;  /* 0x00074c00010f7983 */ /* 0x000ee80000300800 */
[----:B0-----:R-:W3:Y:S01]  /*2dab0*/  LDL.64 R22, [R1+0x38] ;  /* 0x0000380001167983 */ /* 0x001ee20000100a00 */
[----:B------:R0:W-:Y:S03]  /*2dac0*/  STL.64 [R1+0x5a60], R10 ;  /* 0x005a600a01007387 */ /* 0x0001e60000100a00 */
[----:B0-----:R-:W2:Y:S04]  /*2dad0*/  LDL.64 R10, [R1+0x98] ;  /* 0x00009800010a7983 */ /* 0x001ea80000100a00 */
[----:B--2---:R0:W-:Y:S01]  /*2dae0*/  STL.64 [R1+0x5b40], R10 ;  /* 0x005b400a01007387 */ /* 0x0041e20000100a00 */
[----:B------:R-:W2:Y:S02]  /*2daf0*/  LDL.LU R8, [R1+0x710] ;  /* 0x0007100001087983 */ /* 0x000ea40000300800 */
[----:B------:R-:W2:Y:S01]  /*2db00*/  LDL.LU R9, [R1+0x714] ;  /* 0x0007140001097983 */ /* 0x000ea20000300800 */
[----:B0-----:R-:W2:Y:S01]  /*2db10*/  LDL.LU R10, [R1+0x718] ;  /* 0x00071800010a7983 */ /* 0x001ea20000300800 */
[----:B------:R-:W2:Y:S01]  /*2db20*/  LDL.LU R11, [R1+0x71c] ;  /* 0x00071c00010b7983 */ /* 0x000ea20000300800 */
[C---:B----4-:R-:W-:Y:S02]  /*2db30*/  HMMA.16816.F32.BF16 R24, R16.reuse, R6, R24 ;  /* 0x000000061018723c */ /* 0x050fe40000041818 */
[----:B--2---:R-:W-:Y:S01]  /*2db40*/  STL.64 [R1+0x5b58], R10 ;  /* 0x005b580a01007387 */ /* 0x004fe20000100a00 */
[----:B------:R0:W-:Y:S03]  /*2db50*/  STL.64 [R1+0x5b50], R8 ;  /* 0x005b500801007387 */ /* 0x0001e60000100a00 */
[----:B0-----:R-:W2:Y:S01]  /*2db60*/  LDL.LU R8, [R1+0x720] ;  /* 0x0007200001087983 */ /* 0x001ea20000300800 */
[----:B------:R-:W2:Y:S02]  /*2db70*/  LDL.LU R9, [R1+0x724] ;  /* 0x0007240001097983 */ /* 0x000ea40000300800 */
[----:B------:R-:W4:Y:S02]  /*2db80*/  LDL.LU R10, [R1+0x728] ;  /* 0x00072800010a7983 */ /* 0x000f240000300800 */
[----:B------:R-:W4:Y:S01]  /*2db90*/  LDL.LU R11, [R1+0x72c] ;  /* 0x00072c00010b7983 */ /* 0x000f220000300800 */
[----:B---3--:R-:W-:Y:S01]  /*2dba0*/  HMMA.16816.F32.BF16 R12, R16, R22, R12 ;  /* 0x00000016100c723c */ /* 0x008fe2000004180c */
[----:B----4-:R-:W-:Y:S01]  /*2dbb0*/  STL.64 [R1+0x5b70], R10 ;  /* 0x005b700a01007387 */ /* 0x010fe20000100a00 */
[----:B--2---:R0:W-:Y:S03]  /*2dbc0*/  STL.64 [R1+0x5b68], R8 ;  /* 0x005b680801007387 */ /* 0x0041e60000100a00 */
[----:B0-----:R-:W2:Y:S01]  /*2dbd0*/  LDL.LU R8, [R1+0x730] ;  /* 0x0007300001087983 */ /* 0x001ea20000300800 */
[----:B------:R-:W2:Y:S02]  /*2dbe0*/  LDL.LU R9, [R1+0x734] ;  /* 0x0007340001097983 */ /* 0x000ea40000300800 */
[----:B------:R-:W2:Y:S02]  /*2dbf0*/  LDL.LU R10, [R1+0x738] ;  /* 0x00073800010a7983 */ /* 0x000ea40000300800 */
[----:B------:R-:W2:Y:S01]  /*2dc00*/  LDL.LU R11, [R1+0x73c] ;  /* 0x00073c00010b7983 */ /* 0x000ea20000300800 */
[----:B------:R-:W-:Y:S01]  /*2dc10*/  STL.64 [R1+0x5a58], R6 ;  /* 0x005a580601007387 */ /* 0x000fe20000100a00 */
[----:B------:R-:W-:Y:S02]  /*2dc20*/  STL.64 [R1+0xae0], R24 ;  /* 0x000ae01801007387 */ /* 0x000fe40000100a00 */
[----:B------:R-:W-:Y:S02]  /*2dc30*/  STL.64 [R1+0xae8], R26 ;  /* 0x000ae81a01007387 */ /* 0x000fe40000100a00 */
[----:B------:R-:W0:Y:S04]  /*2dc40*/  LDSM.16.MT88.4 R24, [R2+0x4200] ;  /* 0x004200000218783b */ /* 0x000e280000004200 */
[----:B0-----:R0:W-:Y:S01]  /*2dc50*/  STL.64 [R1+0x59b8], R26 ;  /* 0x0059b81a01007387 */ /* 0x0011e20000100a00 */
[----:B------:R1:W-:Y:S02]  /*2dc60*/  STL.64 [R1+0x59b0], R24 ;  /* 0x0059b01801007387 */ /* 0x0003e40000100a00 */
[----:B0-----:R-:W-:-:S02]  /*2dc70*/  IMAD.MOV.U32 R26, RZ, RZ, R3 ;  /* 0x000000ffff1a7224 */ /* 0x001fc400078e0003 */
[----:B------:R-:W-:-:S05]  /*2dc80*/  IMAD.MOV.U32 R27, RZ, RZ, R0 ;  /* 0x000000ffff1b7224 */ /* 0x000fca00078e0000 */
[----:B------:R0:W-:Y:S01]  /*2dc90*/  STL.64 [R1+0x5b20], R26 ;  /* 0x005b201a01007387 */ /* 0x0001e20000100a00 */
[----:B-1----:R-:W3:Y:S02]  /*2dca0*/  LDL.LU R24, [R1+0x700] ;  /* 0x0007000001187983 */ /* 0x002ee40000300800 */
[----:B------:R-:W3:Y:S01]  /*2dcb0*/  LDL.LU R25, [R1+0x704] ;  /* 0x0007040001197983 */ /* 0x000ee20000300800 */
[----:B0-----:R-:W3:Y:S01]  /*2dcc0*/  LDL.LU R26, [R1+0x708] ;  /* 0x00070800011a7983 */ /* 0x001ee20000300800 */
[----:B------:R-:W3:Y:S02]  /*2dcd0*/  LDL.LU R27, [R1+0x70c] ;  /* 0x00070c00011b7983 */ /* 0x000ee40000300800 */
[----:B------:R0:W-:Y:S02]  /*2dce0*/  STL.64 [R1+0xee0], R12 ;  /* 0x000ee00c01007387 */ /* 0x0001e40000100a00 */
[----:B------:R-:W-:Y:S02]  /*2dcf0*/  STL.64 [R1+0xee8], R14 ;  /* 0x000ee80e01007387 */ /* 0x000fe40000100a00 */
[----:B0-----:R-:W-:-:S02]  /*2dd00*/  IMAD.MOV.U32 R13, RZ, RZ, R22 ;  /* 0x000000ffff0d7224 */ /* 0x001fc400078e0016 */
        /* <DEDUP_REMOVED lines=19> */
[----:B------:R-:W-:Y:S01]  /*2de40*/  STL.64 [R1+0xeb0], R20 ;  /* 0x000eb01401007387 */ /* 0x000fe20000100a00 */
[----:B------:R0:W-:Y:S03]  /*2de50*/  STL.64 [R1+0xeb8], R22 ;  /* 0x000eb81601007387 */ /* 0x0001e60000100a00 */
[----:B0-----:R-:W2:Y:S01]  /*2de60*/  LDL.LU.64 R22, [R1+0x5b38] ;  /* 0x005b380001167983 */ /* 0x001ea20000300a00 */
[----:B------:R-:W4:Y:S01]  /*2de70*/  LDL.LU.64 R20, [R1+0x5b30] ;  /* 0x005b300001147983 */ /* 0x000f220000300a00 */
[----:B---3--:R-:W-:Y:S01]  /*2de80*/  HMMA.16816.F32.BF16 R24, R16, R10, R24 ;  /* 0x0000000a1018723c */ /* 0x008fe20000041818 */
[----:B------:R-:W-:Y:S02]  /*2de90*/  IMAD.MOV.U32 R3, RZ, RZ, R10 ;  /* 0x000000ffff037224 */ /* 0x000fe400078e000a */
[----:B------:R-:W-:Y:S11]  /*2dea0*/  IMAD.MOV.U32 R0, RZ, RZ, R11 ;  /* 0x000000ffff007224 */ /* 0x000ff600078e000b */
[----:B------:R-:W-:Y:S09]  /*2deb0*/  @!UPT UIADD3 URZ, URZ, URZ, URZ ;  /* 0x0000003f3f3ff290 */ /* 0x000ff2000fffe03f */
[----:B------:R-:W-:Y:S01]  /*2dec0*/  STL.64 [R1+0xea0], R24 ;  /* 0x000ea01801007387 */ /* 0x000fe20000100a00 */
[----:B------:R-:W-:Y:S02]  /*2ded0*/  STL.64 [R1+0xea8], R26 ;  /* 0x000ea81a01007387 */ /* 0x000fe40000100a00 */
[----:B------:R-:W3:Y:S02]  /*2dee0*/  LDL.LU R8, [R1+0x390] ;  /* 0x0003900001087983 */ /* 0x000ee40000300800 */
[----:B------:R-:W3:Y:S01]  /*2def0*/  LDL.LU R9, [R1+0x394] ;  /* 0x0003940001097983 */ /* 0x000ee20000300800 */
[----:B------:R-:W3:Y:S01]  /*2df00*/  LDL.LU R10, [R1+0x398] ;  /* 0x00039800010a7983 */ /* 0x000ee20000300800 */
[----:B------:R-:W3:Y:S02]  /*2df10*/  LDL.LU R11, [R1+0x39c] ;  /* 0x00039c00010b7983 */ /* 0x000ee40000300800 */
[----:B--2---:R-:W-:Y:S02]  /*2df20*/  IMAD.MOV.U32 R14, RZ, RZ, R23 ;  /* 0x000000ffff0e7224 */ /* 0x004fe400078e0017 */
[----:B------:R-:W-:Y:S01]  /*2df30*/  IMAD.MOV.U32 R15, RZ, RZ, R22 ;  /* 0x000000ffff0f7224 */ /* 0x000fe200078e0016 */
[----:B---3--:R-:W-:Y:S01]  /*2df40*/  STL.64 [R1+0x5a80], R10 ;  /* 0x005a800a01007387 */ /* 0x008fe20000100a00 */
[----:B------:R-:W-:Y:S03]  /*2df50*/  STL.64 [R1+0x5a78], R8 ;  /* 0x005a780801007387 */ /* 0x000fe60000100a00 */
[----:B------:R4:W-:Y:S02]  /*2df60*/  STL.64 [R1+0x5a88], R14 ;  /* 0x005a880e01007387 */ /* 0x0009e40000100a00 */
[----:B----4-:R-:W-:-:S02]  /*2df70*/  IMAD.MOV.U32 R15, RZ, RZ, R20 ;  /* 0x000000ffff0f7224 */ /* 0x010fc400078e0014 */
[----:B------:R-:W-:Y:S01]  /*2df80*/  IMAD.MOV.U32 R14, RZ, RZ, R21 ;  /* 0x000000ffff0e7224 */ /* 0x000fe200078e0015 */
[----:B------:R-:W2:Y:S01]  /*2df90*/  LDL.LU R20, [R1+0x3d0] ;  /* 0x0003d00001147983 */ /* 0x000ea20000300800 */
[----:B------:R-:W2:Y:S02]  /*2dfa0*/  LDL.LU R21, [R1+0x3d4] ;  /* 0x0003d40001157983 */ /* 0x000ea40000300800 */
[----:B------:R-:W3:Y:S02]  /*2dfb0*/  LDL.LU R22, [R1+0x3d8] ;  /* 0x0003d80001167983 */ /* 0x000ee40000300800 */
[----:B------:R-:W3:Y:S02]  /*2dfc0*/  LDL.LU R23, [R1+0x3dc] ;  /* 0x0003dc0001177983 */ /* 0x000ee40000300800 */
[----:B---3--:R0:W-:Y:S01]  /*2dfd0*/  STL.64 [R1+0x5ad0], R22 ;  /* 0x005ad01601007387 */ /* 0x0081e20000100a00 */
[----:B--2---:R-:W-:Y:S02]  /*2dfe0*/  STL.64 [R1+0x5ac8], R20 ;  /* 0x005ac81401007387 */ /* 0x004fe40000100a00 */
[----:B0-----:R-:W-:-:S02]  /*2dff0*/  IMAD.MOV.U32 R22, RZ, RZ, R4 ;  /* 0x000000ffff167224 */ /* 0x001fc400078e0004 */
[----:B------:R-:W-:Y:S01]  /*2e000*/  IMAD.MOV.U32 R23, RZ, RZ, R5 ;  /* 0x000000ffff177224 */ /* 0x000fe200078e0005 */
[----:B------:R-:W2:Y:S01]  /*2e010*/  LDL.LU R4, [R1+0x5b2c] ;  /* 0x005b2c0001047983 */ /* 0x000ea20000300800 */
[----:B------:R-:W3:Y:S03]  /*2e020*/  LDL.LU R5, [R1+0x5b28] ;  /* 0x005b280001057983 */ /* 0x000ee60000300800 */
[----:B------:R0:W-:Y:S04]  /*2e030*/  STL.64 [R1+0x5ae8], R22 ;  /* 0x005ae81601007387 */ /* 0x0001e80000100a00 */
[----:B0-----:R-:W4:Y:S04]  /*2e040*/  LDL.64 R22, [R1+0x68] ;  /* 0x0000680001167983 */ /* 0x001f280000100a00 */
[----:B----4-:R3:W-:Y:S01]  /*2e050*/  STL.64 [R1+0x5b00], R22 ;  /* 0x005b001601007387 */ /* 0x0107e20000100a00 */
[----:B------:R0:W-:Y:S02]  /*2e060*/  STL.64 [R1+0x5aa0], R14 ;  /* 0x005aa00e01007387 */ /* 0x0001e40000100a00 */
        /* <DEDUP_REMOVED lines=8> */
[----:B---3--:R-:W-:-:S02]  /*2e0f0*/  IMAD.MOV.U32 R22, RZ, RZ, R5 ;  /* 0x000000ffff167224 */ /* 0x008fc400078e0005 */
[----:B--2---:R-:W-:Y:S02]  /*2e100*/  IMAD.MOV.U32 R23, RZ, RZ, R4 ;  /* 0x000000ffff177224 */ /* 0x004fe400078e0004 */
[----:B0-----:R-:W-:Y:S02]  /*2e110*/  IMAD.MOV.U32 R14, RZ, RZ, R29 ;  /* 0x000000ffff0e7224 */ /* 0x001fe400078e001d */
[----:B------:R-:W-:Y:S01]  /*2e120*/  IMAD.MOV.U32 R15, RZ, RZ, R28 ;  /* 0x000000ffff0f7224 */ /* 0x000fe200078e001c */
[----:B------:R0:W-:Y:S04]  /*2e130*/  STL.64 [R1+0x5b18], R22 ;  /* 0x005b181601007387 */ /* 0x0001e80000100a00 */
[----:B0-----:R-:W4:Y:S01]  /*2e140*/  LDL.64 R22, [R1+0x88] ;  /* 0x0000880001167983 */ /* 0x001f220000100a00 */
[----:B------:R-:W-:Y:S02]  /*2e150*/  STL.64 [R1+0x5ae0], R14 ;  /* 0x005ae00e01007387 */ /* 0x000fe40000100a00 */
[----:B------:R0:W-:Y:S02]  /*2e160*/  STL.64 [R1+0x5ad8], R12 ;  /* 0x005ad80c01007387 */ /* 0x0001e40000100a00 */
[----:B0-----:R-:W2:Y:S01]  /*2e170*/  LDL.LU R12, [R1+0x6c0] ;  /* 0x0006c000010c7983 */ /* 0x001ea20000300800 */
[----:B------:R-:W2:Y:S02]  /*2e180*/  LDL.LU R13, [R1+0x6c4] ;  /* 0x0006c400010d7983 */ /* 0x000ea40000300800 */
[----:B------:R-:W3:Y:S02]  /*2e190*/  LDL.LU R14, [R1+0x6c8] ;  /* 0x0006c800010e7983 */ /* 0x000ee40000300800 */
[----:B------:R-:W3:Y:S02]  /*2e1a0*/  LDL.LU R15, [R1+0x6cc] ;  /* 0x0006cc00010f7983 */ /* 0x000ee40000300800 */
[----:B---3--:R-:W-:Y:S01]  /*2e1b0*/  STL.64 [R1+0x5af8], R14 ;  /* 0x005af80e01007387 */ /* 0x008fe20000100a00 */
[----:B--2---:R0:W-:Y:S03]  /*2e1c0*/  STL.64 [R1+0x5af0], R12 ;  /* 0x005af00c01007387 */ /* 0x0041e60000100a00 */
[----:B0-----:R-:W2:Y:S01]  /*2e1d0*/  LDL.LU R12, [R1+0x6d0] ;  /* 0x0006d000010c7983 */ /* 0x001ea20000300800 */
[----:B------:R-:W2:Y:S02]  /*2e1e0*/  LDL.LU R13, [R1+0x6d4] ;  /* 0x0006d400010d7983 */ /* 0x000ea40000300800 */
[----:B------:R-:W3:Y:S02]  /*2e1f0*/  LDL.LU R14, [R1+0x6d8] ;  /* 0x0006d800010e7983 */ /* 0x000ee40000300800 */
[----:B------:R-:W3:Y:S01]  /*2e200*/  LDL.LU R15, [R1+0x6dc] ;  /* 0x0006dc00010f7983 */ /* 0x000ee20000300800 */
[----:B----4-:R-:W-:Y:S01]  /*2e210*/  HMMA.16816.F32.BF16 R24, R16, R22, R24 ;  /* 0x000000161018723c */ /* 0x010fe20000041818 */
[----:B---3--:R-:W-:Y:S01]  /*2e220*/  STL.64 [R1+0x5b10], R14 ;  /* 0x005b100e01007387 */ /* 0x008fe20000100a00 */
[----:B--2---:R0:W-:Y:S03]  /*2e230*/  STL.64 [R1+0x5b08], R12 ;  /* 0x005b080c01007387 */ /* 0x0041e60000100a00 */
[----:B0-----:R-:W2:Y:S01]  /*2e240*/  LDL.LU R12, [R1+0x6e0] ;  /* 0x0006e000010c7983 */ /* 0x001ea20000300800 */
[----:B------:R-:W2:Y:S02]  /*2e250*/  LDL.LU R13, [R1+0x6e4] ;  /* 0x0006e400010d7983 */ /* 0x000ea40000300800 */
[----:B------:R-:W2:Y:S02]  /*2e260*/  LDL.LU R14, [R1+0x6e8] ;  /* 0x0006e800010e7983 */ /* 0x000ea40000300800 */
[----:B------:R-:W2:Y:S01]  /*2e270*/  LDL.LU R15, [R1+0x6ec] ;  /* 0x0006ec00010f7983 */ /* 0x000ea20000300800 */
[----:B------:R-:W-:Y:S01]  /*2e280*/  STL.64 [R1+0x5a98], R10 ;  /* 0x005a980a01007387 */ /* 0x000fe20000100a00 */
[----:B------:R0:W-:Y:S03]  /*2e290*/  STL.64 [R1+0x5a90], R8 ;  /* 0x005a900801007387 */ /* 0x0001e60000100a00 */
[----:B0-----:R-:W3:Y:S01]  /*2e2a0*/  LDL.LU R8, [R1+0x3b0] ;  /* 0x0003b00001087983 */ /* 0x001ee20000300800 */
[----:B------:R-:W3:Y:S02]  /*2e2b0*/  LDL.LU R9, [R1+0x3b4] ;  /* 0x0003b40001097983 */ /* 0x000ee40000300800 */
[----:B------:R-:W4:Y:S02]  /*2e2c0*/  LDL.LU R10, [R1+0x3b8] ;  /* 0x0003b800010a7983 */ /* 0x000f240000300800 */
[----:B------:R-:W4:Y:S02]  /*2e2d0*/  LDL.LU R11, [R1+0x3bc] ;  /* 0x0003bc00010b7983 */ /* 0x000f240000300800 */
[----:B----4-:R-:W-:Y:S01]  /*2e2e0*/  STL.64 [R1+0x5ab0], R10 ;  /* 0x005ab00a01007387 */ /* 0x010fe20000100a00 */
[----:B---3--:R0:W-:Y:S03]  /*2e2f0*/  STL.64 [R1+0x5aa8], R8 ;  /* 0x005aa80801007387 */ /* 0x0081e60000100a00 */
[----:B0-----:R-:W3:Y:S01]  /*2e300*/  LDL.LU R8, [R1+0x3c0] ;  /* 0x0003c00001087983 */ /* 0x001ee20000300800 */
[----:B------:R-:W3:Y:S02]  /*2e310*/  LDL.LU R9, [R1+0x3c4] ;  /* 0x0003c40001097983 */ /* 0x000ee40000300800 */
[----:B------:R-:W3:Y:S02]  /*2e320*/  LDL.LU R10, [R1+0x3c8] ;  /* 0x0003c800010a7983 */ /* 0x000ee40000300800 */
[----:B------:R-:W3:Y:S01]  /*2e330*/  LDL.LU R11, [R1+0x3cc] ;  /* 0x0003cc00010b7983 */ /* 0x000ee20000300800 */
[----:B------:R-:W4:Y:S01]  /*2e340*/  LDL.LU R4, [R1+0x380] ;  /* 0x0003800001047983 */ /* 0x000f220000300800 */
[----:B------:R-:W4:Y:S02]  /*2e350*/  LDL.LU R5, [R1+0x384] ;  /* 0x0003840001057983 */ /* 0x000f240000300800 */
[----:B------:R-:W4:Y:S02]  /*2e360*/  LDL.LU R6, [R1+0x388] ;  /* 0x0003880001067983 */ /* 0x000f240000300800 */
[----:B------:R-:W4:Y:S01]  /*2e370*/  LDL.LU R7, [R1+0x38c] ;  /* 0x00038c0001077983 */ /* 0x000f220000300800 */
[----:B------:R0:W-:Y:S01]  /*2e380*/  STL.64 [R1+0xe90], R24 ;  /* 0x000e901801007387 */ /* 0x0001e20000100a00 */
[----:B------:R1:W-:Y:S02]  /*2e390*/  STL.64 [R1+0xe98], R26 ;  /* 0x000e981a01007387 */ /* 0x0003e40000100a00 */
[----:B0-----:R-:W-:Y:S01]  /*2e3a0*/  IMAD.MOV.U32 R25, RZ, RZ, R22 ;  /* 0x000000ffff197224 */ /* 0x001fe200078e0016 */
[----:B-1----:R-:W2:Y:S01]  /*2e3b0*/  LDL.LU.64 R26, [R1+0x5b20] ;  /* 0x005b2000011a7983 */ /* 0x002ea20000300a00 */
[----:B------:R-:W-:-:S02]  /*2e3c0*/  IMAD.MOV.U32 R24, RZ, RZ, R23 ;  /* 0x000000ffff187224 */ /* 0x000fc400078e0017 */
[----:B------:R-:W2:Y:S02]  /*2e3d0*/  LDL.LU.64 R22, [R1+0x5b18] ;  /* 0x005b180001167983 */ /* 0x000ea40000300a00 */
[C---:B--2---:R-:W-:Y:S01]  /*2e3e0*/  HMMA.16816.F32.BF16 R20, R16.reuse, R22, R12 ;  /* 0x000000161014723c */ /* 0x044fe2000004180c */
[----:B------:R-:W2:Y:S01]  /*2e3f0*/  LDL.LU.64 R14, [R1+0x5b10] ;  /* 0x005b1000010e7983 */ /* 0x000ea20000300a00 */
[----:B------:R-:W2:Y:S11]  /*2e400*/  LDL.LU.64 R12, [R1+0x5b08] ;  /* 0x005b0800010c7983 */ /* 0x000eb60000300a00 */
[----:B------:R-:W-:Y:S10]  /*2e410*/  @!UPT UIADD3 URZ, URZ, URZ, URZ ;  /* 0x0000003f3f3ff290 */ /* 0x000ff4000fffe03f */
        /* <DEDUP_REMOVED lines=13> */
[----:B------:R-:W3:Y:S01]  /*2e4f0*/  LDL.LU.64 R14, [R1+0x5ae0] ;  /* 0x005ae000010e7983 */ /* 0x000ee20000300a00 */
[----:B------:R-:W2:Y:S11]  /*2e500*/  LDL.LU.64 R12, [R1+0x5ad8] ;  /* 0x005ad800010c7983 */ /* 0x000eb60000300a00 */
[----:B------:R-:W-:Y:S10]  /*2e510*/  @!UPT UIADD3 URZ, URZ, URZ, URZ ;  /* 0x0000003f3f3ff290 */ /* 0x000ff4000fffe03f */
[----:B------:R-:W-:Y:S01]  /*2e520*/  STL.64 [R1+0xe60], R20 ;  /* 0x000e601401007387 */ /* 0x000fe20000100a00 */
[----:B------:R0:W-:Y:S03]  /*2e530*/  STL.64 [R1+0xe68], R22 ;  /* 0x000e681601007387 */ /* 0x0001e60000100a00 */
[----:B0-----:R-:W2:Y:S01]  /*2e540*/  LDL.LU.64 R22, [R1+0x5ad0] ;  /* 0x005ad00001167983 */ /* 0x001ea20000300a00 */
[----:B------:R-:W2:Y:S02]  /*2e550*/  LDL.LU.64 R20, [R1+0x5ac8] ;  /* 0x005ac80001147983 */ /* 0x000ea40000300a00 */
[----:B--2---:R-:W-:Y:S01]  /*2e560*/  HMMA.16816.F32.BF16 R16, R16, R26, R20 ;  /* 0x0000001a1010723c */ /* 0x004fe20000041814 */
[----:B------:R-:W3:Y:S01]  /*2e570*/  LDL.LU.64 R22, [R1+0x5ac0] ;  /* 0x005ac00001167983 */ /* 0x000ee20000300a00 */
[----:B------:R-:W3:Y:S11]  /*2e580*/  LDL.LU.64 R20, [R1+0x5ab8] ;  /* 0x005ab80001147983 */ /* 0x000ef60000300a00 */
[----:B------:R-:W-:Y:S10]  /*2e590*/  @!UPT UIADD3 URZ, URZ, URZ, URZ ;  /* 0x0000003f3f3ff290 */ /* 0x000ff4000fffe03f */
[----:B------:R-:W-:Y:S01]  /*2e5a0*/  STL.64 [R1+0xad0], R16 ;  /* 0x000ad01001007387 */ /* 0x000fe20000100a00 */
[----:B------:R0:W-:Y:S03]  /*2e5b0*/  STL.64 [R1+0xad8], R18 ;  /* 0x000ad81201007387 */ /* 0x0001e60000100a00 */
[----:B0-----:R-:W2:Y:S04]  /*2e5c0*/  LDL.64 R18, [R1+0xb8] ;  /* 0x0000b80001127983 */ /* 0x001ea80000100a00 */
[----:B--2---:R0:W-:Y:S02]  /*2e5d0*/  STL.64 [R1+0x5a40], R18 ;  /* 0x005a401201007387 */ /* 0x0041e40000100a00 */
[----:B0-----:R-:W-:-:S02]  /*2e5e0*/  IMAD.MOV.U32 R18, RZ, RZ, R13 ;  /* 0x000000ffff127224 */ /* 0x001fc400078e000d */
[----:B------:R-:W-:Y:S02]  /*2e5f0*/  IMAD.MOV.U32 R19, RZ, RZ, R12 ;  /* 0x000000ffff137224 */ /* 0x000fe400078e000c */
[C---:B---3--:R-:W-:Y:S03]  /*2e600*/  HMMA.16816.F32.BF16 R12, R20.reuse, R14, R8 ;  /* 0x0000000e140c723c */ /* 0x048fe60000041808 */
[----:B------:R0:W-:Y:S01]  /*2e610*/  STL.64 [R1+0x5a50], R18 ;  /* 0x005a501201007387 */ /* 0x0001e20000100a00 */
[----:B------:R-:W2:Y:S02]  /*2e620*/  LDL.LU R16, [R1+0x370] ;  /* 0x0003700001107983 */ /* 0x000ea40000300800 */
[----:B------:R-:W2:Y:S01]  /*2e630*/  LDL.LU R17, [R1+0x374] ;  /* 0x0003740001117983 */ /* 0x000ea20000300800 */
[----:B0-----:R-:W2:Y:S01]  /*2e640*/  LDL.LU R18, [R1+0x378] ;  /* 0x0003780001127983 */ /* 0x001ea20000300800 */
[----:B------:R-:W2:Y:S02]  /*2e650*/  LDL.LU R19, [R1+0x37c] ;  /* 0x00037c0001137983 */ /* 0x000ea40000300800 */
[----:B------:R-:W-:Y:S02]  /*2e660*/  STL.64 [R1+0x59c8], R26 ;  /* 0x0059c81a01007387 */ /* 0x000fe40000100a00 */
[----:B------:R0:W-:Y:S02]  /*2e670*/  STL.64 [R1+0x5a48], R24 ;  /* 0x005a481801007387 */ /* 0x0001e40000100a00 */
[----:B0-----:R-:W3:Y:S01]  /*2e680*/  LDL.LU R24, [R1+0x360] ;  /* 0x0003600001187983 */ /* 0x001ee20000300800 */
[----:B------:R-:W3:Y:S02]  /*2e690*/  LDL.LU R25, [R1+0x364] ;  /* 0x0003640001197983 */ /* 0x000ee40000300800 */
[----:B------:R-:W3:Y:S02]  /*2e6a0*/  LDL.LU R26, [R1+0x368] ;  /* 0x00036800011a7983 */ /* 0x000ee40000300800 */
[----:B------:R-:W3:Y:S01]  /*2e6b0*/  LDL.LU R27, [R1+0x36c] ;  /* 0x00036c00011b7983 */ /* 0x000ee20000300800 */
[----:B------:R-:W2:Y:S01]  /*2e6c0*/  LDL.LU.64 R10, [R1+0x5ab0] ;  /* 0x005ab000010a7983 */ /* 0x000ea20000300a00 */
[----:B------:R-:W2:Y:S02]  /*2e6d0*/  LDL.LU.64 R8, [R1+0x5aa8] ;  /* 0x005aa80001087983 */ /* 0x000ea40000300a00 */
[----:B------:R-:W-:Y:S02]  /*2e6e0*/  STL.64 [R1+0xac0], R12 ;  /* 0x000ac00c01007387 */ /* 0x000fe40000100a00 */
[----:B------:R0:W-:Y:S02]  /*2e6f0*/  STL.64 [R1+0xac8], R14 ;  /* 0x000ac80e01007387 */ /* 0x0001e40000100a00 */
        /* <DEDUP_REMOVED lines=15> */
[----:B------:R-:W3:Y:S01]  /*2e7f0*/  LDL.LU.64 R12, [R1+0x5a68] ;  /* 0x005a6800010c7983 */ /* 0x000ee20000300a00 */
[C---:B--2---:R-:W-:Y:S11]  /*2e800*/  HMMA.16816.F32.BF16 R8, R20.reuse, R14, R8 ;  /* 0x0000000e1408723c */ /* 0x044ff60000041808 */
[----:B------:R-:W-:Y:S11]  /*2e810*/  @!UPT UIADD3 URZ, URZ, URZ, URZ ;  /* 0x0000003f3f3ff290 */ /* 0x000ff6000fffe03f */
[----:B------:R-:W-:Y:S01]  /*2e820*/  @!UPT UIADD3 URZ, URZ, URZ, URZ ;  /* 0x0000003f3f3ff290 */ /* 0x000fe2000fffe03f */
[----:B------:R-:W-:Y:S01]  /*2e830*/  STL.64 [R1+0xa90], R8 ;  /* 0x000a900801007387 */ /* 0x000fe20000100a00 */
[----:B------:R0:W-:Y:S03]  /*2e840*/  STL.64 [R1+0xa98], R10 ;  /* 0x000a980a01007387 */ /* 0x0001e60000100a00 */
[----:B0-----:R-:W4:Y:S01]  /*2e850*/  LDL.LU.64 R10, [R1+0x5a60] ;  /* 0x005a6000010a7983 */ /* 0x001f220000300a00 */
[----:B------:R0:W-:Y:S02]  /*2e860*/  STL.64 [R1+0x5978], R14 ;  /* 0x0059780e01007387 */ /* 0x0001e40000100a00 */
[----:B---3--:R-:W-:Y:S01]  /*2e870*/  STL.64 [R1+0x5970], R12 ;  /* 0x0059700c01007387 */ /* 0x008fe20000100a00 */
[----:B0-----:R-:W2:Y:S01]  /*2e880*/  LDL.64 R14, [R1+0xc8] ;  /* 0x0000c800010e7983 */ /* 0x001ea20000100a00 */
[C---:B----4-:R-:W-:Y:S11]  /*2e890*/  HMMA.16816.F32.BF16 R4, R20.reuse, R10, R4 ;  /* 0x0000000a1404723c */ /* 0x050ff60000041804 */
[----:B------:R-:W-:Y:S11]  /*2e8a0*/  @!UPT UIADD3 URZ, URZ, URZ, URZ ;  /* 0x0000003f3f3ff290 */ /* 0x000ff6000fffe03f */
[----:B------:R-:W-:Y:S01]  /*2e8b0*/  @!UPT UIADD3 URZ, URZ, URZ, URZ ;  /* 0x0000003f3f3ff290 */ /* 0x000fe2000fffe03f */
[----:B------:R-:W-:Y:S01]  /*2e8c0*/  STL.64 [R1+0xa80], R4 ;  /* 0x000a800401007387 */ /* 0x000fe20000100a00 */
[----:B------:R0:W-:Y:S03]  /*2e8d0*/  STL.64 [R1+0xa88], R6 ;  /* 0x000a880601007387 */ /* 0x0001e60000100a00 */
[----:B0-----:R-:W3:Y:S02]  /*2e8e0*/  LDL.LU.64 R6, [R1+0x5a58] ;  /* 0x005a580001067983 */ /* 0x001ee40000300a00 */
[C---:B---3--:R-:W-:Y:S11]  /*2e8f0*/  HMMA.16816.F32.BF16 R16, R20.reuse, R6, R16 ;  /* 0x000000061410723c */ /* 0x048ff60000041810 */
[----:B------:R-:W-:Y:S11]  /*2e900*/  @!UPT UIADD3 URZ, URZ, URZ, URZ ;  /* 0x0000003f3f3ff290 */ /* 0x000ff6000fffe03f */
[----:B------:R-:W-:Y:S01]  /*2e910*/  @!UPT UIADD3 URZ, URZ, URZ, URZ ;  /* 0x0000003f3f3ff290 */ /* 0x000fe2000fffe03f */
[----:B------:R-:W-:Y:S01]  /*2e920*/  STL.64 [R1+0xa70], R16 ;  /* 0x000a701001007387 */ /* 0x000fe20000100a00 */
[----:B------:R0:W-:Y:S03]  /*2e930*/  STL.64 [R1+0xa78], R18 ;  /* 0x000a781201007387 */ /* 0x0001e60000100a00 */
[----:B0-----:R-:W3:Y:S01]  /*2e940*/  LDL.LU.64 R18, [R1+0x5a50] ;  /* 0x005a500001127983 */ /* 0x001ee20000300a00 */
[----:B------:R0:W-:Y:S02]  /*2e950*/  STL [R1+0x5964], R6 ;  /* 0x0059640601007387 */ /* 0x0001e40000100800 */
[----:B------:R1:W-:Y:S02]  /*2e960*/  STL [R1+0x5960], R7 ;  /* 0x0059600701007387 */ /* 0x0003e40000100800 */
[----:B------:R-:W2:Y:S01]  /*2e970*/  LDL.LU R4, [R1+0x350] ;  /* 0x0003500001047983 */ /* 0x000ea20000300800 */
[----:B------:R-:W2:Y:S04]  /*2e980*/  LDL.LU R5, [R1+0x354] ;  /* 0x0003540001057983 */ /* 0x000ea80000300800 */
[----:B0-----:R-:W2:Y:S01]  /*2e990*/  LDL.LU R6, [R1+0x358] ;  /* 0x0003580001067983 */ /* 0x001ea20000300800 */
[----:B-1----:R-:W2:Y:S01]  /*2e9a0*/  LDL.LU R7, [R1+0x35c] ;  /* 0x00035c0001077983 */ /* 0x002ea20000300800 */
[C---:B---3--:R-:W-:Y:S02]  /*2e9b0*/  HMMA.16816.F32.BF16 R16, R20.reuse, R18, R24 ;  /* 0x000000121410723c */ /* 0x048fe40000041818 */
[----:B------:R-:W3:Y:S06]  /*2e9c0*/  LDL.LU.64 R24, [R1+0x5a48] ;  /* 0x005a480001187983 */ /* 0x000eec0000300a00 */
[----:B--2---:R-:W-:Y:S11]  /*2e9d0*/  HMMA.16816.F32.BF16 R4, R20, R14, R4 ;  /* 0x0000000e1404723c */ /* 0x004ff60000041804 */
[----:B------:R-:W-:Y:S04]  /*2e9e0*/  @!UPT UIADD3 URZ, URZ, URZ, URZ ;  /* 0x0000003f3f3ff290 */ /* 0x000fe8000fffe03f */
[----:B------:R-:W-:Y:S01]  /*2e9f0*/  STL.64 [R1+0xe50], R16 ;  /* 0x000e501001007387 */ /* 0x000fe20000100a00 */
[----:B------:R0:W-:Y:S03]  /*2ea00*/  STL.64 [R1+0xe58], R18 ;  /* 0x000e581201007387 */ /* 0x0001e60000100a00 */
[----:B0-----:R-:W2:Y:S04]  /*2ea10*/  LDL.LU.64 R18, [R1+0x5a40] ;  /* 0x005a400001127983 */ /* 0x001ea80000300a00 */
[----:B------:R0:W-:Y:S02]  /*2ea20*/  STL.64 [R1+0xe40], R4 ;  /* 0x000e400401007387 */ /* 0x0001e40000100a00 */
[----:B------:R-:W-:Y:S02]  /*2ea30*/  STL.64 [R1+0xe48], R6 ;  /* 0x000e480601007387 */ /* 0x000fe40000100a00 */
[----:B0-----:R-:W-:-:S02]  /*2ea40*/  IMAD.MOV.U32 R5, RZ, RZ, R14 ;  /* 0x000000ffff057224 */ /* 0x001fc400078e000e */
[----:B------:R-:W-:Y:S02]  /*2ea50*/  IMAD.MOV.U32 R4, RZ, RZ, R15 ;  /* 0x000000ffff047224 */ /* 0x000fe400078e000f */
[----:B------:R-:W4:Y:S04]  /*2ea60*/  LDL.64 R14, [R1+0x8] ;  /* 0x00000800010e7983 */ /* 0x000f280000100a00 */
[----:B----4-:R0:W-:Y:S01]  /*2ea70*/  STL.64 [R1+0x5990], R14 ;  /* 0x0059900e01007387 */ /* 0x0101e20000100a00 */
[----:B------:R-:W4:Y:S02]  /*2ea80*/  LDL.LU R12, [R1+0x340] ;  /* 0x00034000010c7983 */ /* 0x000f240000300800 */
[----:B------:R-:W4:Y:S01]  /*2ea90*/  LDL.LU R13, [R1+0x344] ;  /* 0x00034400010d7983 */ /* 0x000f220000300800 */
[----:B0-----:R-:W4:Y:S01]  /*2eaa0*/  LDL.LU R14, [R1+0x348] ;  /* 0x00034800010e7983 */ /* 0x001f220000300800 */
[----:B------:R-:W4:Y:S02]  /*2eab0*/  LDL.LU R15, [R1+0x34c] ;  /* 0x00034c00010f7983 */ /* 0x000f240000300800 */
[----:B------:R-:W-:Y:S02]  /*2eac0*/  STL [R1+0x596c], R4 ;  /* 0x00596c0401007387 */ /* 0x000fe40000100800 */
[----:B------:R4:W-:Y:S02]  /*2ead0*/  STL [R1+0x5968], R5 ;  /* 0x0059680501007387 */ /* 0x0009e40000100800 */
[----:B--2---:R-:W-:-:S02]  /*2eae0*/  IMAD.MOV.U32 R8, RZ, RZ, R18 ;  /* 0x000000ffff087224 */ /* 0x004fc400078e0012 */
[----:B------:R-:W-:Y:S01]  /*2eaf0*/  IMAD.MOV.U32 R9, RZ, RZ, R19 ;  /* 0x000000ffff097224 */ /* 0x000fe200078e0013 */
[----:B----4-:R-:W-:Y:S07]  /*2eb00*/  HMMA.16816.F32.BF16 R4, R20, R18, R12 ;  /* 0x000000121404723c */ /* 0x010fee000004180c */
[----:B------:R-:W-:Y:S02]  /*2eb10*/  IMAD.MOV.U32 R18, RZ, RZ, R29 ;  /* 0x000000ffff127224 */ /* 0x000fe400078e001d */
[----:B------:R-:W-:Y:S11]  /*2eb20*/  IMAD.MOV.U32 R19, RZ, RZ, R28 ;  /* 0x000000ffff137224 */ /* 0x000ff600078e001c */
[----:B------:R-:W-:Y:S03]  /*2eb30*/  @!UPT UIADD3 URZ, URZ, URZ, URZ ;  /* 0x0000003f3f3ff290 */ /* 0x000fe6000fffe03f */
[----:B------:R-:W-:Y:S01]  /*2eb40*/  STL.64 [R1+0xe30], R4 ;  /* 0x000e300401007387 */ /* 0x000fe20000100a00 */
[----:B------:R-:W-:Y:S02]  /*2eb50*/  STL.64 [R1+0xe38], R6 ;  /* 0x000e380601007387 */ /* 0x000fe40000100a00 */
[----:B------:R-:W-:Y:S02]  /*2eb60*/  STL.64 [R1+0x59f0], R18 ;  /* 0x0059f01201007387 */ /* 0x000fe40000100a00 */
[----:B------:R-:W2:Y:S02]  /*2eb70*/  LDL.64 R14, [R1+0x18] ;  /* 0x00001800010e7983 */ /* 0x000ea40000100a00 */
[----:B--2---:R0:W-:Y:S04]  /*2eb80*/  STL.64 [R1+0x5998], R14 ;  /* 0x0059980e01007387 */ /* 0x0041e80000100a00 */
[----:B0-----:R-:W2:Y:S04]  /*2eb90*/  LDL.64 R14, [R1+0x28] ;  /* 0x00002800010e7983 */ /* 0x001ea80000100a00 */
[----:B--2---:R0:W-:Y:S01]  /*2eba0*/  STL.64 [R1+0x59c0], R14 ;  /* 0x0059c00e01007387 */ /* 0x0041e20000100a00 */
[----:B------:R-:W2:Y:S02]  /*2ebb0*/  LDL.LU R12, [R1+0x2e0] ;  /* 0x0002e000010c7983 */ /* 0x000ea40000300800 */
[----:B------:R-:W2:Y:S01]  /*2ebc0*/  LDL.LU R13, [R1+0x2e4] ;  /* 0x0002e400010d7983 */ /* 0x000ea20000300800 */
[----:B0-----:R-:W4:Y:S01]  /*2ebd0*/  LDL.LU R14, [R1+0x2e8] ;  /* 0x0002e800010e7983 */ /* 0x001f220000300800 */
[----:B------:R-:W4:Y:S02]  /*2ebe0*/  LDL.LU R15, [R1+0x2ec] ;  /* 0x0002ec00010f7983 */ /* 0x000f240000300800 */
[----:B------:R-:W2:Y:S02]  /*2ebf0*/  LDL.64 R18, [R1+0x78] ;  /* 0x0000780001127983 */ /* 0x000ea40000100a00 */
[----:B--2---:R3:W-:Y:S02]  /*2ec00*/  STL.64 [R1+0x5a08], R18 ;  /* 0x005a081201007387 */ /* 0x0047e40000100a00 */
[----:B---3--:R-:W-:-:S02]  /*2ec10*/  IMAD.MOV.U32 R18, RZ, RZ, R25 ;  /* 0x000000ffff127224 */ /* 0x008fc400078e0019 */
[----:B------:R-:W-:-:S05]  /*2ec20*/  IMAD.MOV.U32 R19, RZ, RZ, R24 ;  /* 0x000000ffff137224 */ /* 0x000fca00078e0018 */
[----:B------:R-:W-:Y:S01]  /*2ec30*/  STL.64 [R1+0x5a20], R18 ;  /* 0x005a201201007387 */ /* 0x000fe20000100a00 */
[----:B----4-:R-:W-:Y:S02]  /*2ec40*/  STL.64 [R1+0x59d8], R14 ;  /* 0x0059d80e01007387 */ /* 0x010fe40000100a00 */
[----:B------:R0:W-:Y:S02]  /*2ec50*/  STL.64 [R1+0x59d0], R12 ;  /* 0x0059d00c01007387 */ /* 0x0001e40000100a00 */
[----:B0-----:R-:W2:Y:S01]  /*2ec60*/  LDL.LU R12, [R1+0x6b0] ;  /* 0x0006b000010c7983 */ /* 0x001ea20000300800 */
[----:B------:R-:W2:Y:S02]  /*2ec70*/  LDL.LU R13, [R1+0x6b4] ;  /* 0x0006b400010d7983 */ /* 0x000ea40000300800 */
[----:B------:R-:W3:Y:S02]  /*2ec80*/  LDL.LU R14, [R1+0x6b8] ;  /* 0x0006b800010e7983 */ /* 0x000ee40000300800 */
[----:B------:R-:W3:Y:S02]  /*2ec90*/  LDL.LU R15, [R1+0x6bc] ;  /* 0x0006bc00010f7983 */ /* 0x000ee40000300800 */
[----:B------:R-:W-:-:S02]  /*2eca0*/  IMAD.MOV.U32 R18, RZ, RZ, R3 ;  /* 0x000000ffff127224 */ /* 0x000fc400078e0003 */
[----:B------:R-:W-:-:S05]  /*2ecb0*/  IMAD.MOV.U32 R19, RZ, RZ, R0 ;  /* 0x000000ffff137224 */ /* 0x000fca00078e0000 */
[----:B------:R-:W-:Y:S04]  /*2ecc0*/  STL.64 [R1+0x5a38], R18 ;  /* 0x005a381201007387 */ /* 0x000fe80000100a00 */
[----:B---3--:R-:W-:Y:S01]  /*2ecd0*/  STL.64 [R1+0x59e8], R14 ;  /* 0x0059e80e01007387 */ /* 0x008fe20000100a00 */
[----:B--2---:R0:W-:Y:S03]  /*2ece0*/  STL.64 [R1+0x59e0], R12 ;  /* 0x0059e00c01007387 */ /* 0x0041e60000100a00 */
[----:B0-----:R-:W2:Y:S01]  /*2ecf0*/  LDL.LU R12, [R1+0x2f0] ;  /* 0x0002f000010c7983 */ /* 0x001ea20000300800 */
[----:B------:R-:W2:Y:S02]  /*2ed00*/  LDL.LU R13, [R1+0x2f4] ;  /* 0x0002f400010d7983 */ /* 0x000ea40000300800 */
[----:B------:R-:W3:Y:S02]  /*2ed10*/  LDL.LU R14, [R1+0x2f8] ;  /* 0x0002f800010e7983 */ /* 0x000ee40000300800 */
[----:B------:R-:W3:Y:S01]  /*2ed20*/  LDL.LU R15, [R1+0x2fc] ;  /* 0x0002fc00010f7983 */ /* 0x000ee20000300800 */
[----:B------:R-:W4:Y:S01]  /*2ed30*/  LDL.LU R4, [R1+0x330] ;  /* 0x0003300001047983 */ /* 0x000f220000300800 */
[----:B------:R-:W4:Y:S02]  /*2ed40*/  LDL.LU R5, [R1+0x334] ;  /* 0x0003340001057983 */ /* 0x000f240000300800 */
[----:B------:R-:W4:Y:S02]  /*2ed50*/  LDL.LU R6, [R1+0x338] ;  /* 0x0003380001067983 */ /* 0x000f240000300800 */
[----:B------:R-:W4:Y:S01]  /*2ed60*/  LDL.LU R7, [R1+0x33c] ;  /* 0x00033c0001077983 */ /* 0x000f220000300800 */
[----:B------:R-:W4:Y:S04]  /*2ed70*/  LDL.64 R18, [R1+0xa8] ;  /* 0x0000a80001127983 */ /* 0x000f280000100a00 */
[----:B---3--:R-:W-:Y:S01]  /*2ed80*/  STL.64 [R1+0x5a00], R14 ;  /* 0x005a000e01007387 */ /* 0x008fe20000100a00 */
[----:B--2---:R0:W-:Y:S03]  /*2ed90*/  STL.64 [R1+0x59f8], R12 ;  /* 0x0059f80c01007387 */ /* 0x0041e60000100a00 */
        /* <DEDUP_REMOVED lines=17> */
[----:B------:R-:W3:Y:S01]  /*2eeb0*/  LDL.64 R26, [R1+0x58] ;  /* 0x00005800011a7983 */ /* 0x000ee20000100a00 */
[----:B------:R-:W-:Y:S02]  /*2eec0*/  STL.64 [R1+0x5988], R10 ;  /* 0x0059880a01007387 */ /* 0x000fe40000100a00 */
[----:B------:R0:W-:Y:S02]  /*2eed0*/  STL.64 [R1+0x5980], R8 ;  /* 0x0059800801007387 */ /* 0x0001e40000100a00 */
[----:B0-----:R-:W4:Y:S01]  /*2eee0*/  LDL.LU R8, [R1+0x2a0] ;  /* 0x0002a00001087983 */ /* 0x001f220000300800 */
[----:B------:R-:W4:Y:S02]  /*2eef0*/  LDL.LU R9, [R1+0x2a4] ;  /* 0x0002a40001097983 */ /* 0x000f240000300800 */
[----:B------:R-:W2:Y:S02]  /*2ef00*/  LDL.LU R10, [R1+0x2a8] ;  /* 0x0002a800010a7983 */ /* 0x000ea40000300800 */
[----:B------:R-:W2:Y:S02]  /*2ef10*/  LDL.LU R11, [R1+0x2ac] ;  /* 0x0002ac00010b7983 */ /* 0x000ea40000300800 */
[----:B--2---:R-:W-:Y:S01]  /*2ef20*/  STL.64 [R1+0x59a8], R10 ;  /* 0x0059a80a01007387 */ /* 0x004fe20000100a00 */
[----:B----4-:R0:W-:Y:S03]  /*2ef30*/  STL.64 [R1+0x59a0], R8 ;  /* 0x0059a00801007387 */ /* 0x0101e60000100a00 */
[----:B0-----:R-:W2:Y:S01]  /*2ef40*/  LDL.LU R8, [R1+0x2d0] ;  /* 0x0002d00001087983 */ /* 0x001ea20000300800 */
[----:B------:R-:W2:Y:S02]  /*2ef50*/  LDL.LU R9, [R1+0x2d4] ;  /* 0x0002d40001097983 */ /* 0x000ea40000300800 */
[----:B------:R-:W2:Y:S02]  /*2ef60*/  LDL.LU R10, [R1+0x2d8] ;  /* 0x0002d800010a7983 */ /* 0x000ea40000300800 */
[----:B------:R-:W2:Y:S01]  /*2ef70*/  LDL.LU R11, [R1+0x2dc] ;  /* 0x0002dc00010b7983 */ /* 0x000ea20000300800 */
[----:B------:R-:W-:Y:S01]  /*2ef80*/  STL.64 [R1+0xe20], R4 ;  /* 0x000e200401007387 */ /* 0x000fe20000100a00 */
[----:B------:R0:W-:Y:S02]  /*2ef90*/  STL.64 [R1+0xe28], R6 ;  /* 0x000e280601007387 */ /* 0x0001e40000100a00 */
[----:B0-----:R-:W-:-:S02]  /*2efa0*/  IMAD.MOV.U32 R6, RZ, RZ, R18 ;  /* 0x000000ffff067224 */ /* 0x001fc400078e0012 */
[----:B------:R-:W-:Y:S02]  /*2efb0*/  IMAD.MOV.U32 R7, RZ, RZ, R19 ;  /* 0x000000ffff077224 */ /* 0x000fe400078e0013 */
[----:B------:R-:W4:Y:S02]  /*2efc0*/  LDL.LU.64 R18, [R1+0x5a38] ;  /* 0x005a380001127983 */ /* 0x000f240000300a00 */
[C---:B----4-:R-:W-:Y:S02]  /*2efd0*/  HMMA.16816.F32.BF16 R16, R20.reuse, R18, R12 ;  /* 0x000000121410723c */ /* 0x050fe4000004180c */
[----:B------:R-:W4:Y:S01]  /*2efe0*/  LDL.LU.64 R14, [R1+0x5a30] ;  /* 0x005a3000010e7983 */ /* 0x000f220000300a00 */
[----:B------:R-:W4:Y:S11]  /*2eff0*/  LDL.LU.64 R12, [R1+0x5a28] ;  /* 0x005a2800010c7983 */ /* 0x000f360000300a00 */
[----:B------:R-:W-:Y:S09]  /*2f000*/  @!UPT UIADD3 URZ, URZ, URZ, URZ ;  /* 0x0000003f3f3ff290 */ /* 0x000ff2000fffe03f */
[----:B------:R-:W-:Y:S01]  /*2f010*/  STL.64 [R1+0xe10], R16 ;  /* 0x000e101001007387 */ /* 0x000fe20000100a00 */
[----:B------:R0:W-:Y:S03]  /*2f020*/  STL.64 [R1+0xe18], R18 ;  /* 0x000e181201007387 */ /* 0x0001e60000100a00 */
[----:B0-----:R-:W4:Y:S02]  /*2f030*/  LDL.LU.64 R18, [R1+0x5a20] ;  /* 0x005a200001127983 */ /* 0x001f240000300a00 */
[C---:B----4-:R-:W-:Y:S02]  /*2f040*/  HMMA.16816.F32.BF16 R16, R20.reuse, R18, R12 ;  /* 0x000000121410723c */ /* 0x050fe4000004180c */
[----:B------:R-:W4:Y:S01]  /*2f050*/  LDL.LU.64 R14, [R1+0x5a18] ;  /* 0x005a1800010e7983 */ /* 0x000f220000300a00 */
[----:B------:R-:W4:Y:S11]  /*2f060*/  LDL.LU.64 R12, [R1+0x5a10] ;  /* 0x005a1000010c7983 */ /* 0x000f360000300a00 */
[----:B------:R-:W-:Y:S09]  /*2f070*/  @!UPT UIADD3 URZ, URZ, URZ, URZ ;  /* 0x0000003f3f3ff290 */ /* 0x000ff2000fffe03f */
[----:B------:R-:W-:Y:S01]  /*2f080*/  STL.64 [R1+0xe00], R16 ;  /* 0x000e001001007387 */ /* 0x000fe20000100a00 */
[----:B------:R0:W-:Y:S03]  /*2f090*/  STL.64 [R1+0xe08], R18 ;  /* 0x000e081201007387 */ /* 0x0001e60000100a00 */
[----:B0-----:R-:W4:Y:S02]  /*2f0a0*/  LDL.LU.64 R18, [R1+0x5a08] ;  /* 0x005a080001127983 */ /* 0x001f240000300a00 */
[C---:B----4-:R-:W-:Y:S01]  /*2f0b0*/  HMMA.16816.F32.BF16 R12, R20.reuse, R18, R12 ;  /* 0x00000012140c723c */ /* 0x050fe2000004180c */
[----:B------:R-:W-:Y:S02]  /*2f0c0*/  IMAD.MOV.U32 R4, RZ, RZ, R18 ;  /* 0x000000ffff047224 */ /* 0x000fe400078e0012 */
[----:B------:R-:W-:Y:S11]  /*2f0d0*/  IMAD.MOV.U32 R5, RZ, RZ, R19 ;  /* 0x000000ffff057224 */ /* 0x000ff600078e0013 */
[----:B------:R-:W-:Y:S09]  /*2f0e0*/  @!UPT UIADD3 URZ, URZ, URZ, URZ ;  /* 0x0000003f3f3ff290 */ /* 0x000ff2000fffe03f */
[----:B------:R-:W-:Y:S01]  /*2f0f0*/  STL.64 [R1+0xdf0], R12 ;  /* 0x000df00c01007387 */ /* 0x000fe20000100a00 */
[----:B------:R0:W-:Y:S03]  /*2f100*/  STL.64 [R1+0xdf8], R14 ;  /* 0x000df80e01007387 */ /* 0x0001e60000100a00 */
[----:B0-----:R-:W4:Y:S01]  /*2f110*/  LDL.LU.64 R14, [R1+0x5a00] ;  /* 0x005a0000010e7983 */ /* 0x001f220000300a00 */
[----:B------:R-:W4:Y:S02]  /*2f120*/  LDL.LU.64 R12, [R1+0x59f8] ;  /* 0x0059f800010c7983 */ /* 0x000f240000300a00 */
[----:B------:R-:W4:Y:S02]  /*2f130*/  LDL.LU.64 R18, [R1+0x59f0] ;  /* 0x0059f00001127983 */ /* 0x000f240000300a00 */
[C---:B----4-:R-:W-:Y:S01]  /*2f140*/  HMMA.16816.F32.BF16 R16, R20.reuse, R18, R12 ;  /* 0x000000121410723c */ /* 0x050fe2000004180c */
[----:B------:R-:W4:Y:S01]  /*2f150*/  LDL.LU.64 R14, [R1+0x59e8] ;  /* 0x0059e800010e7983 */ /* 0x000f220000300a00 */
[----:B------:R-:W4:Y:S11]  /*2f160*/  LDL.LU.64 R12, [R1+0x59e0] ;  /* 0x0059e000010c7983 */ /* 0x000f360000300a00 */
[----:B------:R-:W-:Y:S10]  /*2f170*/  @!UPT UIADD3 URZ, URZ, URZ, URZ ;  /* 0x0000003f3f3ff290 */ /* 0x000ff4000fffe03f */
[----:B------:R-:W-:Y:S01]  /*2f180*/  STL.64 [R1+0xde0], R16 ;  /* 0x000de01001007387 */ /* 0x000fe20000100a00 */
[----:B------:R-:W-:Y:S02]  /*2f190*/  STL.64 [R1+0xde8], R18 ;  /* 0x000de81201007387 */ /* 0x000fe40000100a00 */
[----:B------:R-:W0:Y:S04]  /*2f1a0*/  LDSM.16.MT88.4 R16, [R2+0x4280] ;  /* 0x004280000210783b */ /* 0x000e280000004200 */
[----:B---3--:R-:W-:Y:S02]  /*2f1b0*/  IMAD.MOV.U32 R3, RZ, RZ, R26 ;  /* 0x000000ffff037224 */ /* 0x008fe400078e001a */
[----:B------:R-:W-:Y:S01]  /*2f1c0*/  IMAD.MOV.U32 R0, RZ, RZ, R27 ;  /* 0x000000ffff007224 */ /* 0x000fe200078e001b */
[----:B0-----:R0:W-:Y:S01]  /*2f1d0*/  STL [R1+0x589c], R16 ;  /* 0x00589c1001007387 */ /* 0x0011e20000100800 */
[----:B------:R1:W-:Y:S02]  /*2f1e0*/  STL [R1+0x5898], R17 ;  /* 0x0058981101007387 */ /* 0x0003e40000100800 */
[----:B------:R3:W-:Y:S02]  /*2f1f0*/  STL [R1+0x5894], R18 ;  /* 0x0058941201007387 */ /* 0x0007e40000100800 */
[----:B------:R2:W-:Y:S01]  /*2f200*/  STL [R1+0x5890], R19 ;  /* 0x0058901301007387 */ /* 0x0005e20000100800 */
[----:B0-----:R-:W4:Y:S01]  /*2f210*/  LDL.LU R16, [R1+0x2b0] ;  /* 0x0002b00001107983 */ /* 0x001f220000300800 */
[----:B-1----:R-:W4:Y:S02]  /*2f220*/  LDL.LU R17, [R1+0x2b4] ;  /* 0x0002b40001117983 */ /* 0x002f240000300800 */
[----:B---3--:R-:W3:Y:S02]  /*2f230*/  LDL.LU R18, [R1+0x2b8] ;  /* 0x0002b80001127983 */ /* 0x008ee40000300800 */
[----:B--2---:R-:W3:Y:S01]  /*2f240*/  LDL.LU R19, [R1+0x2bc] ;  /* 0x0002bc0001137983 */ /* 0x004ee20000300800 */
[C---:B----4-:R-:W-:Y:S11]  /*2f250*/  HMMA.16816.F32.BF16 R12, R20.reuse, R26, R12 ;  /* 0x0000001a140c723c */ /* 0x050ff6000004180c */
[----:B------:R-:W-:Y:S11]  /*2f260*/  @!UPT UIADD3 URZ, URZ, URZ, URZ ;  /* 0x0000003f3f3ff290 */ /* 0x000ff6000fffe03f */
[----:B------:R-:W-:Y:S01]  /*2f270*/  @!UPT UIADD3 URZ, URZ, URZ, URZ ;  /* 0x0000003f3f3ff290 */ /* 0x000fe2000fffe03f */
[----:B------:R-:W-:Y:S01]  /*2f280*/  STL.64 [R1+0xdd0], R12 ;  /* 0x000dd00c01007387 */ /* 0x000fe20000100a00 */
[----:B------:R0:W-:Y:S03]  /*2f290*/  STL.64 [R1+0xdd8], R14 ;  /* 0x000dd80e01007387 */ /* 0x0001e60000100a00 */
[----:B0-----:R-:W2:Y:S01]  /*2f2a0*/  LDL.LU.64 R14, [R1+0x59d8] ;  /* 0x0059d800010e7983 */ /* 0x001ea20000300a00 */
[----:B------:R-:W2:Y:S02]  /*2f2b0*/  LDL.LU.64 R12, [R1+0x59d0] ;  /* 0x0059d000010c7983 */ /* 0x000ea40000300a00 */
[----:B------:R-:W2:Y:S02]  /*2f2c0*/  LDL.LU.64 R26, [R1+0x59c8] ;  /* 0x0059c800011a7983 */ /* 0x000ea40000300a00 */
[----:B--2---:R-:W-:Y:S01]  /*2f2d0*/  HMMA.16816.F32.BF16 R20, R20, R26, R12 ;  /* 0x0000001a1414723c */ /* 0x004fe2000004180c */
[----:B------:R-:W2:Y:S01]  /*2f2e0*/  LDL.LU.64 R14, [R1+0x59c0] ;  /* 0x0059c000010e7983 */ /* 0x000ea20000300a00 */
[----:B------:R-:W2:Y:S02]  /*2f2f0*/  LDL.LU.64 R26, [R1+0x59b8] ;  /* 0x0059b800011a7983 */ /* 0x000ea40000300a00 */
[----:B------:R-:W2:Y:S11]  /*2f300*/  LDL.LU.64 R24, [R1+0x59b0] ;  /* 0x0059b00001187983 */ /* 0x000eb60000300a00 */
[----:B------:R-:W-:Y:S08]  /*2f310*/  @!UPT UIADD3 URZ, URZ, URZ, URZ ;  /* 0x0000003f3f3ff290 */ /* 0x000ff0000fffe03f */
[----:B------:R0:W-:Y:S01]  /*2f320*/  STL.64 [R1+0x2c0], R20 ;  /* 0x0002c01401007387 */ /* 0x0001e20000100a00 */
[----:B------:R1:W-:Y:S03]  /*2f330*/  STL.64 [R1+0x2c8], R22 ;  /* 0x0002c81601007387 */ /* 0x0003e60000100a00 */
[----:B0-----:R-:W4:Y:S01]  /*2f340*/  LDL.LU R20, [R1+0x280] ;  /* 0x0002800001147983 */ /* 0x001f220000300800 */
[----:B------:R-:W4:Y:S02]  /*2f350*/  LDL.LU R21, [R1+0x284] ;  /* 0x0002840001157983 */ /* 0x000f240000300800 */
[----:B-1----:R-:W4:Y:S02]  /*2f360*/  LDL.LU R22, [R1+0x288] ;  /* 0x0002880001167983 */ /* 0x002f240000300800 */
[----:B------:R-:W4:Y:S01]  /*2f370*/  LDL.LU R23, [R1+0x28c] ;  /* 0x00028c0001177983 */ /* 0x000f220000300800 */
        /* <DEDUP_REMOVED lines=8> */
[----:B------:R-:W3:Y:S02]  /*2f400*/  LDL.LU.64 R14, [R1+0x5998] ;  /* 0x00599800010e7983 */ /* 0x000ee40000300a00 */
[C---:B---3--:R-:W-:Y:S11]  /*2f410*/  HMMA.16816.F32.BF16 R16, R24.reuse, R14, R16 ;  /* 0x0000000e1810723c */ /* 0x048ff60000041810 */
[----:B------:R-:W-:Y:S11]  /*2f420*/  @!UPT UIADD3 URZ, URZ, URZ, URZ ;  /* 0x0000003f3f3ff290 */ /* 0x000ff6000fffe03f */
[----:B------:R-:W-:Y:S01]  /*2f430*/  @!UPT UIADD3 URZ, URZ, URZ, URZ ;  /* 0x0000003f3f3ff290 */ /* 0x000fe2000fffe03f */
[----:B------:R-:W-:Y:S01]  /*2f440*/  STL.64 [R1+0xa50], R16 ;  /* 0x000a501001007387 */ /* 0x000fe20000100a00 */
[----:B------:R0:W-:Y:S02]  /*2f450*/  STL.64 [R1+0xa58], R18 ;  /* 0x000a581201007387 */ /* 0x0001e40000100a00 */
[----:B0-----:R-:W-:Y:S02]  /*2f460*/  IMAD.MOV.U32 R18, RZ, RZ, R14 ;  /* 0x000000ffff127224 */ /* 0x001fe400078e000e */
        /* <DEDUP_REMOVED lines=8> */
[----:B0-----:R-:W4:Y:S01]  /*2f4f0*/  LDL.LU.64 R10, [R1+0x5988] ;  /* 0x00598800010a7983 */ /* 0x001f220000300a00 */
[----:B------:R-:W2:Y:S02]  /*2f500*/  LDL.LU.64 R8, [R1+0x5980] ;  /* 0x0059800001087983 */ /* 0x000ea40000300a00 */
[----:B------:R-:W3:Y:S02]  /*2f510*/  LDL.LU.64 R14, [R1+0x5978] ;  /* 0x00597800010e7983 */ /* 0x000ee40000300a00 */
[----:B------:R-:W2:Y:S01]  /*2f520*/  LDL.LU.64 R12, [R1+0x5970] ;  /* 0x00597000010c7983 */ /* 0x000ea20000300a00 */
[----:B------:R-:W-:Y:S01]  /*2f530*/  STL.64 [R1+0x58a8], R18 ;  /* 0x0058a81201007387 */ /* 0x000fe20000100a00 */
[----:B------:R0:W-:Y:S03]  /*2f540*/  STL.64 [R1+0x58a0], R16 ;  /* 0x0058a01001007387 */ /* 0x0001e60000100a00 */
[----:B0-----:R-:W3:Y:S01]  /*2f550*/  LDL.LU R16, [R1+0x290] ;  /* 0x0002900001107983 */ /* 0x001ee20000300800 */
[----:B------:R-:W3:Y:S02]  /*2f560*/  LDL.LU R17, [R1+0x294] ;  /* 0x0002940001117983 */ /* 0x000ee40000300800 */
[----:B------:R-:W3:Y:S02]  /*2f570*/  LDL.LU R18, [R1+0x298] ;  /* 0x0002980001127983 */ /* 0x000ee40000300800 */
[----:B------:R-:W3:Y:S02]  /*2f580*/  LDL.LU R19, [R1+0x29c] ;  /* 0x00029c0001137983 */ /* 0x000ee40000300800 */
[C---:B---3--:R-:W-:Y:S01]  /*2f590*/  HMMA.16816.F32.BF16 R16, R24.reuse, R14, R16 ;  /* 0x0000000e1810723c */ /* 0x048fe20000041810 */
[----:B------:R0:W-:Y:S01]  /*2f5a0*/  STL.64 [R1+0x5848], R14 ;  /* 0x0058480e01007387 */ /* 0x0001e20000100a00 */
[----:B--2---:R-:W-:Y:S11]  /*2f5b0*/  STL.64 [R1+0x5840], R12 ;  /* 0x0058400c01007387 */ /* 0x004ff60000100a00 */
[----:B------:R-:W-:Y:S10]  /*2f5c0*/  @!UPT UIADD3 URZ, URZ, URZ, URZ ;  /* 0x0000003f3f3ff290 */ /* 0x000ff4000fffe03f */
[----:B------:R-:W-:Y:S01]  /*2f5d0*/  STL.64 [R1+0xa30], R16 ;  /* 0x000a301001007387 */ /* 0x000fe20000100a00 */
[----:B------:R4:W-:Y:S02]  /*2f5e0*/  STL.64 [R1+0xa38], R18 ;  /* 0x000a381201007387 */ /* 0x0009e40000100a00 */
[----:B0-----:R-:W2:Y:S01]  /*2f5f0*/  LDL.64 R14, [R1+0x48] ;  /* 0x00004800010e7983 */ /* 0x001ea20000100a00 */
[----:B----4-:R-:W-:Y:S01]  /*2f600*/  HMMA.16816.F32.BF16 R16, R24, R10, R20 ;  /* 0x0000000a1810723c */ /* 0x010fe20000041814 */
[----:B--2---:R0:W-:Y:S04]  /*2f610*/  STL.64 [R1+0x58b0], R14 ;  /* 0x0058b00e01007387 */ /* 0x0041e80000100a00 */
[----:B0-----:R-:W2:Y:S04]  /*2f620*/  LDL.64 R14, [R1+0x68] ;  /* 0x00006800010e7983 */ /* 0x001ea80000100a00 */
[----:B--2---:R0:W-:Y:S11]  /*2f630*/  STL.64 [R1+0x58c8], R14 ;  /* 0x0058c80e01007387 */ /* 0x0041f60000100a00 */
[----:B------:R-:W-:Y:S03]  /*2f640*/  @!UPT UIADD3 URZ, URZ, URZ, URZ ;  /* 0x0000003f3f3ff290 */ /* 0x000fe6000fffe03f */
[----:B------:R1:W-:Y:S02]  /*2f650*/  STL.64 [R1+0xa20], R16 ;  /* 0x000a201001007387 */ /* 0x0003e40000100a00 */
[----:B------:R2:W-:Y:S02]  /*2f660*/  STL.64 [R1+0xa28], R18 ;  /* 0x000a281201007387 */ /* 0x0005e40000100a00 */
[----:B0-----:R-:W-:Y:S01]  /*2f670*/  IMAD.MOV.U32 R14, RZ, RZ, R4 ;  /* 0x000000ffff0e7224 */ /* 0x001fe200078e0004 */
[----:B-1----:R-:W3:Y:S01]  /*2f680*/  LDL.LU R16, [R1+0x630] ;  /* 0x0006300001107983 */ /* 0x002ee20000300800 */
[----:B------:R-:W3:Y:S02]  /*2f690*/  LDL.LU R17, [R1+0x634] ;  /* 0x0006340001117983 */ /* 0x000ee40000300800 */
[----:B------:R-:W-:Y:S02]  /*2f6a0*/  IMAD.MOV.U32 R15, RZ, RZ, R5 ;  /* 0x000000ffff0f7224 */ /* 0x000fe400078e0005 */
[----:B--2---:R-:W2:Y:S01]  /*2f6b0*/  LDL.LU R18, [R1+0x638] ;  /* 0x0006380001127983 */ /* 0x004ea20000300800 */
[----:B------:R-:W2:Y:S01]  /*2f6c0*/  LDL.LU R19, [R1+0x63c] ;  /* 0x00063c0001137983 */ /* 0x000ea20000300800 */
[----:B------:R-:W4:Y:S02]  /*2f6d0*/  LDL.LU R4, [R1+0x596c] ;  /* 0x00596c0001047983 */ /* 0x000f240000300800 */
[----:B------:R-:W2:Y:S02]  /*2f6e0*/  LDL.LU R5, [R1+0x5968] ;  /* 0x0059680001057983 */ /* 0x000ea40000300800 */
[----:B------:R0:W-:Y:S02]  /*2f6f0*/  STL.64 [R1+0x58e0], R14 ;  /* 0x0058e00e01007387 */ /* 0x0001e40000100a00 */
[----:B0-----:R-:W2:Y:S04]  /*2f700*/  LDL.64 R14, [R1+0x88] ;  /* 0x00008800010e7983 */ /* 0x001ea80000100a00 */
[----:B--2---:R-:W-:Y:S01]  /*2f710*/  STL.64 [R1+0x58f8], R14 ;  /* 0x0058f80e01007387 */ /* 0x004fe20000100a00 */
[----:B------:R-:W-:Y:S02]  /*2f720*/  STL.64 [R1+0x58c0], R18 ;  /* 0x0058c01201007387 */ /* 0x000fe40000100a00 */
[----:B---3--:R0:W-:Y:S02]  /*2f730*/  STL.64 [R1+0x58b8], R16 ;  /* 0x0058b81001007387 */ /* 0x0081e40000100a00 */
[----:B0-----:R-:W2:Y:S01]  /*2f740*/  LDL.LU R16, [R1+0x640] ;  /* 0x0006400001107983 */ /* 0x001ea20000300800 */
[----:B------:R-:W2:Y:S02]  /*2f750*/  LDL.LU R17, [R1+0x644] ;  /* 0x0006440001117983 */ /* 0x000ea40000300800 */
[----:B------:R-:W3:Y:S02]  /*2f760*/  LDL.LU R18, [R1+0x648] ;  /* 0x0006480001127983 */ /* 0x000ee40000300800 */
[----:B------:R-:W3:Y:S01]  /*2f770*/  LDL.LU R19, [R1+0x64c] ;  /* 0x00064c0001137983 */ /* 0x000ee20000300800 */
[----:B------:R-:W2:Y:S01]  /*2f780*/  LDL.LU R12, [R1+0x670] ;  /* 0x00067000010c7983 */ /* 0x000ea20000300800 */
[----:B------:R-:W2:Y:S02]  /*2f790*/  LDL.LU R13, [R1+0x674] ;  /* 0x00067400010d7983 */ /* 0x000ea40000300800 */
[----:B------:R-:W2:Y:S02]  /*2f7a0*/  LDL.LU R14, [R1+0x678] ;  /* 0x00067800010e7983 */ /* 0x000ea40000300800 */
[----:B------:R-:W2:Y:S02]  /*2f7b0*/  LDL.LU R15, [R1+0x67c] ;  /* 0x00067c00010f7983 */ /* 0x000ea40000300800 */
[----:B--2---:R0:W-:Y:S01]  /*2f7c0*/  STL.64 [R1+0x5908], R14 ;  /* 0x0059080e01007387 */ /* 0x0041e20000100a00 */
[----:B------:R-:W-:Y:S02]  /*2f7d0*/  STL.64 [R1+0x5900], R12 ;  /* 0x0059000c01007387 */ /* 0x000fe40000100a00 */
[----:B0-----:R-:W-:-:S02]  /*2f7e0*/  IMAD.MOV.U32 R14, RZ, RZ, R6 ;  /* 0x000000ffff0e7224 */ /* 0x001fc400078e0006 */
[----:B------:R-:W-:Y:S01]  /*2f7f0*/  IMAD.MOV.U32 R15, RZ, RZ, R7 ;  /* 0x000000ffff0f7224 */ /* 0x000fe200078e0007 */
[----:B------:R-:W2:Y:S01]  /*2f800*/  LDL.LU R6, [R1+0x5964] ;  /* 0x0059640001067983 */ /* 0x000ea20000300800 */
[----:B------:R-:W2:Y:S03]  /*2f810*/  LDL.LU R7, [R1+0x5960] ;  /* 0x0059600001077983 */ /* 0x000ea60000300800 */
[----:B------:R0:W-:Y:S02]  /*2f820*/  STL.64 [R1+0x5920], R14 ;  /* 0x0059200e01007387 */ /* 0x0001e40000100a00 */
[----:B0-----:R-:W-:Y:S02]  /*2f830*/  IMAD.MOV.U32 R14, RZ, RZ, R8 ;  /* 0x000000ffff0e7224 */ /* 0x001fe400078e0008 */
[----:B------:R-:W-:Y:S01]  /*2f840*/  IMAD.MOV.U32 R15, RZ, RZ, R9 ;  /* 0x000000ffff0f7224 */ /* 0x000fe200078e0009 */
[----:B------:R-:W2:Y:S01]  /*2f850*/  LDL.LU R8, [R1+0x595c] ;  /* 0x00595c0001087983 */ /* 0x000ea20000300800 */
[----:B------:R-:W2:Y:S03]  /*2f860*/  LDL.LU R9, [R1+0x5958] ;  /* 0x0059580001097983 */ /* 0x000ea60000300800 */
[----:B------:R-:W-:Y:S01]  /*2f870*/  STL.64 [R1+0x5938], R14 ;  /* 0x0059380e01007387 */ /* 0x000fe20000100a00 */
[----:B---3--:R-:W-:Y:S02]  /*2f880*/  STL.64 [R1+0x58d8], R18 ;  /* 0x0058d81201007387 */ /* 0x008fe40000100a00 */
[----:B------:R0:W-:Y:S02]  /*2f890*/  STL.64 [R1+0x58d0], R16 ;  /* 0x0058d01001007387 */ /* 0x0001e40000100a00 */
[----:B0-----:R-:W3:Y:S01]  /*2f8a0*/  LDL.LU R16, [R1+0x650] ;  /* 0x0006500001107983 */ /* 0x001ee20000300800 */
[----:B------:R-:W3:Y:S02]  /*2f8b0*/  LDL.LU R17, [R1+0x654] ;  /* 0x0006540001117983 */ /* 0x000ee40000300800 */
[----:B------:R-:W2:Y:S02]  /*2f8c0*/  LDL.LU R18, [R1+0x658] ;  /* 0x0006580001127983 */ /* 0x000ea40000300800 */
[----:B------:R-:W2:Y:S02]  /*2f8d0*/  LDL.LU R19, [R1+0x65c] ;  /* 0x00065c0001137983 */ /* 0x000ea40000300800 */
[----:B------:R-:W-:-:S02]  /*2f8e0*/  IMAD.MOV.U32 R14, RZ, RZ, R5 ;  /* 0x000000ffff0e7224 */ /* 0x000fc400078e0005 */
[----:B----4-:R-:W-:-:S05]  /*2f8f0*/  IMAD.MOV.U32 R15, RZ, RZ, R4 ;  /* 0x000000ffff0f7224 */ /* 0x010fca00078e0004 */
[----:B------:R0:W-:Y:S01]  /*2f900*/  STL.64 [R1+0x5950], R14 ;  /* 0x0059500e01007387 */ /* 0x0001e20000100a00 */
[----:B------:R-:W4:Y:S02]  /*2f910*/  LDL.LU R12, [R1+0x270] ;  /* 0x00027000010c7983 */ /* 0x000f240000300800 */
[----:B------:R-:W4:Y:S01]  /*2f920*/  LDL.LU R13, [R1+0x274] ;  /* 0x00027400010d7983 */ /* 0x000f220000300800 */
[----:B0-----:R-:W4:Y:S01]  /*2f930*/  LDL.LU R14, [R1+0x278] ;  /* 0x00027800010e7983 */ /* 0x001f220000300800 */
[----:B------:R-:W4:Y:S02]  /*2f940*/  LDL.LU R15, [R1+0x27c] ;  /* 0x00027c00010f7983 */ /* 0x000f240000300800 */
[----:B------:R-:W4:Y:S01]  /*2f950*/  LDL.64 R22, [R1+0x38] ;  /* 0x0000380001167983 */ /* 0x000f220000100a00 */
[----:B--2---:R-:W-:Y:S01]  /*2f960*/  STL.64 [R1+0x58f0], R18 ;  /* 0x0058f01201007387 */ /* 0x004fe20000100a00 */
[----:B---3--:R0:W-:Y:S03]  /*2f970*/  STL.64 [R1+0x58e8], R16 ;  /* 0x0058e81001007387 */ /* 0x0081e60000100a00 */
        /* <DEDUP_REMOVED lines=10> */
[C---:B----4-:R-:W-:Y:S01]  /*2fa20*/  HMMA.16816.F32.BF16 R12, R24.reuse, R6, R12 ;  /* 0x00000006180c723c */ /* 0x050fe2000004180c */
        /* <DEDUP_REMOVED lines=16> */
[----:B------:R-:W3:Y:S02]  /*2fb30*/  LDL.LU R10, [R1+0x258] ;  /* 0x00025800010a7983 */ /* 0x000ee40000300800 */
[----:B------:R-:W3:Y:S01]  /*2fb40*/  LDL.LU R11, [R1+0x25c] ;  /* 0x00025c00010b7983 */ /* 0x000ee20000300800 */
[----:B------:R-:W-:Y:S01]  /*2fb50*/  STL.64 [R1+0xa10], R12 ;  /* 0x000a100c01007387 */ /* 0x000fe20000100a00 */
[----:B------:R0:W-:Y:S03]  /*2fb60*/  STL.64 [R1+0xa18], R14 ;  /* 0x000a180e01007387 */ /* 0x0001e60000100a00 */
[----:B0-----:R-:W2:Y:S01]  /*2fb70*/  LDL.LU.64 R14, [R1+0x5950] ;  /* 0x00595000010e7983 */ /* 0x001ea20000300a00 */
[----:B------:R0:W-:Y:S02]  /*2fb80*/  STL.64 [R1+0x5828], R6 ;  /* 0x0058280601007387 */ /* 0x0001e40000100a00 */
[----:B------:R-:W4:Y:S02]  /*2fb90*/  LDL.LU R4, [R1+0x260] ;  /* 0x0002600001047983 */ /* 0x000f240000300800 */
[----:B------:R-:W4:Y:S01]  /*2fba0*/  LDL.LU R5, [R1+0x264] ;  /* 0x0002640001057983 */ /* 0x000f220000300800 */
[----:B0-----:R-:W4:Y:S01]  /*2fbb0*/  LDL.LU R6, [R1+0x268] ;  /* 0x0002680001067983 */ /* 0x001f220000300800 */
[----:B------:R-:W4:Y:S02]  /*2fbc0*/  LDL.LU R7, [R1+0x26c] ;  /* 0x00026c0001077983 */ /* 0x000f240000300800 */
[C---:B----4-:R-:W-:Y:S11]  /*2fbd0*/  HMMA.16816.F32.BF16 R4, R24.reuse, R22, R4 ;  /* 0x000000161804723c */ /* 0x050ff60000041804 */
[----:B------:R-:W-:Y:S11]  /*2fbe0*/  @!UPT UIADD3 URZ, URZ, URZ, URZ ;  /* 0x0000003f3f3ff290 */ /* 0x000ff6000fffe03f */
[----:B------:R-:W-:Y:S01]  /*2fbf0*/  @!UPT UIADD3 URZ, URZ, URZ, URZ ;  /* 0x0000003f3f3ff290 */ /* 0x000fe2000fffe03f */
[----:B------:R-:W-:Y:S01]  /*2fc00*/  STL.64 [R1+0xdc0], R4 ;  /* 0x000dc00401007387 */ /* 0x000fe20000100a00 */
[----:B------:R0:W-:Y:S02]  /*2fc10*/  STL.64 [R1+0xdc8], R6 ;  /* 0x000dc80601007387 */ /* 0x0001e40000100a00 */
[----:B0-----:R-:W-:Y:S02]  /*2fc20*/  IMAD.MOV.U32 R7, RZ, RZ, R22 ;  /* 0x000000ffff077224 */ /* 0x001fe400078e0016 */
[----:B------:R-:W-:Y:S02]  /*2fc30*/  IMAD.MOV.U32 R6, RZ, RZ, R23 ;  /* 0x000000ffff067224 */ /* 0x000fe400078e0017 */
[----:B------:R-:W0:Y:S01]  /*2fc40*/  LDSM.16.MT88.4 R20, [R2+0x4300] ;  /* 0x004300000214783b */ /* 0x000e220000004200 */
[C---:B--2---:R-:W-:Y:S03]  /*2fc50*/  HMMA.16816.F32.BF16 R12, R24.reuse, R14, R16 ;  /* 0x0000000e180c723c */ /* 0x044fe60000041810 */
[----:B0-----:R0:W-:Y:S01]  /*2fc60*/  STL.64 [R1+0x5758], R22 ;  /* 0x0057581601007387 */ /* 0x0011e20000100a00 */
[----:B------:R-:W-:Y:S03]  /*2fc70*/  STL.64 [R1+0x5750], R20 ;  /* 0x0057501401007387 */ /* 0x000fe60000100a00 */
[----:B0-----:R-:W2:Y:S01]  /*2fc80*/  LDL.64 R22, [R1+0x98] ;  /* 0x0000980001167983 */ /* 0x001ea20000100a00 */
[----:B------:R-:W4:Y:S02]  /*2fc90*/  LDL.LU.64 R18, [R1+0x5948] ;  /* 0x0059480001127983 */ /* 0x000f240000300a00 */
[----:B------:R-:W4:Y:S11]  /*2fca0*/  LDL.LU.64 R16, [R1+0x5940] ;  /* 0x0059400001107983 */ /* 0x000f360000300a00 */
[----:B------:R-:W-:Y:S02]  /*2fcb0*/  @!UPT UIADD3 URZ, URZ, URZ, URZ ;  /* 0x0000003f3f3ff290 */ /* 0x000fe4000fffe03f */
[----:B------:R-:W-:Y:S01]  /*2fcc0*/  STL.64 [R1+0xdb0], R12 ;  /* 0x000db00c01007387 */ /* 0x000fe20000100a00 */
[----:B------:R0:W-:Y:S04]  /*2fcd0*/  STL.64 [R1+0xdb8], R14 ;  /* 0x000db80e01007387 */ /* 0x0001e80000100a00 */
        /* <DEDUP_REMOVED lines=21> */
[----:B0-----:R-:W4:Y:S01]  /*2fe30*/  LDL.LU.64 R14, [R1+0x58f8] ;  /* 0x0058f800010e7983 */ /* 0x001f220000300a00 */
[----:B------:R0:W-:Y:S02]  /*2fe40*/  STL.64 [R1+0x57d0], R22 ;  /* 0x0057d01601007387 */ /* 0x0001e40000100a00 */
[----:B0-----:R-:W-:Y:S02]  /*2fe50*/  IMAD.MOV.U32 R22, RZ, RZ, R3 ;  /* 0x000000ffff167224 */ /* 0x001fe400078e0003 */
[----:B------:R-:W-:Y:S01]  /*2fe60*/  IMAD.MOV.U32 R23, RZ, RZ, R0 ;  /* 0x000000ffff177224 */ /* 0x000fe200078e0000 */
[----:B----4-:R-:W-:Y:S01]  /*2fe70*/  HMMA.16816.F32.BF16 R16, R24, R14, R16 ;  /* 0x0000000e1810723c */ /* 0x010fe20000041810 */
        /* <DEDUP_REMOVED lines=8> */
[----:B------:R-:W-:Y:S01]  /*2ff00*/  STL [R1+0x57cc], R3 ;  /* 0x0057cc0301007387 */ /* 0x000fe20000100800 */
[----:B------:R-:W-:Y:S01]  /*2ff10*/  STL [R1+0x57c8], R0 ;  /* 0x0057c80001007387 */ /* 0x000fe20000100800 */
[C---:B--2---:R-:W-:Y:S03]  /*2ff20*/  HMMA.16816.F32.BF16 R12, R24.reuse, R14, R16 ;  /* 0x0000000e180c723c */ /* 0x044fe60000041810 */
[----:B------:R-:W2:Y:S01]  /*2ff30*/  LDL.LU.64 R18, [R1+0x58d8] ;  /* 0x0058d80001127983 */ /* 0x000ea20000300a00 */
[----:B------:R-:W2:Y:S11]  /*2ff40*/  LDL.LU.64 R16, [R1+0x58d0] ;  /* 0x0058d00001107983 */ /* 0x000eb60000300a00 */
[----:B------:R-:W-:Y:S08]  /*2ff50*/  @!UPT UIADD3 URZ, URZ, URZ, URZ ;  /* 0x0000003f3f3ff290 */ /* 0x000ff0000fffe03f */
        /* <DEDUP_REMOVED lines=11> */
[----:B------:R-:W3:Y:S01]  /*30010*/  LDL.LU.64 R14, [R1+0x58b0] ;  /* 0x0058b000010e7983 */ /* 0x000ee20000300a00 */
[C---:B--2---:R-:W-:Y:S08]  /*30020*/  HMMA.16816.F32.BF16 R20, R24.reuse, R22, R16 ;  /* 0x000000161814723c */ /* 0x044ff00000041810 */
[----:B---3--:R-:W-:Y:S01]  /*30030*/  HMMA.16816.F32.BF16 R8, R24, R14, R8 ;  /* 0x0000000e1808723c */ /* 0x008fe20000041808 */
[----:B------:R-:W2:Y:S01]  /*30040*/  LDL.LU.64 R18, [R1+0x58a8] ;  /* 0x0058a80001127983 */ /* 0x000ea20000300a00 */
[----:B------:R-:W3:Y:S02]  /*30050*/  LDL.LU.64 R16, [R1+0x58a0] ;  /* 0x0058a00001107983 */ /* 0x000ee40000300a00 */
[----:B------:R-:W-:-:S02]  /*30060*/  IMAD.MOV.U32 R5, RZ, RZ, R14 ;  /* 0x000000ffff057224 */ /* 0x000fc400078e000e */
[----:B------:R-:W-:Y:S01]  /*30070*/  IMAD.MOV.U32 R4, RZ, RZ, R15 ;  /* 0x000000ffff047224 */ /* 0x000fe200078e000f */
[----:B------:R-:W0:Y:S08]  /*30080*/  LDSM.16.MT88.4 R24, [R2+0x4380] ;  /* 0x004380000218783b */ /* 0x000e300000004200 */
[----:B------:R1:W-:Y:S01]  /*30090*/  STL.64 [R1+0xd40], R20 ;  /* 0x000d401401007387 */ /* 0x0003e20000100a00 */
[----:B------:R4:W-:Y:S07]  /*300a0*/  STL.64 [R1+0xd48], R22 ;  /* 0x000d481601007387 */ /* 0x0009ee0000100a00 */
[----:B------:R4:W-:Y:S02]  /*300b0*/  STL.64 [R1+0xa00], R8 ;  /* 0x000a000801007387 */ /* 0x0009e40000100a00 */
[----:B------:R4:W-:Y:S01]  /*300c0*/  STL.64 [R1+0xa08], R10 ;  /* 0x000a080a01007387 */ /* 0x0009e20000100a00 */
[----:B-1----:R-:W2:Y:S01]  /*300d0*/  LDL.LU R20, [R1+0x590] ;  /* 0x0005900001147983 */ /* 0x002ea20000300800 */
[----:B------:R-:W2:Y:S02]  /*300e0*/  LDL.LU R21, [R1+0x594] ;  /* 0x0005940001157983 */ /* 0x000ea40000300800 */
[----:B----4-:R-:W4:Y:S02]  /*300f0*/  LDL.LU R22, [R1+0x598] ;  /* 0x0005980001167983 */ /* 0x010f240000300800 */
[----:B------:R-:W4:Y:S01]  /*30100*/  LDL.LU R23, [R1+0x59c] ;  /* 0x00059c0001177983 */ /* 0x000f220000300800 */
[----:B------:R-:W2:Y:S01]  /*30110*/  LDL.LU R8, [R1+0x5f0] ;  /* 0x0005f00001087983 */ /* 0x000ea20000300800 */
[----:B------:R-:W2:Y:S02]  /*30120*/  LDL.LU R9, [R1+0x5f4] ;  /* 0x0005f40001097983 */ /* 0x000ea40000300800 */
[----:B------:R-:W2:Y:S02]  /*30130*/  LDL.LU R10, [R1+0x5f8] ;  /* 0x0005f800010a7983 */ /* 0x000ea40000300800 */
[----:B------:R-:W2:Y:S02]  /*30140*/  LDL.LU R11, [R1+0x5fc] ;  /* 0x0005fc00010b7983 */ /* 0x000ea40000300800 */
[----:B---3--:R-:W-:-:S02]  /*30150*/  IMAD.MOV.U32 R14, RZ, RZ, R16 ;  /* 0x000000ffff0e7224 */ /* 0x008fc400078e0010 */
[----:B------:R-:W-:Y:S01]  /*30160*/  IMAD.MOV.U32 R15, RZ, RZ, R17 ;  /* 0x000000ffff0f7224 */ /* 0x000fe200078e0011 */
[----:B--2---:R-:W-:Y:S01]  /*30170*/  STL.64 [R1+0x5858], R10 ;  /* 0x0058580a01007387 */ /* 0x004fe20000100a00 */
[----:B------:R1:W-:Y:S02]  /*30180*/  STL.64 [R1+0x5850], R8 ;  /* 0x0058500801007387 */ /* 0x0003e40000100a00 */
[----:B------:R-:W2:Y:S02]  /*30190*/  LDL.LU R16, [R1+0x589c] ;  /* 0x00589c0001107983 */ /* 0x000ea40000300800 */
[----:B------:R-:W2:Y:S01]  /*301a0*/  LDL.LU R17, [R1+0x5898] ;  /* 0x0058980001117983 */ /* 0x000ea20000300800 */
[----:B------:R3:W-:Y:S04]  /*301b0*/  STL.64 [R1+0x5860], R14 ;  /* 0x0058600e01007387 */ /* 0x0007e80000100a00 */
[----:B-1----:R-:W2:Y:S01]  /*301c0*/  LDL.LU R8, [R1+0x600] ;  /* 0x0006000001087983 */ /* 0x002ea20000300800 */
        /* <DEDUP_REMOVED lines=9> */
[----:B------:R-:W-:Y:S04]  /*30260*/  STL.64 [R1+0x5878], R14 ;  /* 0x0058780e01007387 */ /* 0x000fe80000100a00 */
[----:B-1----:R-:W3:Y:S01]  /*30270*/  LDL.LU R8, [R1+0x610] ;  /* 0x0006100001087983 */ /* 0x002ee20000300800 */
[----:B------:R-:W3:Y:S02]  /*30280*/  LDL.LU R9, [R1+0x614] ;  /* 0x0006140001097983 */ /* 0x000ee40000300800 */
[----:B------:R-:W2:Y:S02]  /*30290*/  LDL.LU R10, [R1+0x618] ;  /* 0x00061800010a7983 */ /* 0x000ea40000300800 */
[----:B------:R-:W2:Y:S02]  /*302a0*/  LDL.LU R11, [R1+0x61c] ;  /* 0x00061c00010b7983 */ /* 0x000ea40000300800 */
[----:B--2---:R-:W-:Y:S01]  /*302b0*/  STL.64 [R1+0x5888], R10 ;  /* 0x0058880a01007387 */ /* 0x004fe20000100a00 */
[----:B---3--:R1:W-:Y:S03]  /*302c0*/  STL.64 [R1+0x5880], R8 ;  /* 0x0058800801007387 */ /* 0x0083e60000100a00 */
[----:B-1----:R-:W2:Y:S01]  /*302d0*/  LDL.LU R8, [R1+0x620] ;  /* 0x0006200001087983 */ /* 0x002ea20000300800 */
[----:B------:R-:W2:Y:S02]  /*302e0*/  LDL.LU R9, [R1+0x624] ;  /* 0x0006240001097983 */ /* 0x000ea40000300800 */
[----:B------:R-:W2:Y:S02]  /*302f0*/  LDL.LU R10, [R1+0x628] ;  /* 0x00062800010a7983 */ /* 0x000ea40000300800 */
[----:B------:R-:W2:Y:S01]  /*30300*/  LDL.LU R11, [R1+0x62c] ;  /* 0x00062c00010b7983 */ /* 0x000ea20000300800 */
[----:B----4-:R1:W-:Y:S01]  /*30310*/  STL.64 [R1+0x57e0], R22 ;  /* 0x0057e01601007387 */ /* 0x0103e20000100a00 */
[----:B------:R-:W-:Y:S03]  /*30320*/  STL.64 [R1+0x57d8], R20 ;  /* 0x0057d81401007387 */ /* 0x000fe60000100a00 */
[----:B-1----:R-:W3:Y:S04]  /*30330*/  LDL.64 R22, [R1+0xb8] ;  /* 0x0000b80001167983 */ /* 0x002ee80000100a00 */
[----:B---3--:R1:W-:Y:S04]  /*30340*/  STL.64 [R1+0x57f8], R22 ;  /* 0x0057f81601007387 */ /* 0x0083e80000100a00 */
[----:B-1----:R-:W3:Y:S04]  /*30350*/  LDL.64 R22, [R1+0xc8] ;  /* 0x0000c80001167983 */ /* 0x002ee80000100a00 */
[----:B---3--:R1:W-:Y:S02]  /*30360*/  STL.64 [R1+0x5808], R22 ;  /* 0x0058081601007387 */ /* 0x0083e40000100a00 */
[----:B-1----:R-:W-:-:S02]  /*30370*/  IMAD.MOV.U32 R22, RZ, RZ, R7 ;  /* 0x000000ffff167224 */ /* 0x002fc400078e0007 */
[----:B------:R-:W-:-:S05]  /*30380*/  IMAD.MOV.U32 R23, RZ, RZ, R6 ;  /* 0x000000ffff177224 */ /* 0x000fca00078e0006 */
[----:B------:R-:W-:Y:S01]  /*30390*/  STL.64 [R1+0x5820], R22 ;  /* 0x0058201601007387 */ /* 0x000fe20000100a00 */
[----:B------:R-:W-:Y:S02]  /*303a0*/  STL [R1+0x56bc], R2 ;  /* 0x0056bc0201007387 */ /* 0x000fe40000100800 */
[----:B0-----:R0:W-:Y:S02]  /*303b0*/  STL.64 [R1+0x55f0], R26 ;  /* 0x0055f01a01007387 */ /* 0x0011e40000100a00 */
[----:B------:R1:W-:Y:S02]  /*303c0*/  STL.64 [R1+0x55e8], R24 ;  /* 0x0055e81801007387 */ /* 0x0003e40000100a00 */
[----:B0-----:R-:W-:Y:S02]  /*303d0*/  IMAD.MOV.U32 R27, RZ, RZ, R4 ;  /* 0x000000ffff1b7224 */ /* 0x001fe400078e0004 */
[----:B------:R-:W-:Y:S01]  /*303e0*/  IMAD.MOV.U32 R26, RZ, RZ, R5 ;  /* 0x000000ffff1a7224 */ /* 0x000fe200078e0005 */
[----:B------:R-:W3:Y:S01]  /*303f0*/  LDL.LU R4, [R1+0x5e0] ;  /* 0x0005e00001047983 */ /* 0x000ee20000300800 */
        /* <DEDUP_REMOVED lines=8> */
[----:B-1----:R-:W3:Y:S02]  /*30480*/  LDL.LU R24, [R1+0x5b0] ;  /* 0x0005b00001187983 */ /* 0x002ee40000300800 */
[----:B------:R-:W3:Y:S01]  /*30490*/  LDL.LU R25, [R1+0x5b4] ;  /* 0x0005b40001197983 */ /* 0x000ee20000300800 */
[----:B0-----:R-:W3:Y:S01]  /*304a0*/  LDL.LU R26, [R1+0x5b8] ;  /* 0x0005b800011a7983 */ /* 0x001ee20000300800 */
[----:B------:R-:W3:Y:S02]  /*304b0*/  LDL.LU R27, [R1+0x5bc] ;  /* 0x0005bc00011b7983 */ /* 0x000ee40000300800 */
[----:B------:R-:W-:-:S02]  /*304c0*/  IMAD.MOV.U32 R14, RZ, RZ, R29 ;  /* 0x000000ffff0e7224 */ /* 0x000fc400078e001d */
[----:B------:R-:W-:-:S07]  /*304d0*/  IMAD.MOV.U32 R15, RZ, RZ, R28 ;  /* 0x000000ffff0f7224 */ /* 0x000fce00078e001c */
[C---:B--2---:R-:W-:Y:S01]  /*304e0*/  HMMA.16816.F32.BF16 R12, R16.reuse, R14, R8 ;  /* 0x0000000e100c723c */ /* 0x044fe20000041808 */
[----:B---3--:R-:W-:Y:S01]  /*304f0*/  STL.64 [R1+0x5818], R26 ;  /* 0x0058181a01007387 */ /* 0x008fe20000100a00 */
[----:B------:R0:W-:Y:S03]  /*30500*/  STL.64 [R1+0x5810], R24 ;  /* 0x0058101801007387 */ /* 0x0001e60000100a00 */
[----:B0-----:R-:W2:Y:S01]  /*30510*/  LDL.LU R24, [R1+0x5c0] ;  /* 0x0005c00001187983 */ /* 0x001ea20000300800 */
[----:B------:R-:W2:Y:S02]  /*30520*/  LDL.LU R25, [R1+0x5c4] ;  /* 0x0005c40001197983 */ /* 0x000ea40000300800 */
[----:B------:R-:W2:Y:S02]  /*30530*/  LDL.LU R26, [R1+0x5c8] ;  /* 0x0005c800011a7983 */ /* 0x000ea40000300800 */
[----:B------:R-:W2:Y:S01]  /*30540*/  LDL.LU R27, [R1+0x5cc] ;  /* 0x0005cc00011b7983 */ /* 0x000ea20000300800 */
[----:B------:R-:W3:Y:S01]  /*30550*/  LDL.LU.64 R10, [R1+0x5888] ;  /* 0x00588800010a7983 */ /* 0x000ee20000300a00 */
[----:B------:R-:W3:Y:S11]  /*30560*/  LDL.LU.64 R8, [R1+0x5880] ;  /* 0x0058800001087983 */ /* 0x000ef60000300a00 */
[----:B------:R-:W-:Y:S02]  /*30570*/  STL.64 [R1+0x9f0], R12 ;  /* 0x0009f00c01007387 */ /* 0x000fe40000100a00 */
[----:B------:R0:W-:Y:S02]  /*30580*/  STL.64 [R1+0x9f8], R14 ;  /* 0x0009f80e01007387 */ /* 0x0001e40000100a00 */
[----:B0-----:R-:W3:Y:S02]  /*30590*/  LDL.LU.64 R14, [R1+0x5878] ;  /* 0x00587800010e7983 */ /* 0x001ee40000300a00 */
[C---:B---3--:R-:W-:Y:S02]  /*305a0*/  HMMA.16816.F32.BF16 R12, R16.reuse, R14, R8 ;  /* 0x0000000e100c723c */ /* 0x048fe40000041808 */
[----:B------:R-:W3:Y:S01]  /*305b0*/  LDL.LU.64 R10, [R1+0x5870] ;  /* 0x00587000010a7983 */ /* 0x000ee20000300a00 */
[----:B------:R-:W3:Y:S11]  /*305c0*/  LDL.LU.64 R8, [R1+0x5868] ;  /* 0x0058680001087983 */ /* 0x000ef60000300a00 */
[----:B------:R-:W-:Y:S09]  /*305d0*/  @!UPT UIADD3 URZ, URZ, URZ, URZ ;  /* 0x0000003f3f3ff290 */ /* 0x000ff2000fffe03f */
[----:B------:R-:W-:Y:S01]  /*305e0*/  STL.64 [R1+0x9e0], R12 ;  /* 0x0009e00c01007387 */ /* 0x000fe20000100a00 */
[----:B------:R0:W-:Y:S03]  /*305f0*/  STL.64 [R1+0x9e8], R14 ;  /* 0x0009e80e01007387 */ /* 0x0001e60000100a00 */
[----:B0-----:R-:W3:Y:S02]  /*30600*/  LDL.LU.64 R14, [R1+0x5860] ;  /* 0x00586000010e7983 */ /* 0x001ee40000300a00 */
[C---:B---3--:R-:W-:Y:S02]  /*30610*/  HMMA.16816.F32.BF16 R12, R16.reuse, R14, R8 ;  /* 0x0000000e100c723c */ /* 0x048fe40000041808 */
[----:B------:R-:W3:Y:S01]  /*30620*/  LDL.LU.64 R10, [R1+0x5858] ;  /* 0x00585800010a7983 */ /* 0x000ee20000300a00 */
[----:B------:R-:W3:Y:S11]  /*30630*/  LDL.LU.64 R8, [R1+0x5850] ;  /* 0x0058500001087983 */ /* 0x000ef60000300a00 */
[----:B------:R-:W-:Y:S09]  /*30640*/  @!UPT UIADD3 URZ, URZ, URZ, URZ ;  /* 0x0000003f3f3ff290 */ /* 0x000ff2000fffe03f */
[----:B------:R-:W-:Y:S01]  /*30650*/  STL.64 [R1+0x9d0], R12 ;  /* 0x0009d00c01007387 */ /* 0x000fe20000100a00 */
[----:B------:R0:W-:Y:S03]  /*30660*/  STL.64 [R1+0x9d8], R14 ;  /* 0x0009d80e01007387 */ /* 0x0001e60000100a00 */
[----:B0-----:R-:W3:Y:S01]  /*30670*/  LDL.LU.64 R14, [R1+0x5848] ;  /* 0x00584800010e7983 */ /* 0x001ee20000300a00 */
[----:B------:R-:W2:Y:S01]  /*30680*/  LDL.LU.64 R12, [R1+0x5840] ;  /* 0x00584000010c7983 */ /* 0x000ea20000300a00 */
[C---:B---3--:R-:W-:Y:S11]  /*30690*/  HMMA.16816.F32.BF16 R8, R16.reuse, R14, R8 ;  /* 0x0000000e1008723c */ /* 0x048ff60000041808 */
[----:B------:R-:W-:Y:S11]  /*306a0*/  @!UPT UIADD3 URZ, URZ, URZ, URZ ;  /* 0x0000003f3f3ff290 */ /* 0x000ff6000fffe03f */
[----:B------:R-:W-:Y:S01]  /*306b0*/  @!UPT UIADD3 URZ, URZ, URZ, URZ ;  /* 0x0000003f3f3ff290 */ /* 0x000fe2000fffe03f */
[----:B------:R-:W-:Y:S01]  /*306c0*/  STL.64 [R1+0x530], R8 ;  /* 0x0005300801007387 */ /* 0x000fe20000100a00 */
[----:B------:R0:W-:Y:S03]  /*306d0*/  STL.64 [R1+0x538], R10 ;  /* 0x0005380a01007387 */ /* 0x0001e60000100a00 */
[----:B0-----:R-:W3:Y:S01]  /*306e0*/  LDL.LU.64 R10, [R1+0x5838] ;  /* 0x00583800010a7983 */ /* 0x001ee20000300a00 */
[----:B------:R-:W4:Y:S02]  /*306f0*/  LDL.LU.64 R8, [R1+0x5830] ;  /* 0x0058300001087983 */ /* 0x000f240000300a00 */
[----:B------:R-:W-:Y:S02]  /*30700*/  STL.64 [R1+0x5708], R14 ;  /* 0x0057080e01007387 */ /* 0x000fe40000100a00 */
[----:B--2---:R0:W-:Y:S02]  /*30710*/  STL.64 [R1+0x5700], R12 ;  /* 0x0057000c01007387 */ /* 0x0041e40000100a00 */
[----:B0-----:R-:W2:Y:S01]  /*30720*/  LDL.LU R12, [R1+0x580] ;  /* 0x00058000010c7983 */ /* 0x001ea20000300800 */
[----:B------:R-:W2:Y:S02]  /*30730*/  LDL.LU R13, [R1+0x584] ;  /* 0x00058400010d7983 */ /* 0x000ea40000300800 */
[----:B------:R-:W2:Y:S02]  /*30740*/  LDL.LU R14, [R1+0x588] ;  /* 0x00058800010e7983 */ /* 0x000ea40000300800 */
[----:B------:R-:W2:Y:S01]  /*30750*/  LDL.LU R15, [R1+0x58c] ;  /* 0x00058c00010f7983 */ /* 0x000ea20000300800 */
[C---:B---3--:R-:W-:Y:S01]  /*30760*/  HMMA.16816.F32.BF16 R4, R16.reuse, R10, R4 ;  /* 0x0000000a1004723c */ /* 0x048fe20000041804 */
[----:B--2---:R-:W-:Y:S01]  /*30770*/  STL.64 [R1+0x57f0], R14 ;  /* 0x0057f00e01007387 */ /* 0x004fe20000100a00 */
[----:B------:R0:W-:Y:S03]  /*30780*/  STL.64 [R1+0x57e8], R12 ;  /* 0x0057e80c01007387 */ /* 0x0001e60000100a00 */
[----:B0-----:R-:W2:Y:S01]  /*30790*/  LDL.LU R12, [R1+0x5a0] ;  /* 0x0005a000010c7983 */ /* 0x001ea20000300800 */
[----:B------:R-:W2:Y:S02]  /*307a0*/  LDL.LU R13, [R1+0x5a4] ;  /* 0x0005a400010d7983 */ /* 0x000ea40000300800 */
[----:B------:R-:W2:Y:S02]  /*307b0*/  LDL.LU R14, [R1+0x5a8] ;  /* 0x0005a800010e7983 */ /* 0x000ea40000300800 */
[----:B------:R-:W2:Y:S11]  /*307c0*/  LDL.LU R15, [R1+0x5ac] ;  /* 0x0005ac00010f7983 */ /* 0x000eb60000300800 */
[----:B------:R-:W-:Y:S02]  /*307d0*/  @!UPT UIADD3 URZ, URZ, URZ, URZ ;  /* 0x0000003f3f3ff290 */ /* 0x000fe4000fffe03f */
[----:B------:R-:W-:Y:S01]  /*307e0*/  STL.64 [R1+0x520], R4 ;  /* 0x0005200401007387 */ /* 0x000fe20000100a00 */
[----:B------:R0:W-:Y:S03]  /*307f0*/  STL.64 [R1+0x528], R6 ;  /* 0x0005280601007387 */ /* 0x0001e60000100a00 */
[----:B0-----:R-:W3:Y:S01]  /*30800*/  LDL.LU.64 R6, [R1+0x5828] ;  /* 0x0058280001067983 */ /* 0x001ee20000300a00 */
[----:B------:R0:W-:Y:S02]  /*30810*/  STL.64 [R1+0x56f8], R10 ;  /* 0x0056f80a01007387 */ /* 0x0001e40000100a00 */
[----:B----4-:R-:W-:Y:S01]  /*30820*/  STL.64 [R1+0x56f0], R8 ;  /* 0x0056f00801007387 */ /* 0x010fe20000100a00 */
[----:B0-----:R-:W4:Y:S01]  /*30830*/  LDL.64 R10, [R1+0xa8] ;  /* 0x0000a800010a7983 */ /* 0x001f220000100a00 */
[C---:B---3--:R-:W-:Y:S11]  /*30840*/  HMMA.16816.F32.BF16 R20, R16.reuse, R6, R20 ;  /* 0x000000061014723c */ /* 0x048ff60000041814 */
[----:B------:R-:W-:Y:S11]  /*30850*/  @!UPT UIADD3 URZ, URZ, URZ, URZ ;  /* 0x0000003f3f3ff290 */ /* 0x000ff6000fffe03f */
[----:B------:R-:W-:Y:S01]  /*30860*/  @!UPT UIADD3 URZ, URZ, URZ, URZ ;  /* 0x0000003f3f3ff290 */ /* 0x000fe2000fffe03f */
        /* <DEDUP_REMOVED lines=18> */
[----:B------:R-:W2:Y:S03]  /*30990*/  LDL.LU.64 R22, [R1+0x57f8] ;  /* 0x0057f80001167983 */ /* 0x000ea60000300a00 */
[----:B------:R-:W-:Y:S01]  /*309a0*/  STL [R1+0x56c4], R24 ;  /* 0x0056c41801007387 */ /* 0x000fe20000100800 */
[----:B------:R-:W-:Y:S01]  /*309b0*/  STL [R1+0x56c0], R25 ;  /* 0x0056c01901007387 */ /* 0x000fe20000100800 */
        /* <DEDUP_REMOVED lines=8> */
[----:B------:R-:W4:Y:S02]  /*30a40*/  LDL.LU.64 R22, [R1+0x57e0] ;  /* 0x0057e00001167983 */ /* 0x000f240000300a00 */
[----:B------:R-:W4:Y:S01]  /*30a50*/  LDL.LU.64 R20, [R1+0x57d8] ;  /* 0x0057d80001147983 */ /* 0x000f220000300a00 */
[----:B------:R-:W-:Y:S01]  /*30a60*/  STL [R1+0x56cc], R29 ;  /* 0x0056cc1d01007387 */ /* 0x000fe20000100800 */
[----:B------:R-:W-:Y:S01]  /*30a70*/  STL [R1+0x56c8], R28 ;  /* 0x0056c81c01007387 */ /* 0x000fe20000100800 */
[----:B----4-:R-:W-:Y:S11]  /*30a80*/  HMMA.16816.F32.BF16 R20, R16, R10, R20 ;  /* 0x0000000a1014723c */ /* 0x010ff60000041814 */
[----:B------:R-:W-:Y:S11]  /*30a90*/  @!UPT UIADD3 URZ, URZ, URZ, URZ ;  /* 0x0000003f3f3ff290 */ /* 0x000ff6000fffe03f */
[----:B------:R-:W-:Y:S01]  /*30aa0*/  @!UPT UIADD3 URZ, URZ, URZ, URZ ;  /* 0x0000003f3f3ff290 */ /* 0x000fe2000fffe03f */
[----:B------:R-:W-:Y:S01]  /*30ab0*/  STL.64 [R1+0xd00], R20 ;  /* 0x000d001401007387 */ /* 0x000fe20000100a00 */
[----:B------:R0:W-:Y:S03]  /*30ac0*/  STL.64 [R1+0xd08], R22 ;  /* 0x000d081601007387 */ /* 0x0001e60000100a00 */
[----:B0-----:R-:W2:Y:S01]  /*30ad0*/  LDL.LU.64 R22, [R1+0x57d0] ;  /* 0x0057d00001167983 */ /* 0x001ea20000300a00 */
[----:B------:R-:W-:Y:S02]  /*30ae0*/  IMAD.MOV.U32 R25, RZ, RZ, R10 ;  /* 0x000000ffff197224 */ /* 0x000fe400078e000a */
[----:B------:R-:W-:-:S03]  /*30af0*/  IMAD.MOV.U32 R2, RZ, RZ, R11 ;  /* 0x000000ffff027224 */ /* 0x000fc600078e000b */
[----:B------:R-:W-:Y:S01]  /*30b00*/  STL [R1+0x56d0], R25 ;  /* 0x0056d01901007387 */ /* 0x000fe20000100800 */
[----:B---3--:R-:W-:Y:S01]  /*30b10*/  STL.64 [R1+0x5798], R26 ;  /* 0x0057981a01007387 */ /* 0x008fe20000100a00 */
[----:B--2---:R-:W-:Y:S11]  /*30b20*/  HMMA.16816.F32.BF16 R8, R16, R22, R12 ;  /* 0x000000161008723c */ /* 0x004ff6000004180c */
[----:B------:R-:W-:Y:S11]  /*30b30*/  @!UPT UIADD3 URZ, URZ, URZ, URZ ;  /* 0x0000003f3f3ff290 */ /* 0x000ff6000fffe03f */
[----:B------:R-:W-:Y:S01]  /*30b40*/  @!UPT UIADD3 URZ, URZ, URZ, URZ ;  /* 0x0000003f3f3ff290 */ /* 0x000fe2000fffe03f */
[----:B------:R0:W-:Y:S01]  /*30b50*/  STL.64 [R1+0xcf0], R8 ;  /* 0x000cf00801007387 */ /* 0x0001e20000100a00 */
[----:B------:R1:W-:Y:S02]  /*30b60*/  STL.64 [R1+0xcf8], R10 ;  /* 0x000cf80a01007387 */ /* 0x0003e40000100a00 */
[----:B------:R-:W2:Y:S02]  /*30b70*/  LDL.LU.64 R14, [R1+0x8] ;  /* 0x00000800010e7983 */ /* 0x000ea40000300a00 */
[----:B------:R-:W-:Y:S02]  /*30b80*/  IMAD.MOV.U32 R5, RZ, RZ, R22 ;  /* 0x000000ffff057224 */ /* 0x000fe400078e0016 */
[----:B------:R-:W-:Y:S01]  /*30b90*/  IMAD.MOV.U32 R4, RZ, RZ, R23 ;  /* 0x000000ffff047224 */ /* 0x000fe200078e0017 */
[----:B--2---:R-:W-:Y:S01]  /*30ba0*/  STL.64 [R1+0x5720], R14 ;  /* 0x0057200e01007387 */ /* 0x004fe20000100a00 */
[----:B0-----:R-:W2:Y:S02]  /*30bb0*/  LDL.LU R8, [R1+0x200] ;  /* 0x0002000001087983 */ /* 0x001ea40000300800 */
[----:B------:R-:W2:Y:S02]  /*30bc0*/  LDL.LU R9, [R1+0x204] ;  /* 0x0002040001097983 */ /* 0x000ea40000300800 */
[----:B-1----:R-:W3:Y:S01]  /*30bd0*/  LDL.LU R10, [R1+0x208] ;  /* 0x00020800010a7983 */ /* 0x002ee20000300800 */
[----:B------:R-:W3:Y:S01]  /*30be0*/  LDL.LU R11, [R1+0x20c] ;  /* 0x00020c00010b7983 */ /* 0x000ee20000300800 */
[----:B------:R-:W4:Y:S02]  /*30bf0*/  LDL.LU R20, [R1+0x240] ;  /* 0x0002400001147983 */ /* 0x000f240000300800 */
[----:B------:R-:W4:Y:S02]  /*30c00*/  LDL.LU R21, [R1+0x244] ;  /* 0x0002440001157983 */ /* 0x000f240000300800 */
[----:B------:R-:W2:Y:S01]  /*30c10*/  LDL.LU R22, [R1+0x248] ;  /* 0x0002480001167983 */ /* 0x000ea20000300800 */
[----:B------:R-:W2:Y:S04]  /*30c20*/  LDL.LU R23, [R1+0x24c] ;  /* 0x00024c0001177983 */ /* 0x000ea80000300800 */
[----:B--2---:R0:W-:Y:S01]  /*30c30*/  STL.64 [R1+0x5768], R22 ;  /* 0x0057681601007387 */ /* 0x0041e20000100a00 */
[----:B----4-:R-:W-:Y:S03]  /*30c40*/  STL.64 [R1+0x5760], R20 ;  /* 0x0057601401007387 */ /* 0x010fe60000100a00 */
[----:B0-----:R-:W2:Y:S04]  /*30c50*/  LDL R22, [R1+0x58] ;  /* 0x0000580001167983 */ /* 0x001ea80000100800 */
[----:B------:R-:W2:Y:S04]  /*30c60*/  LDL R23, [R1+0x5c] ;  /* 0x00005c0001177983 */ /* 0x000ea80000100800 */
[----:B--2---:R0:W-:Y:S01]  /*30c70*/  STL.64 [R1+0x5780], R22 ;  /* 0x0057801601007387 */ /* 0x0041e20000100a00 */
[----:B------:R-:W2:Y:S02]  /*30c80*/  LDL.LU.64 R14, [R1+0x18] ;  /* 0x00001800010e7983 */ /* 0x000ea40000300a00 */
[----:B0-----:R-:W-:-:S02]  /*30c90*/  IMAD.MOV.U32 R22, RZ, RZ, R3 ;  /* 0x000000ffff167224 */ /* 0x001fc400078e0003 */
[----:B------:R-:W-:Y:S01]  /*30ca0*/  IMAD.MOV.U32 R23, RZ, RZ, R0 ;  /* 0x000000ffff177224 */ /* 0x000fe200078e0000 */
[----:B--2---:R0:W-:Y:S01]  /*30cb0*/  STL.64 [R1+0x5738], R14 ;  /* 0x0057380e01007387 */ /* 0x0041e20000100a00 */
[----:B------:R-:W2:Y:S02]  /*30cc0*/  LDL.LU R12, [R1+0x230] ;  /* 0x00023000010c7983 */ /* 0x000ea40000300800 */
[----:B------:R-:W2:Y:S01]  /*30cd0*/  LDL.LU R13, [R1+0x234] ;  /* 0x00023400010d7983 */ /* 0x000ea20000300800 */
[----:B0-----:R-:W4:Y:S01]  /*30ce0*/  LDL.LU R14, [R1+0x238] ;  /* 0x00023800010e7983 */ /* 0x001f220000300800 */
[----:B------:R-:W4:Y:S02]  /*30cf0*/  LDL.LU R15, [R1+0x23c] ;  /* 0x00023c00010f7983 */ /* 0x000f240000300800 */
[----:B------:R-:W2:Y:S02]  /*30d00*/  LDL.LU R3, [R1+0x57cc] ;  /* 0x0057cc0001037983 */ /* 0x000ea40000300800 */
[----:B------:R-:W2:Y:S01]  /*30d10*/  LDL.LU R0, [R1+0x57c8] ;  /* 0x0057c80001007983 */ /* 0x000ea20000300800 */
[----:B------:R0:W-:Y:S01]  /*30d20*/  STL.64 [R1+0x57a0], R22 ;  /* 0x0057a01601007387 */ /* 0x0001e20000100a00 */
[----:B------:R-:W2:Y:S02]  /*30d30*/  LDL.LU R20, [R1+0x560] ;  /* 0x0005600001147983 */ /* 0x000ea40000300800 */
[----:B------:R-:W2:Y:S01]  /*30d40*/  LDL.LU R21, [R1+0x564] ;  /* 0x0005640001157983 */ /* 0x000ea20000300800 */
[----:B0-----:R-:W2:Y:S01]  /*30d50*/  LDL.LU R22, [R1+0x568] ;  /* 0x0005680001167983 */ /* 0x001ea20000300800 */
[----:B------:R-:W2:Y:S03]  /*30d60*/  LDL.LU R23, [R1+0x56c] ;  /* 0x00056c0001177983 */ /* 0x000ea60000300800 */
[----:B--2---:R0:W-:Y:S01]  /*30d70*/  STL.64 [R1+0x57b0], R22 ;  /* 0x0057b01601007387 */ /* 0x0041e20000100a00 */
[----:B------:R-:W-:Y:S02]  /*30d80*/  STL.64 [R1+0x57a8], R20 ;  /* 0x0057a81401007387 */ /* 0x000fe40000100a00 */
[----:B0-----:R-:W-:-:S02]  /*30d90*/  IMAD.MOV.U32 R22, RZ, RZ, R0 ;  /* 0x000000ffff167224 */ /* 0x001fc400078e0000 */
[----:B------:R-:W-:Y:S01]  /*30da0*/  IMAD.MOV.U32 R23, RZ, RZ, R3 ;  /* 0x000000ffff177224 */ /* 0x000fe200078e0003 */
[----:B------:R-:W2:Y:S01]  /*30db0*/  LDL.LU R0, [R1+0x57c4] ;  /* 0x0057c40001007983 */ /* 0x000ea20000300800 */
[----:B------:R-:W2:Y:S02]  /*30dc0*/  LDL.LU R3, [R1+0x57c0] ;  /* 0x0057c00001037983 */ /* 0x000ea40000300800 */
[----:B------:R-:W2:Y:S02]  /*30dd0*/  LDL.64 R26, [R1+0x78] ;  /* 0x00007800011a7983 */ /* 0x000ea40000100a00 */
[----:B--2---:R0:W-:Y:S01]  /*30de0*/  STL.64 [R1+0x57b8], R26 ;  /* 0x0057b81a01007387 */ /* 0x0041e20000100a00 */
[----:B------:R-:W2:Y:S02]  /*30df0*/  LDL.LU R24, [R1+0x570] ;  /* 0x0005700001187983 */ /* 0x000ea40000300800 */
[----:B------:R-:W2:Y:S01]  /*30e00*/  LDL.LU R25, [R1+0x574] ;  /* 0x0005740001197983 */ /* 0x000ea20000300800 */
[----:B0-----:R-:W2:Y:S01]  /*30e10*/  LDL.LU R26, [R1+0x578] ;  /* 0x00057800011a7983 */ /* 0x001ea20000300800 */
[----:B------:R-:W2:Y:S02]  /*30e20*/  LDL.LU R27, [R1+0x57c] ;  /* 0x00057c00011b7983 */ /* 0x000ea40000300800 */
[----:B----4-:R-:W-:Y:S02]  /*30e30*/  STL.64 [R1+0x5778], R14 ;  /* 0x0057780e01007387 */ /* 0x010fe40000100a00 */
        /* <DEDUP_REMOVED lines=15> */
[----:B------:R-:W4:Y:S02]  /*30f30*/  LDL.LU R10, [R1+0x218] ;  /* 0x00021800010a7983 */ /* 0x000f240000300800 */
[----:B------:R-:W4:Y:S01]  /*30f40*/  LDL.LU R11, [R1+0x21c] ;  /* 0x00021c00010b7983 */ /* 0x000f220000300800 */
[C---:B------:R-:W-:Y:S01]  /*30f50*/  HMMA.16816.F32.BF16 R20, R16.reuse, R22, R24 ;  /* 0x000000161014723c */ /* 0x040fe20000041818 */
[----:B----4-:R-:W-:Y:S01]  /*30f60*/  STL.64 [R1+0x5730], R10 ;  /* 0x0057300a01007387 */ /* 0x010fe20000100a00 */
[----:B---3--:R0:W-:Y:S03]  /*30f70*/  STL.64 [R1+0x5728], R8 ;  /* 0x0057280801007387 */ /* 0x0081e60000100a00 */
[----:B0-----:R-:W3:Y:S01]  /*30f80*/  LDL.LU R8, [R1+0x220] ;  /* 0x0002200001087983 */ /* 0x001ee20000300800 */
[----:B------:R-:W3:Y:S02]  /*30f90*/  LDL.LU R9, [R1+0x224] ;  /* 0x0002240001097983 */ /* 0x000ee40000300800 */
[----:B------:R-:W4:Y:S02]  /*30fa0*/  LDL.LU R10, [R1+0x228] ;  /* 0x00022800010a7983 */ /* 0x000f240000300800 */
[----:B------:R-:W4:Y:S02]  /*30fb0*/  LDL.LU R11, [R1+0x22c] ;  /* 0x00022c00010b7983 */ /* 0x000f240000300800 */
[----:B----4-:R0:W-:Y:S01]  /*30fc0*/  STL.64 [R1+0x5748], R10 ;  /* 0x0057480a01007387 */ /* 0x0101e20000100a00 */
[----:B---3--:R-:W-:Y:S03]  /*30fd0*/  STL.64 [R1+0x5740], R8 ;  /* 0x0057400801007387 */ /* 0x008fe60000100a00 */
[----:B0-----:R-:W3:Y:S01]  /*30fe0*/  LDL.LU.64 R10, [R1+0x28] ;  /* 0x00002800010a7983 */ /* 0x001ee20000300a00 */
[----:B------:R-:W-:Y:S02]  /*30ff0*/  STL.64 [R1+0x56e8], R6 ;  /* 0x0056e80601007387 */ /* 0x000fe40000100a00 */
[----:B------:R0:W-:Y:S02]  /*31000*/  STL.64 [R1+0x56e0], R4 ;  /* 0x0056e00401007387 */ /* 0x0001e40000100a00 */
[----:B0-----:R-:W4:Y:S01]  /*31010*/  LDL.LU R4, [R1+0x1f0] ;  /* 0x0001f00001047983 */ /* 0x001f220000300800 */
[----:B------:R-:W4:Y:S02]  /*31020*/  LDL.LU R5, [R1+0x1f4] ;  /* 0x0001f40001057983 */ /* 0x000f240000300800 */
[----:B------:R-:W2:Y:S02]  /*31030*/  LDL.LU.64 R26, [R1+0x57b8] ;  /* 0x0057b800011a7983 */ /* 0x000ea40000300a00 */
[----:B------:R-:W-:Y:S01]  /*31040*/  STL.64 [R1+0xce0], R20 ;  /* 0x000ce01401007387 */ /* 0x000fe20000100a00 */
[----:B------:R0:W-:Y:S04]  /*31050*/  STL.64 [R1+0xce8], R22 ;  /* 0x000ce81601007387 */ /* 0x0001e80000100a00 */
        /* <DEDUP_REMOVED lines=8> */
[----:B------:R-:W-:Y:S02]  /*310e0*/  IMAD.MOV.U32 R28, RZ, RZ, R26 ;  /* 0x000000ffff1c7224 */ /* 0x000fe400078e001a */
[----:B------:R-:W-:Y:S02]  /*310f0*/  IMAD.MOV.U32 R24, RZ, RZ, R27 ;  /* 0x000000ffff187224 */ /* 0x000fe400078e001b */
[----:B------:R-:W3:Y:S01]  /*31100*/  LDL.LU.64 R26, [R1+0x5798] ;  /* 0x00579800011a7983 */ /* 0x000ee20000300a00 */
[C---:B--2---:R-:W-:Y:S03]  /*31110*/  HMMA.16816.F32.BF16 R20, R16.reuse, R22, R12 ;  /* 0x000000161014723c */ /* 0x044fe6000004180c */
[----:B------:R-:W2:Y:S01]  /*31120*/  LDL.LU.64 R14, [R1+0x5790] ;  /* 0x00579000010e7983 */ /* 0x000ea20000300a00 */
[----:B------:R-:W2:Y:S11]  /*31130*/  LDL.LU.64 R12, [R1+0x5788] ;  /* 0x00578800010c7983 */ /* 0x000eb60000300a00 */
[----:B------:R-:W-:Y:S08]  /*31140*/  @!UPT UIADD3 URZ, URZ, URZ, URZ ;  /* 0x0000003f3f3ff290 */ /* 0x000ff0000fffe03f */
        /* <DEDUP_REMOVED lines=9> */
[----:B0-----:R-:W3:Y:S01]  /*311e0*/  LDL.LU.64 R22, [R1+0x5768] ;  /* 0x0057680001167983 */ /* 0x001ee20000300a00 */
[----:B------:R-:W3:Y:S02]  /*311f0*/  LDL.LU.64 R20, [R1+0x5760] ;  /* 0x0057600001147983 */ /* 0x000ee40000300a00 */
[----:B---3--:R-:W-:Y:S01]  /*31200*/  HMMA.16816.F32.BF16 R16, R16, R26, R20 ;  /* 0x0000001a1010723c */ /* 0x008fe20000041814 */
[----:B------:R-:W2:Y:S01]  /*31210*/  LDL.LU.64 R22, [R1+0x5758] ;  /* 0x0057580001167983 */ /* 0x000ea20000300a00 */
[----:B------:R-:W2:Y:S02]  /*31220*/  LDL.LU.64 R20, [R1+0x5750] ;  /* 0x0057500001147983 */ /* 0x000ea40000300a00 */
[----:B------:R-:W-:Y:S02]  /*31230*/  STL.64 [R1+0x5600], R26 ;  /* 0x0056001a01007387 */ /* 0x000fe40000100a00 */
[----:B------:R-:W-:-:S02]  /*31240*/  IMAD.MOV.U32 R6, RZ, RZ, R3 ;  /* 0x000000ffff067224 */ /* 0x000fc400078e0003 */
[----:B------:R-:W-:Y:S11]  /*31250*/  IMAD.MOV.U32 R7, RZ, RZ, R0 ;  /* 0x000000ffff077224 */ /* 0x000ff600078e0000 */
[----:B------:R-:W-:Y:S04]  /*31260*/  @!UPT UIADD3 URZ, URZ, URZ, URZ ;  /* 0x0000003f3f3ff290 */ /* 0x000fe8000fffe03f */
[----:B------:R-:W-:Y:S01]  /*31270*/  STL.64 [R1+0x9c0], R16 ;  /* 0x0009c01001007387 */ /* 0x000fe20000100a00 */
[----:B------:R0:W-:Y:S02]  /*31280*/  STL.64 [R1+0x9c8], R18 ;  /* 0x0009c81201007387 */ /* 0x0001e40000100a00 */
[----:B0-----:R-:W-:Y:S02]  /*31290*/  IMAD.MOV.U32 R19, RZ, RZ, R10 ;  /* 0x000000ffff137224 */ /* 0x001fe400078e000a */
[----:B------:R-:W-:Y:S01]  /*312a0*/  IMAD.MOV.U32 R18, RZ, RZ, R11 ;  /* 0x000000ffff127224 */ /* 0x000fe200078e000b */
[C---:B--2---:R-:W-:Y:S01]  /*312b0*/  HMMA.16816.F32.BF16 R12, R20.reuse, R10, R12 ;  /* 0x0000000a140c723c */ /* 0x044fe2000004180c */
[----:B------:R-:W2:Y:S01]  /*312c0*/  LDL.LU.64 R10, [R1+0x5748] ;  /* 0x00574800010a7983 */ /* 0x000ea20000300a00 */
[----:B------:R-:W2:Y:S11]  /*312d0*/  LDL.LU.64 R8, [R1+0x5740] ;  /* 0x0057400001087983 */ /* 0x000eb60000300a00 */
[----:B------:R-:W-:Y:S10]  /*312e0*/  @!UPT UIADD3 URZ, URZ, URZ, URZ ;  /* 0x0000003f3f3ff290 */ /* 0x000ff4000fffe03f */
[----:B------:R-:W-:Y:S01]  /*312f0*/  STL.64 [R1+0x9b0], R12 ;  /* 0x0009b00c01007387 */ /* 0x000fe20000100a00 */
[----:B------:R-:W-:Y:S02]  /*31300*/  IMAD.MOV.U32 R3, RZ, RZ, R14 ;  /* 0x000000ffff037224 */ /* 0x000fe400078e000e */
[----:B------:R-:W-:Y:S02]  /*31310*/  IMAD.MOV.U32 R0, RZ, RZ, R15 ;  /* 0x000000ffff007224 */ /* 0x000fe400078e000f */
[----:B------:R-:W2:Y:S01]  /*31320*/  LDL.LU.64 R14, [R1+0x5738] ;  /* 0x00573800010e7983 */ /* 0x000ea20000300a00 */
[----:B------:R0:W-:Y:S02]  /*31330*/  STL.64 [R1+0x56d8], R18 ;  /* 0x0056d81201007387 */ /* 0x0001e40000100a00 */
[----:B------:R-:W3:Y:S02]  /*31340*/  LDL.LU R16, [R1+0x1e0] ;  /* 0x0001e00001107983 */ /* 0x000ee40000300800 */
[----:B------:R-:W3:Y:S01]  /*31350*/  LDL.LU R17, [R1+0x1e4] ;  /* 0x0001e40001117983 */ /* 0x000ee20000300800 */
[----:B0-----:R-:W3:Y:S01]  /*31360*/  LDL.LU R18, [R1+0x1e8] ;  /* 0x0001e80001127983 */ /* 0x001ee20000300800 */
[----:B------:R-:W3:Y:S02]  /*31370*/  LDL.LU R19, [R1+0x1ec] ;  /* 0x0001ec0001137983 */ /* 0x000ee40000300800 */
[----:B------:R-:W-:Y:S02]  /*31380*/  STL [R1+0x4dec], R3 ;  /* 0x004dec0301007387 */ /* 0x000fe40000100800 */
        /* <DEDUP_REMOVED lines=19> */
[----:B------:R-:W3:Y:S01]  /*314c0*/  LDL.LU.64 R12, [R1+0x5700] ;  /* 0x00570000010c7983 */ /* 0x000ee20000300a00 */
[C---:B--2---:R-:W-:Y:S11]  /*314d0*/  HMMA.16816.F32.BF16 R8, R20.reuse, R14, R8 ;  /* 0x0000000e1408723c */ /* 0x044ff60000041808 */
[----:B------:R-:W-:Y:S11]  /*314e0*/  @!UPT UIADD3 URZ, URZ, URZ, URZ ;  /* 0x0000003f3f3ff290 */ /* 0x000ff6000fffe03f */
[----:B------:R-:W-:Y:S01]  /*314f0*/  @!UPT UIADD3 URZ, URZ, URZ, URZ ;  /* 0x0000003f3f3ff290 */ /* 0x000fe2000fffe03f */
[----:B------:R-:W-:Y:S01]  /*31500*/  STL.64 [R1+0x980], R8 ;  /* 0x0009800801007387 */ /* 0x000fe20000100a00 */
[----:B------:R0:W-:Y:S03]  /*31510*/  STL.64 [R1+0x988], R10 ;  /* 0x0009880a01007387 */ /* 0x0001e60000100a00 */
[----:B0-----:R-:W4:Y:S01]  /*31520*/  LDL.LU.64 R10, [R1+0x56f8] ;  /* 0x0056f800010a7983 */ /* 0x001f220000300a00 */
[----:B------:R-:W2:Y:S02]  /*31530*/  LDL.LU.64 R8, [R1+0x56f0] ;  /* 0x0056f00001087983 */ /* 0x000ea40000300a00 */
[----:B------:R0:W-:Y:S02]  /*31540*/  STL.64 [R1+0x55a0], R14 ;  /* 0x0055a00e01007387 */ /* 0x0001e40000100a00 */
[----:B---3--:R-:W-:Y:S01]  /*31550*/  STL.64 [R1+0x5598], R12 ;  /* 0x0055980c01007387 */ /* 0x008fe20000100a00 */
[----:B0-----:R-:W3:Y:S01]  /*31560*/  LDL.LU.64 R14, [R1+0x38] ;  /* 0x00003800010e7983 */ /* 0x001ee20000300a00 */
[C---:B----4-:R-:W-:Y:S11]  /*31570*/  HMMA.16816.F32.BF16 R4, R20.reuse, R10, R4 ;  /* 0x0000000a1404723c */ /* 0x050ff60000041804 */
[----:B------:R-:W-:Y:S11]  /*31580*/  @!UPT UIADD3 URZ, URZ, URZ, URZ ;  /* 0x0000003f3f3ff290 */ /* 0x000ff6000fffe03f */
[----:B------:R-:W-:Y:S01]  /*31590*/  @!UPT UIADD3 URZ, URZ, URZ, URZ ;  /* 0x0000003f3f3ff290 */ /* 0x000fe2000fffe03f */
[----:B------:R-:W-:Y:S01]  /*315a0*/  STL.64 [R1+0x970], R4 ;  /* 0x0009700401007387 */ /* 0x000fe20000100a00 */
[----:B------:R0:W-:Y:S03]  /*315b0*/  STL.64 [R1+0x978], R6 ;  /* 0x0009780601007387 */ /* 0x0001e60000100a00 */
[----:B0-----:R-:W4:Y:S01]  /*315c0*/  LDL.LU.64 R6, [R1+0x56e8] ;  /* 0x0056e80001067983 */ /* 0x001f220000300a00 */
[----:B------:R-:W3:Y:S02]  /*315d0*/  LDL.LU.64 R4, [R1+0x56e0] ;  /* 0x0056e00001047983 */ /* 0x000ee40000300a00 */
[----:B------:R-:W-:Y:S02]  /*315e0*/  STL.64 [R1+0x5590], R10 ;  /* 0x0055900a01007387 */ /* 0x000fe40000100a00 */
[----:B--2---:R0:W-:Y:S02]  /*315f0*/  STL.64 [R1+0x5588], R8 ;  /* 0x0055880801007387 */ /* 0x0041e40000100a00 */
[----:B0-----:R-:W3:Y:S01]  /*31600*/  LDL.LU R8, [R1+0x1d0] ;  /* 0x0001d00001087983 */ /* 0x001ee20000300800 */
[----:B------:R-:W3:Y:S02]  /*31610*/  LDL.LU R9, [R1+0x1d4] ;  /* 0x0001d40001097983 */ /* 0x000ee40000300800 */
[----:B------:R-:W3:Y:S02]  /*31620*/  LDL.LU R10, [R1+0x1d8] ;  /* 0x0001d800010a7983 */ /* 0x000ee40000300800 */
[----:B------:R-:W3:Y:S01]  /*31630*/  LDL.LU R11, [R1+0x1dc] ;  /* 0x0001dc00010b7983 */ /* 0x000ee20000300800 */
[C---:B----4-:R-:W-:Y:S08]  /*31640*/  HMMA.16816.F32.BF16 R16, R20.reuse, R6, R16 ;  /* 0x000000061410723c */ /* 0x050ff00000041810 */
[----:B---3--:R-:W-:Y:S11]  /*31650*/  HMMA.16816.F32.BF16 R8, R20, R14, R8 ;  /* 0x0000000e1408723c */ /* 0x008ff60000041808 */
[----:B------:R-:W-:Y:S05]  /*31660*/  @!UPT UIADD3 URZ, URZ, URZ, URZ ;  /* 0x0000003f3f3ff290 */ /* 0x000fea000fffe03f */
[----:B------:R-:W-:Y:S02]  /*31670*/  IMAD.MOV.U32 R0, RZ, RZ, R17 ;  /* 0x000000ffff007224 */ /* 0x000fe400078e0011 */
[----:B------:R-:W-:Y:S01]  /*31680*/  IMAD.MOV.U32 R3, RZ, RZ, R16 ;  /* 0x000000ffff037224 */ /* 0x000fe200078e0010 */
[----:B------:R0:W-:Y:S01]  /*31690*/  STL.64 [R1+0x968], R18 ;  /* 0x0009681201007387 */ /* 0x0001e20000100a00 */
[----:B------:R-:W-:Y:S02]  /*316a0*/  IMAD.MOV.U32 R17, RZ, RZ, R14 ;  /* 0x000000ffff117224 */ /* 0x000fe400078e000e */
[----:B------:R-:W-:Y:S02]  /*316b0*/  IMAD.MOV.U32 R16, RZ, RZ, R15 ;  /* 0x000000ffff107224 */ /* 0x000fe400078e000f */
[----:B------:R-:W-:Y:S02]  /*316c0*/  IMAD.MOV.U32 R14, RZ, RZ, R25 ;  /* 0x000000ffff0e7224 */ /* 0x000fe400078e0019 */
[----:B------:R-:W-:Y:S01]  /*316d0*/  IMAD.MOV.U32 R15, RZ, RZ, R29 ;  /* 0x000000ffff0f7224 */ /* 0x000fe200078e001d */
[----:B0-----:R-:W2:Y:S01]  /*316e0*/  LDL.LU.64 R18, [R1+0x56d8] ;  /* 0x0056d80001127983 */ /* 0x001ea20000300a00 */
[----:B------:R-:W-:Y:S02]  /*316f0*/  STL.64 [R1+0x5648], R6 ;  /* 0x0056480601007387 */ /* 0x000fe40000100a00 */
[----:B------:R-:W-:Y:S02]  /*31700*/  STL [R1+0x4ed4], R0 ;  /* 0x004ed40001007387 */ /* 0x000fe40000100800 */
[----:B------:R-:W-:Y:S01]  /*31710*/  STL [R1+0x4ed0], R3 ;  /* 0x004ed00301007387 */ /* 0x000fe20000100800 */
[----:B------:R0:W-:Y:S01]  /*31720*/  STL.64 [R1+0x950], R8 ;  /* 0x0009500801007387 */ /* 0x0001e20000100a00 */
[----:B------:R1:W-:Y:S02]  /*31730*/  STL.64 [R1+0x958], R10 ;  /* 0x0009580a01007387 */ /* 0x0003e40000100a00 */
[----:B------:R-:W3:Y:S02]  /*31740*/  LDL.LU R25, [R1+0x56d0] ;  /* 0x0056d00001197983 */ /* 0x000ee40000300800 */
[----:B------:R-:W4:Y:S01]  /*31750*/  LDL.LU R29, [R1+0x56cc] ;  /* 0x0056cc00011d7983 */ /* 0x000f220000300800 */
[----:B------:R1:W-:Y:S04]  /*31760*/  STL.64 [R1+0x55b8], R14 ;  /* 0x0055b80e01007387 */ /* 0x0003e80000100a00 */
[----:B0-----:R-:W3:Y:S01]  /*31770*/  LDL.LU R8, [R1+0x100] ;  /* 0x0001000001087983 */ /* 0x001ee20000300800 */
[----:B------:R-:W3:Y:S02]  /*31780*/  LDL.LU R9, [R1+0x104] ;  /* 0x0001040001097983 */ /* 0x000ee40000300800 */
[----:B-1----:R-:W3:Y:S01]  /*31790*/  LDL.LU R10, [R1+0x108] ;  /* 0x00010800010a7983 */ /* 0x002ee20000300800 */
[----:B------:R-:W3:Y:S01]  /*317a0*/  LDL.LU R11, [R1+0x10c] ;  /* 0x00010c00010b7983 */ /* 0x000ee20000300800 */
[----:B------:R-:W-:-:S02]  /*317b0*/  IMAD.MOV.U32 R14, RZ, RZ, R27 ;  /* 0x000000ffff0e7224 */ /* 0x000fc400078e001b */
[----:B------:R-:W-:-:S05]  /*317c0*/  IMAD.MOV.U32 R15, RZ, RZ, R26 ;  /* 0x000000ffff0f7224 */ /* 0x000fca00078e001a */
[----:B------:R2:W-:Y:S02]  /*317d0*/  STL.64 [R1+0x55d0], R14 ;  /* 0x0055d00e01007387 */ /* 0x0005e40000100a00 */
[----:B--2---:R-:W-:Y:S02]  /*317e0*/  IMAD.MOV.U32 R14, RZ, RZ, R19 ;  /* 0x000000ffff0e7224 */ /* 0x004fe400078e0013 */
[----:B------:R-:W-:Y:S01]  /*317f0*/  IMAD.MOV.U32 R15, RZ, RZ, R18 ;  /* 0x000000ffff0f7224 */ /* 0x000fe200078e0012 */
[----:B---3--:R-:W-:Y:S01]  /*31800*/  STL.64 [R1+0x55b0], R10 ;  /* 0x0055b00a01007387 */ /* 0x008fe20000100a00 */
[----:B------:R0:W-:Y:S03]  /*31810*/  STL.64 [R1+0x55a8], R8 ;  /* 0x0055a80801007387 */ /* 0x0001e60000100a00 */
[----:B0-----:R-:W2:Y:S01]  /*31820*/  LDL.LU R8, [R1+0x110] ;  /* 0x0001100001087983 */ /* 0x001ea20000300800 */
[----:B------:R-:W2:Y:S02]  /*31830*/  LDL.LU R9, [R1+0x114] ;  /* 0x0001140001097983 */ /* 0x000ea40000300800 */
[----:B------:R-:W3:Y:S02]  /*31840*/  LDL.LU R10, [R1+0x118] ;  /* 0x00011800010a7983 */ /* 0x000ee40000300800 */
[----:B------:R-:W3:Y:S01]  /*31850*/  LDL.LU R11, [R1+0x11c] ;  /* 0x00011c00010b7983 */ /* 0x000ee20000300800 */
[----:B------:R0:W-:Y:S01]  /*31860*/  STL.64 [R1+0x55f8], R14 ;  /* 0x0055f80e01007387 */ /* 0x0001e20000100a00 */
[----:B------:R-:W2:Y:S02]  /*31870*/  LDL.LU R12, [R1+0x140] ;  /* 0x00014000010c7983 */ /* 0x000ea40000300800 */
[----:B------:R-:W2:Y:S01]  /*31880*/  LDL.LU R13, [R1+0x144] ;  /* 0x00014400010d7983 */ /* 0x000ea20000300800 */
[----:B0-----:R-:W2:Y:S01]  /*31890*/  LDL.LU R14, [R1+0x148] ;  /* 0x00014800010e7983 */ /* 0x001ea20000300800 */
[----:B------:R-:W2:Y:S03]  /*318a0*/  LDL.LU R15, [R1+0x14c] ;  /* 0x00014c00010f7983 */ /* 0x000ea60000300800 */
[----:B--2---:R-:W-:Y:S01]  /*318b0*/  STL.64 [R1+0x5610], R14 ;  /* 0x0056100e01007387 */ /* 0x004fe20000100a00 */
[----:B------:R0:W-:Y:S03]  /*318c0*/  STL.64 [R1+0x5608], R12 ;  /* 0x0056080c01007387 */ /* 0x0001e60000100a00 */
[----:B0-----:R-:W2:Y:S01]  /*318d0*/  LDL.LU R12, [R1+0x150] ;  /* 0x00015000010c7983 */ /* 0x001ea20000300800 */
[----:B------:R-:W2:Y:S02]  /*318e0*/  LDL.LU R13, [R1+0x154] ;  /* 0x00015400010d7983 */ /* 0x000ea40000300800 */
[----:B------:R-:W2:Y:S02]  /*318f0*/  LDL.LU R14, [R1+0x158] ;  /* 0x00015800010e7983 */ /* 0x000ea40000300800 */
[----:B------:R-:W2:Y:S02]  /*31900*/  LDL.LU R15, [R1+0x15c] ;  /* 0x00015c00010f7983 */ /* 0x000ea40000300800 */
[----:B--2---:R0:W-:Y:S01]  /*31910*/  STL.64 [R1+0x5620], R14 ;  /* 0x0056200e01007387 */ /* 0x0041e20000100a00 */
[----:B------:R-:W-:Y:S03]  /*31920*/  STL.64 [R1+0x5618], R12 ;  /* 0x0056180c01007387 */ /* 0x000fe60000100a00 */
[----:B0-----:R-:W2:Y:S04]  /*31930*/  LDL.LU.64 R14, [R1+0x68] ;  /* 0x00006800010e7983 */ /* 0x001ea80000300a00 */
[----:B--2---:R0:W-:Y:S02]  /*31940*/  STL.64 [R1+0x5630], R14 ;  /* 0x0056300e01007387 */ /* 0x0041e40000100a00 */
[----:B0-----:R-:W-:-:S02]  /*31950*/  IMAD.MOV.U32 R14, RZ, RZ, R28 ;  /* 0x000000ffff0e7224 */ /* 0x001fc400078e001c */
[----:B------:R-:W-:Y:S01]  /*31960*/  IMAD.MOV.U32 R15, RZ, RZ, R24 ;  /* 0x000000ffff0f7224 */ /* 0x000fe200078e0018 */
[----:B------:R-:W2:Y:S01]  /*31970*/  LDL.LU R28, [R1+0x56c8] ;  /* 0x0056c800011c7983 */ /* 0x000ea20000300800 */
[----:B------:R-:W2:Y:S03]  /*31980*/  LDL.LU R24, [R1+0x56c4] ;  /* 0x0056c40001187983 */ /* 0x000ea60000300800 */
        /* <DEDUP_REMOVED lines=8> */
[----:B------:R-:W-:-:S05]  /*31a10*/  IMAD.MOV.U32 R15, RZ, RZ, R4 ;  /* 0x000000ffff0f7224 */ /* 0x000fca00078e0004 */
[----:B------:R-:W-:Y:S01]  /*31a20*/  STL.64 [R1+0x5670], R14 ;  /* 0x0056700e01007387 */ /* 0x000fe20000100a00 */
[----:B------:R-:W2:Y:S03]  /*31a30*/  LDL.LU.64 R6, [R1+0x88] ;  /* 0x0000880001067983 */ /* 0x000ea60000300a00 */
[----:B--2---:R0:W-:Y:S01]  /*31a40*/  STL.64 [R1+0x5668], R6 ;  /* 0x0056680601007387 */ /* 0x0041e20000100a00 */
[----:B------:R-:W2:Y:S02]  /*31a50*/  LDL.LU R4, [R1+0x190] ;  /* 0x0001900001047983 */ /* 0x000ea40000300800 */
[----:B------:R-:W2:Y:S01]  /*31a60*/  LDL.LU R5, [R1+0x194] ;  /* 0x0001940001057983 */ /* 0x000ea20000300800 */
[----:B0-----:R-:W2:Y:S01]  /*31a70*/  LDL.LU R6, [R1+0x198] ;  /* 0x0001980001067983 */ /* 0x001ea20000300800 */
[----:B------:R-:W2:Y:S02]  /*31a80*/  LDL.LU R7, [R1+0x19c] ;  /* 0x00019c0001077983 */ /* 0x000ea40000300800 */
[----:B------:R-:W-:-:S02]  /*31a90*/  IMAD.MOV.U32 R14, RZ, RZ, R25 ;  /* 0x000000ffff0e7224 */ /* 0x000fc400078e0019 */
[----:B------:R-:W-:Y:S01]  /*31aa0*/  IMAD.MOV.U32 R15, RZ, RZ, R2 ;  /* 0x000000ffff0f7224 */ /* 0x000fe200078e0002 */
[----:B--2---:R-:W-:Y:S01]  /*31ab0*/  STL.64 [R1+0x5680], R6 ;  /* 0x0056800601007387 */ /* 0x004fe20000100a00 */
[----:B------:R0:W-:Y:S02]  /*31ac0*/  STL.64 [R1+0x5678], R4 ;  /* 0x0056780401007387 */ /* 0x0001e40000100a00 */
[----:B------:R-:W2:Y:S02]  /*31ad0*/  LDL.LU R25, [R1+0x56c0] ;  /* 0x0056c00001197983 */ /* 0x000ea40000300800 */
[----:B------:R-:W2:Y:S01]  /*31ae0*/  LDL.LU R2, [R1+0x56bc] ;  /* 0x0056bc0001027983 */ /* 0x000ea20000300800 */
[----:B------:R1:W-:Y:S04]  /*31af0*/  STL.64 [R1+0x5688], R14 ;  /* 0x0056880e01007387 */ /* 0x0003e80000100a00 */
[----:B0-----:R-:W2:Y:S01]  /*31b00*/  LDL.LU R4, [R1+0x1a0] ;  /* 0x0001a00001047983 */ /* 0x001ea20000300800 */
[----:B------:R-:W2:Y:S02]  /*31b10*/  LDL.LU R5, [R1+0x1a4] ;  /* 0x0001a40001057983 */ /* 0x000ea40000300800 */
[----:B------:R-:W2:Y:S02]  /*31b20*/  LDL.LU R6, [R1+0x1a8] ;  /* 0x0001a80001067983 */ /* 0x000ea40000300800 */
[----:B------:R-:W2:Y:S02]  /*31b30*/  LDL.LU R7, [R1+0x1ac] ;  /* 0x0001ac0001077983 */ /* 0x000ea40000300800 */
[----:B-1----:R-:W-:-:S02]  /*31b40*/  IMAD.MOV.U32 R14, RZ, RZ, R28 ;  /* 0x000000ffff0e7224 */ /* 0x002fc400078e001c */
[----:B----4-:R-:W-:Y:S01]  /*31b50*/  IMAD.MOV.U32 R15, RZ, RZ, R29 ;  /* 0x000000ffff0f7224 */ /* 0x010fe200078e001d */
[----:B--2---:R-:W-:Y:S01]  /*31b60*/  STL.64 [R1+0x5698], R6 ;  /* 0x0056980601007387 */ /* 0x004fe20000100a00 */
[----:B------:R0:W-:Y:S02]  /*31b70*/  STL.64 [R1+0x5690], R4 ;  /* 0x0056900401007387 */ /* 0x0001e40000100a00 */
[----:B------:R-:W2:Y:S02]  /*31b80*/  LDL.LU R28, [R1+0x56b8] ;  /* 0x0056b800011c7983 */ /* 0x000ea40000300800 */
[----:B------:R-:W-:Y:S01]  /*31b90*/  STL.64 [R1+0x56a0], R14 ;  /* 0x0056a00e01007387 */ /* 0x000fe20000100a00 */
        /* <DEDUP_REMOVED lines=10> */
[----:B------:R-:W4:Y:S01]  /*31c40*/  LDL.LU.64 R26, [R1+0x58] ;  /* 0x00005800011a7983 */ /* 0x000f220000300a00 */
[----:B------:R-:W-:-:S02]  /*31c50*/  IMAD.MOV.U32 R15, RZ, RZ, R24 ;  /* 0x000000ffff0f7224 */ /* 0x000fc400078e0018 */
[----:B------:R-:W-:Y:S01]  /*31c60*/  IMAD.MOV.U32 R14, RZ, RZ, R25 ;  /* 0x000000ffff0e7224 */ /* 0x000fe200078e0019 */
[----:B----4-:R0:W-:Y:S01]  /*31c70*/  STL.64 [R1+0x5628], R26 ;  /* 0x0056281a01007387 */ /* 0x0101e20000100a00 */
[----:B------:R-:W4:Y:S02]  /*31c80*/  LDL.LU R24, [R1+0x160] ;  /* 0x0001600001187983 */ /* 0x000f240000300800 */
[----:B------:R-:W4:Y:S01]  /*31c90*/  LDL.LU R25, [R1+0x164] ;  /* 0x0001640001197983 */ /* 0x000f220000300800 */
[----:B0-----:R-:W2:Y:S01]  /*31ca0*/  LDL.LU R26, [R1+0x168] ;  /* 0x00016800011a7983 */ /* 0x001ea20000300800 */
[----:B------:R-:W2:Y:S03]  /*31cb0*/  LDL.LU R27, [R1+0x16c] ;  /* 0x00016c00011b7983 */ /* 0x000ea60000300800 */
        /* <DEDUP_REMOVED lines=17> */
[----:B------:R-:W3:Y:S02]  /*31dd0*/  LDL.LU R10, [R1+0x138] ;  /* 0x00013800010a7983 */ /* 0x000ee40000300800 */
[----:B------:R-:W3:Y:S01]  /*31de0*/  LDL.LU R11, [R1+0x13c] ;  /* 0x00013c00010b7983 */ /* 0x000ee20000300800 */
[----:B------:R0:W-:Y:S04]  /*31df0*/  STL.64 [R1+0x5580], R16 ;  /* 0x0055801001007387 */ /* 0x0001e80000100a00 */
[----:B0-----:R-:W4:Y:S01]  /*31e00*/  LDL.LU R16, [R1+0xe0] ;  /* 0x0000e00001107983 */ /* 0x001f220000300800 */
[----:B------:R-:W4:Y:S02]  /*31e10*/  LDL.LU R17, [R1+0xe4] ;  /* 0x0000e40001117983 */ /* 0x000f240000300800 */
[----:B------:R-:W4:Y:S02]  /*31e20*/  LDL.LU R18, [R1+0xe8] ;  /* 0x0000e80001127983 */ /* 0x000f240000300800 */
[----:B------:R-:W4:Y:S01]  /*31e30*/  LDL.LU R19, [R1+0xec] ;  /* 0x0000ec0001137983 */ /* 0x000f220000300800 */
        /* <DEDUP_REMOVED lines=20> */
[----:B------:R-:W2:Y:S11]  /*31f80*/  LDL.LU.64 R6, [R1+0x5668] ;  /* 0x0056680001067983 */ /* 0x000eb60000300a00 */
[----:B------:R-:W-:Y:S10]  /*31f90*/  @!UPT UIADD3 URZ, URZ, URZ, URZ ;  /* 0x0000003f3f3ff290 */ /* 0x000ff4000fffe03f */
        /* <DEDUP_REMOVED lines=12> */
[----:B------:R-:W4:Y:S01]  /*32060*/  LDL.LU.64 R6, [R1+0x5648] ;  /* 0x0056480001067983 */ /* 0x000f220000300a00 */
[----:B------:R-:W-:Y:S02]  /*32070*/  STL [R1+0x557c], R5 ;  /* 0x00557c0501007387 */ /* 0x000fe40000100800 */
[----:B------:R-:W-:Y:S02]  /*32080*/  STL [R1+0x5578], R29 ;  /* 0x0055781d01007387 */ /* 0x000fe40000100800 */
[----:B------:R-:W3:Y:S01]  /*32090*/  LDL R4, [R1+0x1c64] ;  /* 0x001c640001047983 */ /* 0x000ee20000100800 */
        /* <DEDUP_REMOVED lines=26> */
[----:B------:R-:W3:Y:S01]  /*32240*/  LDL.LU.64 R14, [R1+0x55f8] ;  /* 0x0055f800010e7983 */ /* 0x000ee20000300a00 */
[----:B------:R-:W3:Y:S02]  /*32250*/  LDL.LU.64 R26, [R1+0x55f0] ;  /* 0x0055f000011a7983 */ /* 0x000ee40000300a00 */
[----:B------:R-:W3:Y:S11]  /*32260*/  LDL.LU.64 R24, [R1+0x55e8] ;  /* 0x0055e80001187983 */ /* 0x000ef60000300a00 */
[----:B------:R-:W-:Y:S08]  /*32270*/  @!UPT UIADD3 URZ, URZ, URZ, URZ ;  /* 0x0000003f3f3ff290 */ /* 0x000ff0000fffe03f */
[----:B------:R0:W-:Y:S01]  /*32280*/  STL.64 [R1+0x940], R20 ;  /* 0x0009401401007387 */ /* 0x0001e20000100a00 */
[----:B------:R1:W-:Y:S03]  /*32290*/  STL.64 [R1+0x948], R22 ;  /* 0x0009481601007387 */ /* 0x0003e60000100a00 */
[----:B0-----:R-:W2:Y:S01]  /*322a0*/  LDL.LU R20, [R1+0xf0] ;  /* 0x0000f00001147983 */ /* 0x001ea20000300800 */
[----:B------:R-:W2:Y:S02]  /*322b0*/  LDL.LU R21, [R1+0xf4] ;  /* 0x0000f40001157983 */ /* 0x000ea40000300800 */
[----:B-1----:R-:W2:Y:S01]  /*322c0*/  LDL.LU R22, [R1+0xf8] ;  /* 0x0000f80001167983 */ /* 0x002ea20000300800 */
[C---:B---3--:R-:W-:Y:S01]  /*322d0*/  HMMA.16816.F32.BF16 R12, R24.reuse, R14, R8 ;  /* 0x0000000e180c723c */ /* 0x048fe20000041808 */
[----:B------:R-:W3:Y:S01]  /*322e0*/  LDL.LU.64 R10, [R1+0x55e0] ;  /* 0x0055e000010a7983 */ /* 0x000ee20000300a00 */
[----:B------:R-:W3:Y:S11]  /*322f0*/  LDL.LU.64 R8, [R1+0x55d8] ;  /* 0x0055d80001087983 */ /* 0x000ef60000300a00 */
[----:B------:R-:W-:Y:S10]  /*32300*/  @!UPT UIADD3 URZ, URZ, URZ, URZ ;  /* 0x0000003f3f3ff290 */ /* 0x000ff4000fffe03f */
        /* <DEDUP_REMOVED lines=23> */
[----:B0-----:R-:W2:Y:S01]  /*32480*/  LDL.LU.64 R10, [R1+0x5590] ;  /* 0x00559000010a7983 */ /* 0x001ea20000300a00 */
[----:B------:R-:W-:Y:S02]  /*32490*/  IMAD.MOV.U32 R23, RZ, RZ, R28 ;  /* 0x000000ffff177224 */ /* 0x000fe400078e001c */
[----:B------:R-:W3:Y:S01]  /*324a0*/  LDL.LU.64 R8, [R1+0x5588] ;  /* 0x0055880001087983 */ /* 0x000ee20000300a00 */
[C---:B----4-:R-:W-:Y:S08]  /*324b0*/  HMMA.16816.F32.BF16 R16, R24.reuse, R6, R16 ;  /* 0x000000061810723c */ /* 0x050ff00000041810 */
[----:B--2---:R-:W-:Y:S11]  /*324c0*/  HMMA.16816.F32.BF16 R20, R24, R10, R20 ;  /* 0x0000000a1814723c */ /* 0x004ff60000041814 */
[----:B------:R-:W-:Y:S11]  /*324d0*/  @!UPT UIADD3 URZ, URZ, URZ, URZ ;  /* 0x0000003f3f3ff290 */ /* 0x000ff6000fffe03f */
[----:B------:R-:W-:Y:S01]  /*324e0*/  @!UPT UIADD3 URZ, URZ, URZ, URZ ;  /* 0x0000003f3f3ff290 */ /* 0x000fe2000fffe03f */
[----:B------:R-:W-:Y:S01]  /*324f0*/  STL.64 [R1+0x8e0], R20 ;  /* 0x0008e01401007387 */ /* 0x000fe20000100a00 */
[----:B------:R-:W-:Y:S02]  /*32500*/  STL.64 [R1+0x8e8], R22 ;  /* 0x0008e81601007387 */ /* 0x000fe40000100a00 */
[----:B------:R-:W0:Y:S02]  /*32510*/  LDSM.16.MT88.4 R20, [R2+0x8000] ;  /* 0x008000000214783b */ /* 0x000e240000004200 */
[----:B0-----:R-:W-:Y:S02]  /*32520*/  STL.64 [R1+0x54c8], R22 ;  /* 0x0054c81601007387 */ /* 0x001fe40000100a00 */
[----:B------:R-:W-:Y:S02]  /*32530*/  STL.64 [R1+0x8d0], R16 ;  /* 0x0008d01001007387 */ /* 0x000fe40000100a00 */
[----:B------:R-:W-:Y:S02]  /*32540*/  STL.64 [R1+0x8d8], R18 ;  /* 0x0008d81201007387 */ /* 0x000fe40000100a00 */
[----:B------:R-:W-:Y:S02]  /*32550*/  STL.64 [R1+0x54c0], R20 ;  /* 0x0054c01401007387 */ /* 0x000fe40000100a00 */
[----:B------:R-:W0:Y:S04]  /*32560*/  LDSM.16.M88.4 R20, [R4+0x20000] ;  /* 0x020000000414783b */ /* 0x000e280000000200 */
[----:B------:R-:W1:Y:S04]  /*32570*/  LDSM.16.M88.4 R16, [R4+0x21000] ;  /* 0x021000000410783b */ /* 0x000e680000000200 */
[----:B0-----:R0:W-:Y:S01]  /*32580*/  STL.64 [R1+0x20], R20 ;  /* 0x0000201401007387 */ /* 0x0011e20000100a00 */
[----:B------:R-:W-:Y:S02]  /*32590*/  STL.64 [R1+0x28], R22 ;  /* 0x0000281601007387 */ /* 0x000fe40000100a00 */
[----:B-1----:R-:W-:Y:S02]  /*325a0*/  STL.64 [R1+0x10], R16 ;  /* 0x0000101001007387 */ /* 0x002fe40000100a00 */
[----:B------:R-:W-:Y:S02]  /*325b0*/  STL.64 [R1+0x18], R18 ;  /* 0x0000181201007387 */ /* 0x000fe40000100a00 */
[----:B0-----:R-:W-:-:S02]  /*325c0*/  IMAD.MOV.U32 R21, RZ, RZ, R16 ;  /* 0x000000ffff157224 */ /* 0x001fc400078e0010 */
[----:B------:R-:W-:Y:S02]  /*325d0*/  IMAD.MOV.U32 R20, RZ, RZ, R17 ;  /* 0x000000ffff147224 */ /* 0x000fe400078e0011 */
[----:B------:R-:W0:Y:S04]  /*325e0*/  LDSM.16.M88.4 R16, [R4+0x22000] ;  /* 0x022000000410783b */ /* 0x000e280000000200 */
[----:B0-----:R0:W-:Y:S01]  /*325f0*/  STL.64 [R1], R16 ;  /* 0x0000001001007387 */ /* 0x0011e20000100a00 */
[----:B------:R-:W-:Y:S02]  /*32600*/  IMAD.MOV.U32 R23, RZ, RZ, R16 ;  /* 0x000000ffff177224 */ /* 0x000fe400078e0010 */
[----:B------:R-:W-:Y:S02]  /*32610*/  STL.64 [R1+0x8], R18 ;  /* 0x0000081201007387 */ /* 0x000fe40000100a00 */
[----:B------:R-:W-:-:S02]  /*32620*/  IMAD.MOV.U32 R22, RZ, RZ, R17 ;  /* 0x000000ffff167224 */ /* 0x000fc400078e0011 */
[----:B0-----:R-:W2:Y:S03]  /*32630*/  LDL.LU.64 R16, [R1+0x5580] ;  /* 0x0055800001107983 */ /* 0x001ea60000300a00 */
[----:B------:R2:W-:Y:S02]  /*32640*/  STL.64 [R1+0x54e0], R22 ;  /* 0x0054e01601007387 */ /* 0x0005e40000100a00 */
[----:B------:R-:W-:Y:S02]  /*32650*/  STL.64 [R1+0x54d8], R20 ;  /* 0x0054d81401007387 */ /* 0x000fe40000100a00 */
[----:B--2---:R-:W-:Y:S02]  /*32660*/  IMAD.MOV.U32 R22, RZ, RZ, R17 ;  /* 0x000000ffff167224 */ /* 0x004fe400078e0011 */
[----:B------:R-:W-:Y:S02]  /*32670*/  IMAD.MOV.U32 R23, RZ, RZ, R16 ;  /* 0x000000ffff177224 */ /* 0x000fe400078e0010 */
[----:B------:R-:W0:Y:S04]  /*32680*/  LDSM.16.M88.4 R16, [R4+0x23000] ;  /* 0x023000000410783b */ /* 0x000e280000000200 */
[----:B0-----:R3:W-:Y:S01]  /*32690*/  STL [R1+0x4cb4], R18 ;  /* 0x004cb41201007387 */ /* 0x0017e20000100800 */
[----:B------:R0:W-:Y:S02]  /*326a0*/  STL [R1+0x4cb0], R19 ;  /* 0x004cb01301007387 */ /* 0x0001e40000100800 */
[----:B------:R1:W-:Y:S02]  /*326b0*/  STL.64 [R1+0x5478], R16 ;  /* 0x0054781001007387 */ /* 0x0003e40000100a00 */
[----:B---3--:R-:W-:-:S02]  /*326c0*/  IMAD.MOV.U32 R18, RZ, RZ, R9 ;  /* 0x000000ffff127224 */ /* 0x008fc400078e0009 */
[----:B0-----:R-:W-:Y:S02]  /*326d0*/  IMAD.MOV.U32 R19, RZ, RZ, R8 ;  /* 0x000000ffff137224 */ /* 0x001fe400078e0008 */
[----:B------:R-:W-:Y:S01]  /*326e0*/  LDSM.16.M88.4 R8, [R4+0x25000] ;  /* 0x025000000408783b */ /* 0x000fe20000000200 */
[----:B-1----:R-:W-:Y:S02]  /*326f0*/  IMAD.MOV.U32 R16, RZ, RZ, R13 ;  /* 0x000000ffff107224 */ /* 0x002fe400078e000d */
[----:B------:R-:W-:Y:S02]  /*32700*/  IMAD.MOV.U32 R17, RZ, RZ, R12 ;  /* 0x000000ffff117224 */ /* 0x000fe400078e000c */
[----:B------:R-:W0:Y:S05]  /*32710*/  LDSM.16.M88.4 R12, [R4+0x24000] ;  /* 0x02400000040c783b */ /* 0x000e2a0000000200 */
[----:B------:R-:W-:Y:S01]  /*32720*/  HMMA.16816.F32.BF16 R20, R24, R22, R16 ;  /* 0x000000161814723c */ /* 0x000fe20000041810 */
[----:B0-----:R-:W-:Y:S01]  /*32730*/  STL [R1+0x4c48], R14 ;  /* 0x004c480e01007387 */ /* 0x001fe20000100800 */
[----:B------:R-:W-:Y:S02]  /*32740*/  STL [R1+0x4c44], R15 ;  /* 0x004c440f01007387 */ /* 0x000fe40000100800 */
[----:B------:R-:W-:Y:S02]  /*32750*/  STL.64 [R1+0x5510], R12 ;  /* 0x0055100c01007387 */ /* 0x000fe40000100a00 */
[----:B------:R-:W-:Y:S01]  /*32760*/  STL [R1+0x4c40], R10 ;  /* 0x004c400a01007387 */ /* 0x000fe20000100800 */
[----:B------:R-:W-:Y:S01]  /*32770*/  STL [R1+0x4c3c], R11 ;  /* 0x004c3c0b01007387 */ /* 0x000fe20000100800 */
[----:B------:R-:W-:Y:S02]  /*32780*/  STL.64 [R1+0x5518], R8 ;  /* 0x0055180801007387 */ /* 0x000fe40000100a00 */
[----:B------:R-:W0:Y:S11]  /*32790*/  LDSM.16.M88.4 R8, [R4+0x26000] ;  /* 0x026000000408783b */ /* 0x000e360000000200 */
[----:B------:R-:W-:Y:S02]  /*327a0*/  @!UPT UIADD3 URZ, URZ, URZ, URZ ;  /* 0x0000003f3f3ff290 */ /* 0x000fe4000fffe03f */
[----:B------:R-:W-:Y:S01]  /*327b0*/  STL.64 [R1+0x880], R20 ;  /* 0x0008801401007387 */ /* 0x000fe20000100a00 */
[----:B------:R1:W-:Y:S01]  /*327c0*/  STL [R1+0x888], R22 ;  /* 0x0008881601007387 */ /* 0x0003e20000100800 */
[----:B------:R-:W-:Y:S02]  /*327d0*/  IMAD.MOV.U32 R18, RZ, RZ, R5 ;  /* 0x000000ffff127224 */ /* 0x000fe400078e0005 */
[----:B------:R-:W-:Y:S02]  /*327e0*/  IMAD.MOV.U32 R19, RZ, RZ, R29 ;  /* 0x000000ffff137224 */ /* 0x000fe400078e001d */
[----:B------:R-:W-:Y:S01]  /*327f0*/  IMAD.MOV.U32 R28, RZ, RZ, R23 ;  /* 0x000000ffff1c7224 */ /* 0x000fe200078e0017 */
[----:B------:R-:W-:Y:S01]  /*32800*/  STL.64 [R1+0x5568], R26 ;  /* 0x0055681a01007387 */ /* 0x000fe20000100a00 */
[----:B------:R-:W-:Y:S02]  /*32810*/  STL.64 [R1+0x5560], R24 ;  /* 0x0055601801007387 */ /* 0x000fe40000100a00 */
[----:B------:R-:W2:Y:S02]  /*32820*/  LDL.LU R5, [R1+0x557c] ;  /* 0x00557c0001057983 */ /* 0x000ea40000300800 */
[----:B------:R-:W3:Y:S01]  /*32830*/  LDL.LU R29, [R1+0x5578] ;  /* 0x00557800011d7983 */ /* 0x000ee20000300800 */
[----:B------:R4:W-:Y:S01]  /*32840*/  STL.64 [R1+0x54e8], R18 ;  /* 0x0054e81201007387 */ /* 0x0009e20000100a00 */
[----:B------:R-:W-:Y:S02]  /*32850*/  STL [R1+0x4cb8], R28 ;  /* 0x004cb81c01007387 */ /* 0x000fe40000100800 */
[----:B-1----:R-:W2:Y:S01]  /*32860*/  LDL.LU R22, [R1+0x78] ;  /* 0x0000780001167983 */ /* 0x002ea20000300800 */
[----:B------:R-:W1:Y:S04]  /*32870*/  LDSM.16.M88.4 R24, [R4+0x27000] ;  /* 0x027000000418783b */ /* 0x000e680000000200 */
[----:B0-----:R-:W-:Y:S01]  /*32880*/  STL.64 [R1+0x30], R8 ;  /* 0x0000300801007387 */ /* 0x001fe20000100a00 */
[----:B------:R0:W-:Y:S02]  /*32890*/  STL.64 [R1+0x38], R10 ;  /* 0x0000380a01007387 */ /* 0x0001e40000100a00 */
[----:B------:R-:W2:Y:S02]  /*328a0*/  LDL.LU R23, [R1+0x7c] ;  /* 0x00007c0001177983 */ /* 0x000ea40000300800 */
[----:B--2---:R-:W-:Y:S01]  /*328b0*/  STL.64 [R1+0x54f0], R22 ;  /* 0x0054f01601007387 */ /* 0x004fe20000100a00 */
[----:B------:R-:W2:Y:S02]  /*328c0*/  LDL.LU R16, [R1+0x1030] ;  /* 0x0010300001107983 */ /* 0x000ea40000300800 */
[----:B------:R-:W2:Y:S02]  /*328d0*/  LDL.LU R17, [R1+0x1034] ;  /* 0x0010340001117983 */ /* 0x000ea40000300800 */
[----:B----4-:R-:W4:Y:S01]  /*328e0*/  LDL.LU R18, [R1+0x1038] ;  /* 0x0010380001127983 */ /* 0x010f220000300800 */
[----:B------:R-:W4:Y:S01]  /*328f0*/  LDL.LU R19, [R1+0x103c] ;  /* 0x00103c0001137983 */ /* 0x000f220000300800 */
[----:B------:R-:W2:Y:S02]  /*32900*/  LDL.LU R12, [R1+0xc20] ;  /* 0x000c2000010c7983 */ /* 0x000ea40000300800 */
[----:B------:R-:W2:Y:S02]  /*32910*/  LDL.LU R13, [R1+0xc24] ;  /* 0x000c2400010d7983 */ /* 0x000ea40000300800 */
[----:B------:R-:W2:Y:S01]  /*32920*/  LDL.LU R14, [R1+0xc28] ;  /* 0x000c2800010e7983 */ /* 0x000ea20000300800 */
[----:B------:R-:W2:Y:S04]  /*32930*/  LDL.LU R15, [R1+0xc2c] ;  /* 0x000c2c00010f7983 */ /* 0x000ea80000300800 */
[----:B--2---:R-:W-:Y:S01]  /*32940*/  STL.64 [R1+0x5528], R14 ;  /* 0x0055280e01007387 */ /* 0x004fe20000100a00 */
[----:B------:R2:W-:Y:S02]  /*32950*/  STL.64 [R1+0x5520], R12 ;  /* 0x0055200c01007387 */ /* 0x0005e40000100a00 */
[----:B0-----:R-:W2:Y:S02]  /*32960*/  LDL.LU R10, [R1+0xa8] ;  /* 0x0000a800010a7983 */ /* 0x001ea40000300800 */
[----:B------:R-:W2:Y:S02]  /*32970*/  LDL.LU R11, [R1+0xac] ;  /* 0x0000ac00010b7983 */ /* 0x000ea40000300800 */
[----:B--2---:R0:W-:Y:S01]  /*32980*/  STL.64 [R1+0x5530], R10 ;  /* 0x0055300a01007387 */ /* 0x0041e20000100a00 */
[----:B------:R-:W2:Y:S02]  /*32990*/  LDL.LU R12, [R1+0x930] ;  /* 0x00093000010c7983 */ /* 0x000ea40000300800 */
[----:B------:R-:W2:Y:S02]  /*329a0*/  LDL.LU R13, [R1+0x934] ;  /* 0x00093400010d7983 */ /* 0x000ea40000300800 */
[----:B------:R-:W2:Y:S01]  /*329b0*/  LDL.LU R14, [R1+0x938] ;  /* 0x00093800010e7983 */ /* 0x000ea20000300800 */
[----:B------:R-:W2:Y:S04]  /*329c0*/  LDL.LU R15, [R1+0x93c] ;  /* 0x00093c00010f7983 */ /* 0x000ea80000300800 */
[----:B--2---:R-:W-:Y:S01]  /*329d0*/  STL.64 [R1+0x5540], R14 ;  /* 0x0055400e01007387 */ /* 0x004fe20000100a00 */
[----:B------:R-:W-:Y:S02]  /*329e0*/  STL.64 [R1+0x5538], R12 ;  /* 0x0055380c01007387 */ /* 0x000fe40000100a00 */
[----:B0-----:R-:W2:Y:S02]  /*329f0*/  LDL.LU R10, [R1+0xb8] ;  /* 0x0000b800010a7983 */ /* 0x001ea40000300800 */
[----:B------:R-:W2:Y:S02]  /*32a00*/  LDL.LU R11, [R1+0xbc] ;  /* 0x0000bc00010b7983 */ /* 0x000ea40000300800 */
[----:B--2---:R0:W-:Y:S04]  /*32a10*/  STL.64 [R1+0x5548], R10 ;  /* 0x0055480a01007387 */ /* 0x0041e80000100a00 */
[----:B0-----:R-:W2:Y:S01]  /*32a20*/  LDL.LU R10, [R1+0xc8] ;  /* 0x0000c800010a7983 */ /* 0x001ea20000300800 */
[----:B------:R-:W2:Y:S02]  /*32a30*/  LDL.LU R11, [R1+0xcc] ;  /* 0x0000cc00010b7983 */ /* 0x000ea40000300800 */
[----:B------:R-:W2:Y:S02]  /*32a40*/  LDL.LU R12, [R1+0x8a0] ;  /* 0x0008a000010c7983 */ /* 0x000ea40000300800 */
[----:B------:R-:W2:Y:S01]  /*32a50*/  LDL.LU R13, [R1+0x8a4] ;  /* 0x0008a400010d7983 */ /* 0x000ea20000300800 */
[----:B------:R-:W2:Y:S01]  /*32a60*/  LDL.LU R14, [R1+0x8a8] ;  /* 0x0008a800010e7983 */ /* 0x000ea20000300800 */
[----:B------:R-:W2:Y:S02]  /*32a70*/  LDL.LU R15, [R1+0x8ac] ;  /* 0x0008ac00010f7983 */ /* 0x000ea40000300800 */
[----:B---3--:R-:W-:-:S02]  /*32a80*/  IMAD.MOV.U32 R22, RZ, RZ, R29 ;  /* 0x000000ffff167224 */ /* 0x008fc400078e001d */
[----:B------:R-:W-:Y:S01]  /*32a90*/  IMAD.MOV.U32 R23, RZ, RZ, R5 ;  /* 0x000000ffff177224 */ /* 0x000fe200078e0005 */
[----:B--2---:R-:W-:Y:S01]  /*32aa0*/  STL.64 [R1+0x5558], R14 ;  /* 0x0055580e01007387 */ /* 0x004fe20000100a00 */
[----:B------:R0:W-:Y:S03]  /*32ab0*/  STL.64 [R1+0x5550], R12 ;  /* 0x0055500c01007387 */ /* 0x0001e60000100a00 */
[----:B0-----:R-:W2:Y:S01]  /*32ac0*/  LDL.LU R12, [R1+0x890] ;  /* 0x00089000010c7983 */ /* 0x001ea20000300800 */
[----:B------:R-:W2:Y:S02]  /*32ad0*/  LDL.LU R13, [R1+0x894] ;  /* 0x00089400010d7983 */ /* 0x000ea40000300800 */
[----:B------:R-:W2:Y:S02]  /*32ae0*/  LDL.LU R14, [R1+0x898] ;  /* 0x00089800010e7983 */ /* 0x000ea40000300800 */
[----:B------:R-:W2:Y:S01]  /*32af0*/  LDL.LU R15, [R1+0x89c] ;  /* 0x00089c00010f7983 */ /* 0x000ea20000300800 */
[----:B----4-:R-:W-:Y:S01]  /*32b00*/  STL.64 [R1+0x5500], R18 ;  /* 0x0055001201007387 */ /* 0x010fe20000100a00 */
[----:B------:R-:W-:Y:S02]  /*32b10*/  STL.64 [R1+0x54f8], R16 ;  /* 0x0054f81001007387 */ /* 0x000fe40000100a00 */
[----:B------:R-:W3:Y:S02]  /*32b20*/  LDL.LU R29, [R1+0x5574] ;  /* 0x00557400011d7983 */ /* 0x000ee40000300800 */
[----:B------:R-:W4:Y:S01]  /*32b30*/  LDL.LU R5, [R1+0x5570] ;  /* 0x0055700001057983 */ /* 0x000f220000300800 */
[----:B------:R0:W-:Y:S04]  /*32b40*/  STL.64 [R1+0x5508], R22 ;  /* 0x0055081601007387 */ /* 0x0001e80000100a00 */
[----:B0-----:R-:W2:Y:S01]  /*32b50*/  LDL.LU R22, [R1+0x98] ;  /* 0x0000980001167983 */ /* 0x001ea20000300800 */
[----:B------:R-:W2:Y:S02]  /*32b60*/  LDL.LU R23, [R1+0x9c] ;  /* 0x00009c0001177983 */ /* 0x000ea40000300800 */
[----:B------:R-:W2:Y:S02]  /*32b70*/  LDL.LU R16, [R1+0x1040] ;  /* 0x0010400001107983 */ /* 0x000ea40000300800 */
[----:B------:R-:W2:Y:S01]  /*32b80*/  LDL.LU R17, [R1+0x1044] ;  /* 0x0010440001117983 */ /* 0x000ea20000300800 */
[----:B-1----:R-:W-:Y:S01]  /*32b90*/  STL.64 [R1+0x150], R24 ;  /* 0x0001501801007387 */ /* 0x002fe20000100a00 */
[----:B------:R-:W-:Y:S02]  /*32ba0*/  STL.64 [R1+0x158], R26 ;  /* 0x0001581a01007387 */ /* 0x000fe40000100a00 */
[----:B---3--:R-:W-:-:S02]  /*32bb0*/  IMAD.MOV.U32 R18, RZ, RZ, R29 ;  /* 0x000000ffff127224 */ /* 0x008fc400078e001d */
[----:B------:R-:W-:Y:S02]  /*32bc0*/  IMAD.MOV.U32 R29, RZ, RZ, R27 ;  /* 0x000000ffff1d7224 */ /* 0x000fe400078e001b */
[----:B------:R-:W0:Y:S04]  /*32bd0*/  LDSM.16.M88.4 R24, [R4+0x28000] ;  /* 0x028000000418783b */ /* 0x000e280000000200 */
[----:B------:R-:W-:Y:S04]  /*32be0*/  STL [R1+0x4b68], R29 ;  /* 0x004b681d01007387 */ /* 0x000fe80000100800 */
[----:B0-----:R-:W-:Y:S01]  /*32bf0*/  STL.64 [R1+0x140], R24 ;  /* 0x0001401801007387 */ /* 0x001fe20000100a00 */
[----:B------:R-:W-:Y:S02]  /*32c00*/  STL.64 [R1+0x148], R26 ;  /* 0x0001481a01007387 */ /* 0x000fe40000100a00 */
[----:B------:R-:W0:Y:S02]  /*32c10*/  LDSM.16.M88.4 R24, [R4+0x29000] ;  /* 0x029000000418783b */ /* 0x000e240000000200 */
[----:B0-----:R-:W-:Y:S02]  /*32c20*/  STL.64 [R1+0x130], R24 ;  /* 0x0001301801007387 */ /* 0x001fe40000100a00 */
        /* <DEDUP_REMOVED lines=15> */
[----:B------:R0:W-:Y:S02]  /*32d20*/  STL.64 [R1+0xe8], R26 ;  /* 0x0000e81a01007387 */ /* 0x0001e40000100a00 */
[----:B0-----:R-:W2:Y:S01]  /*32d30*/  LDL.LU.64 R26, [R1+0x5568] ;  /* 0x00556800011a7983 */ /* 0x001ea20000300a00 */
[----:B------:R-:W2:Y:S02]  /*32d40*/  LDL.LU.64 R24, [R1+0x5560] ;  /* 0x0055600001187983 */ /* 0x000ea40000300a00 */
[----:B----4-:R-:W-:-:S02]  /*32d50*/  IMAD.MOV.U32 R19, RZ, RZ, R5 ;  /* 0x000000ffff137224 */ /* 0x010fc400078e0005 */
[----:B------:R-:W0:Y:S04]  /*32d60*/  LDSM.16.M88.4 R4, [R4+0x2f000] ;  /* 0x02f000000404783b */ /* 0x000e280000000200 */
[----:B0-----:R-:W-:Y:S01]  /*32d70*/  STL.64 [R1+0xd0], R4 ;  /* 0x0000d00401007387 */ /* 0x001fe20000100a00 */
[----:B------:R-:W-:Y:S02]  /*32d80*/  STL.64 [R1+0xd8], R6 ;  /* 0x0000d80601007387 */ /* 0x000fe40000100a00 */
[----:B------:R-:W0:Y:S02]  /*32d90*/  LDSM.16.MT88.4 R4, [R2+0x8080] ;  /* 0x008080000204783b */ /* 0x000e240000004200 */
[----:B0-----:R-:W-:Y:S02]  /*32da0*/  STL.64 [R1+0x53b0], R6 ;  /* 0x0053b00601007387 */ /* 0x001fe40000100a00 */
[----:B------:R0:W-:Y:S02]  /*32db0*/  STL.64 [R1+0x53a8], R4 ;  /* 0x0053a80401007387 */ /* 0x0001e40000100a00 */
[----:B0-----:R-:W3:Y:S01]  /*32dc0*/  LDL.LU R4, [R1+0x1020] ;  /* 0x0010200001047983 */ /* 0x001ee20000300800 */
[----:B------:R-:W3:Y:S02]  /*32dd0*/  LDL.LU R5, [R1+0x1024] ;  /* 0x0010240001057983 */ /* 0x000ee40000300800 */
[----:B------:R-:W3:Y:S02]  /*32de0*/  LDL.LU R6, [R1+0x1028] ;  /* 0x0010280001067983 */ /* 0x000ee40000300800 */
[----:B------:R-:W3:Y:S01]  /*32df0*/  LDL.LU R7, [R1+0x102c] ;  /* 0x00102c0001077983 */ /* 0x000ee20000300800 */
[C---:B--2---:R-:W-:Y:S01]  /*32e00*/  HMMA.16816.F32.BF16 R8, R24.reuse, R10, R12 ;  /* 0x0000000a1808723c */ /* 0x044fe2000004180c */
        /* <DEDUP_REMOVED lines=19> */
[----:B0-----:R-:W4:Y:S01]  /*32f40*/  LDL.LU.64 R8, [R1+0x5518] ;  /* 0x0055180001087983 */ /* 0x001f220000300a00 */
[C---:B--2---:R-:W-:Y:S03]  /*32f50*/  HMMA.16816.F32.BF16 R20, R24.reuse, R22, R12 ;  /* 0x000000161814723c */ /* 0x044fe6000004180c */
[----:B------:R-:W2:Y:S11]  /*32f60*/  LDL.LU.64 R12, [R1+0x5510] ;  /* 0x00551000010c7983 */ /* 0x000eb60000300a00 */
[----:B------:R-:W-:Y:S10]  /*32f70*/  @!UPT UIADD3 URZ, URZ, URZ, URZ ;  /* 0x0000003f3f3ff290 */ /* 0x000ff4000fffe03f */
[----:B-1----:R-:W-:Y:S02]  /*32f80*/  IMAD.MOV.U32 R10, RZ, RZ, R22 ;  /* 0x000000ffff0a7224 */ /* 0x002fe400078e0016 */
[----:B------:R-:W-:Y:S02]  /*32f90*/  IMAD.MOV.U32 R11, RZ, RZ, R23 ;  /* 0x000000ffff0b7224 */ /* 0x000fe400078e0017 */
[----:B------:R-:W2:Y:S01]  /*32fa0*/  LDL.LU.64 R22, [R1+0x5508] ;  /* 0x0055080001167983 */ /* 0x000ea20000300a00 */
[----:B------:R-:W-:Y:S02]  /*32fb0*/  IMAD.MOV.U32 R14, RZ, RZ, R20 ;  /* 0x000000ffff0e7224 */ /* 0x000fe400078e0014 */
[----:B------:R-:W-:Y:S02]  /*32fc0*/  IMAD.MOV.U32 R15, RZ, RZ, R21 ;  /* 0x000000ffff0f7224 */ /* 0x000fe400078e0015 */
[----:B------:R-:W-:Y:S01]  /*32fd0*/  STL [R1+0x4c58], R11 ;  /* 0x004c580b01007387 */ /* 0x000fe20000100800 */
[----:B------:R-:W-:Y:S02]  /*32fe0*/  STL [R1+0x4c54], R10 ;  /* 0x004c540a01007387 */ /* 0x000fe40000100800 */
[----:B------:R-:W-:Y:S02]  /*32ff0*/  STL [R1+0x4c50], R15 ;  /* 0x004c500f01007387 */ /* 0x000fe40000100800 */
[----:B------:R-:W-:Y:S01]  /*33000*/  STL [R1+0x4c4c], R14 ;  /* 0x004c4c0e01007387 */ /* 0x000fe20000100800 */
        /* <DEDUP_REMOVED lines=14> */
[----:B---3--:R-:W-:Y:S11]  /*330f0*/  HMMA.16816.F32.BF16 R4, R24, R18, R4 ;  /* 0x000000121804723c */ /* 0x008ff60000041804 */
[----:B------:R-:W-:Y:S11]  /*33100*/  @!UPT UIADD3 URZ, URZ, URZ, URZ ;  /* 0x0000003f3f3ff290 */ /* 0x000ff6000fffe03f */
[----:B------:R-:W-:Y:S02]  /*33110*/  @!UPT UIADD3 URZ, URZ, URZ, URZ ;  /* 0x0000003f3f3ff290 */ /* 0x000fe4000fffe03f */
[----:B------:R-:W-:Y:S02]  /*33120*/  IMAD.MOV.U32 R15, RZ, RZ, R6 ;  /* 0x000000ffff0f7224 */ /* 0x000fe400078e0006 */
[----:B------:R-:W-:Y:S02]  /*33130*/  IMAD.MOV.U32 R14, RZ, RZ, R7 ;  /* 0x000000ffff0e7224 */ /* 0x000fe400078e0007 */
[----:B--2---:R-:W-:Y:S02]  /*33140*/  IMAD.MOV.U32 R16, RZ, RZ, R23 ;  /* 0x000000ffff107224 */ /* 0x004fe400078e0017 */
[----:B------:R-:W-:-:S05]  /*33150*/  IMAD.MOV.U32 R17, RZ, RZ, R22 ;  /* 0x000000ffff117224 */ /* 0x000fca00078e0016 */
[----:B------:R4:W-:Y:S01]  /*33160*/  STL.64 [R1+0x5490], R16 ;  /* 0x0054901001007387 */ /* 0x0009e20000100a00 */
[----:B------:R-:W2:Y:S02]  /*33170*/  LDL.LU R6, [R1+0x48] ;  /* 0x0000480001067983 */ /* 0x000ea40000300800 */
[----:B------:R-:W2:Y:S02]  /*33180*/  LDL.LU R7, [R1+0x4c] ;  /* 0x00004c0001077983 */ /* 0x000ea40000300800 */
[----:B------:R-:W-:Y:S02]  /*33190*/  IMAD.MOV.U32 R11, RZ, RZ, R4 ;  /* 0x000000ffff0b7224 */ /* 0x000fe400078e0004 */
[----:B------:R-:W-:Y:S02]  /*331a0*/  IMAD.MOV.U32 R10, RZ, RZ, R5 ;  /* 0x000000ffff0a7224 */ /* 0x000fe400078e0005 */
[----:B----4-:R-:W-:Y:S02]  /*331b0*/  IMAD.MOV.U32 R16, RZ, RZ, R21 ;  /* 0x000000ffff107224 */ /* 0x010fe400078e0015 */
[----:B------:R-:W-:Y:S01]  /*331c0*/  IMAD.MOV.U32 R17, RZ, RZ, R20 ;  /* 0x000000ffff117224 */ /* 0x000fe200078e0014 */
[----:B--2---:R0:W-:Y:S01]  /*331d0*/  STL.64 [R1+0x54d0], R6 ;  /* 0x0054d00601007387 */ /* 0x0041e20000100a00 */
[----:B------:R-:W2:Y:S02]  /*331e0*/  LDL.LU R4, [R1+0x1010] ;  /* 0x0010100001047983 */ /* 0x000ea40000300800 */
[----:B------:R-:W2:Y:S01]  /*331f0*/  LDL.LU R5, [R1+0x1014] ;  /* 0x0010140001057983 */ /* 0x000ea20000300800 */
[----:B0-----:R-:W2:Y:S01]  /*33200*/  LDL.LU R6, [R1+0x1018] ;  /* 0x0010180001067983 */ /* 0x001ea20000300800 */
[----:B------:R-:W2:Y:S02]  /*33210*/  LDL.LU R7, [R1+0x101c] ;  /* 0x00101c0001077983 */ /* 0x000ea40000300800 */
[----:B------:R0:W-:Y:S02]  /*33220*/  STL.64 [R1+0x54a8], R16 ;  /* 0x0054a81001007387 */ /* 0x0001e40000100a00 */
[----:B0-----:R-:W3:Y:S01]  /*33230*/  LDL.64 R16, [R1+0x20] ;  /* 0x0000200001107983 */ /* 0x001ee20000100a00 */
[----:B------:R-:W-:Y:S02]  /*33240*/  STL [R1+0x4c9c], R10 ;  /* 0x004c9c0a01007387 */ /* 0x000fe40000100800 */
[----:B------:R-:W-:Y:S02]  /*33250*/  STL [R1+0x4c98], R11 ;  /* 0x004c980b01007387 */ /* 0x000fe40000100800 */
[----:B------:R0:W-:Y:S02]  /*33260*/  STL.64 [R1+0x5468], R8 ;  /* 0x0054680801007387 */ /* 0x0001e40000100a00 */
[----:B0-----:R-:W4:Y:S01]  /*33270*/  LDL.LU R8, [R1+0xc10] ;  /* 0x000c100001087983 */ /* 0x001f220000300800 */
[----:B------:R-:W4:Y:S02]  /*33280*/  LDL.LU R9, [R1+0xc14] ;  /* 0x000c140001097983 */ /* 0x000f240000300800 */
[----:B------:R-:W4:Y:S02]  /*33290*/  LDL.LU R10, [R1+0xc18] ;  /* 0x000c1800010a7983 */ /* 0x000f240000300800 */
[----:B------:R-:W4:Y:S01]  /*332a0*/  LDL.LU R11, [R1+0xc1c] ;  /* 0x000c1c00010b7983 */ /* 0x000f220000300800 */
[----:B------:R-:W-:Y:S01]  /*332b0*/  STL [R1+0x4c60], R15 ;  /* 0x004c600f01007387 */ /* 0x000fe20000100800 */
[----:B------:R-:W-:Y:S02]  /*332c0*/  STL [R1+0x4c5c], R14 ;  /* 0x004c5c0e01007387 */ /* 0x000fe40000100800 */
[----:B------:R0:W-:Y:S02]  /*332d0*/  STL.64 [R1+0x5470], R12 ;  /* 0x0054700c01007387 */ /* 0x0001e40000100a00 */
[----:B0-----:R-:W2:Y:S01]  /*332e0*/  LDL.LU R12, [R1+0x4c0] ;  /* 0x0004c000010c7983 */ /* 0x001ea20000300800 */
[----:B------:R-:W2:Y:S02]  /*332f0*/  LDL.LU R13, [R1+0x4c4] ;  /* 0x0004c400010d7983 */ /* 0x000ea40000300800 */
[----:B------:R-:W2:Y:S02]  /*33300*/  LDL.LU R14, [R1+0x4c8] ;  /* 0x0004c800010e7983 */ /* 0x000ea40000300800 */
[----:B------:R-:W2:Y:S02]  /*33310*/  LDL.LU R15, [R1+0x4cc] ;  /* 0x0004cc00010f7983 */ /* 0x000ea40000300800 */
[----:B--2---:R-:W-:Y:S01]  /*33320*/  STL.64 [R1+0x5488], R14 ;  /* 0x0054880e01007387 */ /* 0x004fe20000100a00 */
[----:B------:R0:W-:Y:S03]  /*33330*/  STL.64 [R1+0x5480], R12 ;  /* 0x0054800c01007387 */ /* 0x0001e60000100a00 */
        /* <DEDUP_REMOVED lines=10> */
[----:B------:R-:W-:-:S02]  /*333e0*/  IMAD.MOV.U32 R22, RZ, RZ, R3 ;  /* 0x000000ffff167224 */ /* 0x000fc400078e0003 */
[----:B------:R-:W-:-:S07]  /*333f0*/  IMAD.MOV.U32 R23, RZ, RZ, R0 ;  /* 0x000000ffff177224 */ /* 0x000fce00078e0000 */
[C---:B------:R-:W-:Y:S01]  /*33400*/  HMMA.16816.F32.BF16 R20, R24.reuse, R22, R4 ;  /* 0x000000161814723c */ /* 0x040fe20000041804 */
[----:B--2---:R-:W-:Y:S01]  /*33410*/  STL.64 [R1+0x54b8], R14 ;  /* 0x0054b80e01007387 */ /* 0x004fe20000100a00 */
[----:B------:R0:W-:Y:S03]  /*33420*/  STL.64 [R1+0x54b0], R12 ;  /* 0x0054b00c01007387 */ /* 0x0001e60000100a00 */
[----:B0-----:R-:W3:Y:S01]  /*33430*/  LDL.LU R12, [R1+0xc00] ;  /* 0x000c0000010c7983 */ /* 0x001ee20000300800 */
[----:B------:R-:W3:Y:S02]  /*33440*/  LDL.LU R13, [R1+0xc04] ;  /* 0x000c0400010d7983 */ /* 0x000ee40000300800 */
[----:B------:R-:W3:Y:S02]  /*33450*/  LDL.LU R14, [R1+0xc08] ;  /* 0x000c0800010e7983 */ /* 0x000ee40000300800 */
[----:B------:R-:W3:Y:S01]  /*33460*/  LDL.LU R15, [R1+0xc0c] ;  /* 0x000c0c00010f7983 */ /* 0x000ee20000300800 */
[----:B------:R-:W4:Y:S11]  /*33470*/  LDL.LU.64 R6, [R1+0x54d0] ;  /* 0x0054d00001067983 */ /* 0x000f360000300a00 */
[----:B------:R-:W-:Y:S01]  /*33480*/  @!UPT UIADD3 URZ, URZ, URZ, URZ ;  /* 0x0000003f3f3ff290 */ /* 0x000fe2000fffe03f */
[----:B------:R-:W-:Y:S02]  /*33490*/  STL.64 [R1+0x840], R20 ;  /* 0x0008401401007387 */ /* 0x000fe40000100a00 */
[----:B------:R0:W-:Y:S02]  /*334a0*/  STL.64 [R1+0x848], R22 ;  /* 0x0008481601007387 */ /* 0x0001e40000100a00 */
[----:B0-----:R-:W3:Y:S01]  /*334b0*/  LDL.LU.64 R22, [R1+0x54c8] ;  /* 0x0054c80001167983 */ /* 0x001ee20000300a00 */
[----:B------:R-:W3:Y:S01]  /*334c0*/  LDL.LU.64 R20, [R1+0x54c0] ;  /* 0x0054c00001147983 */ /* 0x000ee20000300a00 */
[----:B----4-:R-:W-:Y:S02]  /*334d0*/  HMMA.16816.F32.BF16 R4, R24, R6, R8 ;  /* 0x000000061804723c */ /* 0x010fe40000041808 */
[----:B------:R-:W2:Y:S11]  /*334e0*/  LDL.LU R24, [R1+0xbc0] ;  /* 0x000bc00001187983 */ /* 0x000eb60000300800 */
[----:B------:R-:W-:Y:S10]  /*334f0*/  @!UPT UIADD3 URZ, URZ, URZ, URZ ;  /* 0x0000003f3f3ff290 */ /* 0x000ff4000fffe03f */
[----:B------:R0:W-:Y:S01]  /*33500*/  STL.64 [R1+0x500], R4 ;  /* 0x0005000401007387 */ /* 0x0001e20000100a00 */
[----:B------:R-:W-:Y:S02]  /*33510*/  STL.64 [R1+0x508], R6 ;  /* 0x0005080601007387 */ /* 0x000fe40000100a00 */
[----:B------:R-:W2:Y:S02]  /*33520*/  LDL.LU R25, [R1+0xbc4] ;  /* 0x000bc40001197983 */ /* 0x000ea40000300800 */
[----:B------:R-:W2:Y:S01]  /*33530*/  LDL.LU R26, [R1+0xbc8] ;  /* 0x000bc800011a7983 */ /* 0x000ea20000300800 */
[----:B------:R-:W2:Y:S01]  /*33540*/  LDL.LU R27, [R1+0xbcc] ;  /* 0x000bcc00011b7983 */ /* 0x000ea20000300800 */
[----:B------:R-:W4:Y:S02]  /*33550*/  LDL.LU R8, [R1+0xbd0] ;  /* 0x000bd00001087983 */ /* 0x000f240000300800 */
[----:B------:R-:W4:Y:S02]  /*33560*/  LDL.LU R9, [R1+0xbd4] ;  /* 0x000bd40001097983 */ /* 0x000f240000300800 */
[----:B------:R-:W4:Y:S01]  /*33570*/  LDL.LU R10, [R1+0xbd8] ;  /* 0x000bd800010a7983 */ /* 0x000f220000300800 */
[----:B------:R-:W4:Y:S04]  /*33580*/  LDL.LU R11, [R1+0xbdc] ;  /* 0x000bdc00010b7983 */ /* 0x000f280000300800 */
[----:B0-----:R-:W2:Y:S04]  /*33590*/  LDL.64 R4, [R1+0x130] ;  /* 0x0001300001047983 */ /* 0x001ea80000100a00 */
[----:B--2---:R0:W-:Y:S04]  /*335a0*/  STL.64 [R1+0x5430], R4 ;  /* 0x0054300401007387 */ /* 0x0041e80000100a00 */
[----:B0-----:R-:W2:Y:S01]  /*335b0*/  LDL.64 R4, [R1+0x140] ;  /* 0x0001400001047983 */ /* 0x001ea20000100a00 */
[----:B---3--:R-:W-:Y:S03]  /*335c0*/  HMMA.16816.F32.BF16 R12, R20, R16, R12 ;  /* 0x00000010140c723c */ /* 0x008fe6000004180c */
[----:B--2---:R0:W-:Y:S04]  /*335d0*/  STL.64 [R1+0x5438], R4 ;  /* 0x0054380401007387 */ /* 0x0041e80000100a00 */
[----:B0-----:R-:W2:Y:S01]  /*335e0*/  LDL.64 R4, [R1+0x150] ;  /* 0x0001500001047983 */ /* 0x001ea20000100a00 */
[----:B------:R-:W-:-:S02]  /*335f0*/  IMAD.MOV.U32 R3, RZ, RZ, R16 ;  /* 0x000000ffff037224 */ /* 0x000fc400078e0010 */
[----:B------:R-:W-:Y:S01]  /*33600*/  IMAD.MOV.U32 R0, RZ, RZ, R17 ;  /* 0x000000ffff007224 */ /* 0x000fe200078e0011 */
[----:B--2---:R0:W-:Y:S04]  /*33610*/  STL.64 [R1+0x5450], R4 ;  /* 0x0054500401007387 */ /* 0x0041e80000100a00 */
[----:B0-----:R-:W2:Y:S08]  /*33620*/  LDL.64 R4, [R1+0x30] ;  /* 0x0000300001047983 */ /* 0x001eb00000100a00 */
        /* <DEDUP_REMOVED lines=11> */
[----:B0-----:R-:W3:Y:S02]  /*336e0*/  LDL.LU.64 R16, [R1+0x5490] ;  /* 0x0054900001107983 */ /* 0x001ee40000300a00 */
[C---:B---3--:R-:W-:Y:S02]  /*336f0*/  HMMA.16816.F32.BF16 R16, R20.reuse, R16, R12 ;  /* 0x000000101410723c */ /* 0x048fe4000004180c */
[----:B------:R-:W3:Y:S01]  /*33700*/  LDL.LU.64 R14, [R1+0x5488] ;  /* 0x00548800010e7983 */ /* 0x000ee20000300a00 */
[----:B------:R-:W3:Y:S11]  /*33710*/  LDL.LU.64 R12, [R1+0x5480] ;  /* 0x00548000010c7983 */ /* 0x000ef60000300a00 */
[----:B------:R-:W-:Y:S09]  /*33720*/  @!UPT UIADD3 URZ, URZ, URZ, URZ ;  /* 0x0000003f3f3ff290 */ /* 0x000ff2000fffe03f */
        /* <DEDUP_REMOVED lines=8> */
[----:B0-----:R-:W4:Y:S01]  /*337b0*/  LDL.LU.64 R12, [R1+0x5470] ;  /* 0x00547000010c7983 */ /* 0x001f220000300a00 */
[----:B------:R0:W-:Y:S03]  /*337c0*/  STL.64 [R1+0x53e0], R16 ;  /* 0x0053e01001007387 */ /* 0x0001e60000100a00 */
        /* <DEDUP_REMOVED lines=15> */
[----:B------:R-:W2:Y:S02]  /*338c0*/  LDL.LU R18, [R1+0x1008] ;  /* 0x0010080001127983 */ /* 0x000ea40000300800 */
[----:B------:R-:W2:Y:S11]  /*338d0*/  LDL.LU R19, [R1+0x100c] ;  /* 0x00100c0001137983 */ /* 0x000eb60000300800 */
[----:B------:R-:W-:Y:S02]  /*338e0*/  @!UPT UIADD3 URZ, URZ, URZ, URZ ;  /* 0x0000003f3f3ff290 */ /* 0x000fe4000fffe03f */
[----:B------:R0:W-:Y:S01]  /*338f0*/  STL.64 [R1+0x4b0], R8 ;  /* 0x0004b00801007387 */ /* 0x0001e20000100a00 */
[----:B------:R1:W-:Y:S03]  /*33900*/  STL.64 [R1+0x4b8], R10 ;  /* 0x0004b80a01007387 */ /* 0x0003e60000100a00 */
[----:B0-----:R-:W3:Y:S01]  /*33910*/  LDL.LU.64 R8, [R1+0x5468] ;  /* 0x0054680001087983 */ /* 0x001ee20000300a00 */
[----:B-1----:R-:W-:Y:S02]  /*33920*/  IMAD.MOV.U32 R11, RZ, RZ, R4 ;  /* 0x000000ffff0b7224 */ /* 0x002fe400078e0004 */
[----:B------:R-:W-:Y:S01]  /*33930*/  IMAD.MOV.U32 R10, RZ, RZ, R5 ;  /* 0x000000ffff0a7224 */ /* 0x000fe200078e0005 */
[C---:B---3--:R-:W-:Y:S11]  /*33940*/  HMMA.16816.F32.BF16 R24, R20.reuse, R8, R24 ;  /* 0x000000081418723c */ /* 0x048ff60000041818 */
[----:B------:R-:W-:Y:S11]  /*33950*/  @!UPT UIADD3 URZ, URZ, URZ, URZ ;  /* 0x0000003f3f3ff290 */ /* 0x000ff6000fffe03f */
[----:B------:R-:W-:Y:S01]  /*33960*/  @!UPT UIADD3 URZ, URZ, URZ, URZ ;  /* 0x0000003f3f3ff290 */ /* 0x000fe2000fffe03f */
[----:B------:R-:W-:Y:S01]  /*33970*/  STL.64 [R1+0x4a0], R24 ;  /* 0x0004a01801007387 */ /* 0x000fe20000100a00 */
[----:B------:R-:W-:Y:S02]  /*33980*/  STL.64 [R1+0x4a8], R26 ;  /* 0x0004a81a01007387 */ /* 0x000fe40000100a00 */
[----:B------:R-:W0:Y:S01]  /*33990*/  LDSM.16.MT88.4 R24, [R2+0x8100] ;  /* 0x008100000218783b */ /* 0x000e220000004200 */
[C---:B--2---:R-:W-:Y:S01]  /*339a0*/  HMMA.16816.F32.BF16 R16, R20.reuse, R4, R16 ;  /* 0x000000041410723c */ /* 0x044fe20000041810 */
[----:B------:R-:W-:Y:S04]  /*339b0*/  STL [R1+0x5318], R2 ;  /* 0x0053180201007387 */ /* 0x000fe80000100800 */
[----:B0-----:R-:W-:Y:S01]  /*339c0*/  STL.64 [R1+0x5238], R26 ;  /* 0x0052381a01007387 */ /* 0x001fe20000100a00 */
[----:B------:R0:W-:Y:S03]  /*339d0*/  STL.64 [R1+0x5230], R24 ;  /* 0x0052301801007387 */ /* 0x0001e60000100a00 */
[----:B0-----:R-:W2:Y:S01]  /*339e0*/  LDL.LU R24, [R1+0xfe0] ;  /* 0x000fe00001187983 */ /* 0x001ea20000300800 */
[----:B------:R-:W2:Y:S02]  /*339f0*/  LDL.LU R25, [R1+0xfe4] ;  /* 0x000fe40001197983 */ /* 0x000ea40000300800 */
[----:B------:R-:W2:Y:S02]  /*33a00*/  LDL.LU R26, [R1+0xfe8] ;  /* 0x000fe800011a7983 */ /* 0x000ea40000300800 */
[----:B------:R-:W2:Y:S09]  /*33a10*/  LDL.LU R27, [R1+0xfec] ;  /* 0x000fec00011b7983 */ /* 0x000eb20000300800 */
[----:B------:R-:W-:Y:S01]  /*33a20*/  STL.64 [R1+0x830], R16 ;  /* 0x0008301001007387 */ /* 0x000fe20000100a00 */
[----:B------:R0:W-:Y:S03]  /*33a30*/  STL.64 [R1+0x838], R18 ;  /* 0x0008381201007387 */ /* 0x0001e60000100a00 */
[----:B0-----:R-:W3:Y:S01]  /*33a40*/  LDL.LU.64 R18, [R1+0x5460] ;  /* 0x0054600001127983 */ /* 0x001ee20000300a00 */
[----:B------:R-:W3:Y:S02]  /*33a50*/  LDL.LU.64 R16, [R1+0x5458] ;  /* 0x0054580001107983 */ /* 0x000ee40000300a00 */
[----:B------:R-:W3:Y:S02]  /*33a60*/  LDL.LU.64 R4, [R1+0x5450] ;  /* 0x0054500001047983 */ /* 0x000ee40000300a00 */
[----:B------:R-:W-:Y:S01]  /*33a70*/  STL [R1+0x5320], R10 ;  /* 0x0053200a01007387 */ /* 0x000fe20000100800 */
[----:B------:R-:W-:Y:S01]  /*33a80*/  STL [R1+0x531c], R11 ;  /* 0x00531c0b01007387 */ /* 0x000fe20000100800 */
[----:B---3--:R-:W-:Y:S01]  /*33a90*/  HMMA.16816.F32.BF16 R16, R20, R4, R16 ;  /* 0x000000041410723c */ /* 0x008fe20000041810 */
[----:B------:R-:W-:-:S02]  /*33aa0*/  IMAD.MOV.U32 R15, RZ, RZ, R4 ;  /* 0x000000ffff0f7224 */ /* 0x000fc400078e0004 */
[----:B------:R-:W-:Y:S11]  /*33ab0*/  IMAD.MOV.U32 R14, RZ, RZ, R5 ;  /* 0x000000ffff0e7224 */ /* 0x000ff600078e0005 */
[----:B------:R-:W-:Y:S09]  /*33ac0*/  @!UPT UIADD3 URZ, URZ, URZ, URZ ;  /* 0x0000003f3f3ff290 */ /* 0x000ff2000fffe03f */
[----:B------:R-:W-:Y:S01]  /*33ad0*/  STL.64 [R1+0x820], R16 ;  /* 0x0008201001007387 */ /* 0x000fe20000100a00 */
[----:B------:R0:W-:Y:S03]  /*33ae0*/  STL.64 [R1+0x828], R18 ;  /* 0x0008281201007387 */ /* 0x0001e60000100a00 */
[----:B0-----:R-:W3:Y:S01]  /*33af0*/  LDL.LU.64 R18, [R1+0x5448] ;  /* 0x0054480001127983 */ /* 0x001ee20000300a00 */
[----:B------:R-:W3:Y:S02]  /*33b00*/  LDL.LU.64 R16, [R1+0x5440] ;  /* 0x0054400001107983 */ /* 0x000ee40000300a00 */
[----:B------:R-:W2:Y:S02]  /*33b10*/  LDL.LU.64 R4, [R1+0x5438] ;  /* 0x0054380001047983 */ /* 0x000ea40000300a00 */
[----:B------:R-:W-:Y:S01]  /*33b20*/  STL [R1+0x5328], R14 ;  /* 0x0053280e01007387 */ /* 0x000fe20000100800 */
[----:B------:R-:W-:Y:S01]  /*33b30*/  STL [R1+0x5324], R15 ;  /* 0x0053240f01007387 */ /* 0x000fe20000100800 */
[----:B--2---:R-:W-:Y:S01]  /*33b40*/  HMMA.16816.F32.BF16 R24, R20, R4, R24 ;  /* 0x000000041418723c */ /* 0x004fe20000041818 */
[----:B------:R-:W-:-:S02]  /*33b50*/  IMAD.MOV.U32 R11, RZ, RZ, R4 ;  /* 0x000000ffff0b7224 */ /* 0x000fc400078e0004 */
[----:B------:R-:W-:Y:S02]  /*33b60*/  IMAD.MOV.U32 R2, RZ, RZ, R5 ;  /* 0x000000ffff027224 */ /* 0x000fe400078e0005 */
[----:B------:R-:W3:Y:S11]  /*33b70*/  LDL.LU.64 R4, [R1+0x5430] ;  /* 0x0054300001047983 */ /* 0x000ef60000300a00 */
[----:B------:R-:W-:Y:S07]  /*33b80*/  @!UPT UIADD3 URZ, URZ, URZ, URZ ;  /* 0x0000003f3f3ff290 */ /* 0x000fee000fffe03f */
[----:B------:R0:W-:Y:S01]  /*33b90*/  STL.64 [R1+0x810], R24 ;  /* 0x0008101801007387 */ /* 0x0001e20000100a00 */
[----:B------:R-:W-:Y:S02]  /*33ba0*/  IMAD.MOV.U32 R29, RZ, RZ, R27 ;  /* 0x000000ffff1d7224 */ /* 0x000fe400078e001b */
[----:B------:R1:W-:Y:S02]  /*33bb0*/  STL [R1+0x818], R26 ;  /* 0x0008181a01007387 */ /* 0x0003e40000100800 */
[----:B------:R-:W-:Y:S01]  /*33bc0*/  STL [R1+0x5330], R2 ;  /* 0x0053300201007387 */ /* 0x000fe20000100800 */
[----:B------:R-:W-:Y:S01]  /*33bd0*/  STL [R1+0x532c], R11 ;  /* 0x00532c0b01007387 */ /* 0x000fe20000100800 */
[----:B------:R-:W-:Y:S01]  /*33be0*/  STL [R1+0x4c38], R29 ;  /* 0x004c381d01007387 */ /* 0x000fe20000100800 */
[----:B---3--:R-:W-:Y:S11]  /*33bf0*/  HMMA.16816.F32.BF16 R16, R20, R4, R16 ;  /* 0x000000041410723c */ /* 0x008ff60000041810 */
[----:B------:R-:W-:Y:S11]  /*33c00*/  @!UPT UIADD3 URZ, URZ, URZ, URZ ;  /* 0x0000003f3f3ff290 */ /* 0x000ff6000fffe03f */
[----:B------:R-:W-:Y:S01]  /*33c10*/  @!UPT UIADD3 URZ, URZ, URZ, URZ ;  /* 0x0000003f3f3ff290 */ /* 0x000fe2000fffe03f */
[----:B------:R-:W-:Y:S01]  /*33c20*/  STL.64 [R1+0x800], R16 ;  /* 0x0008001001007387 */ /* 0x000fe20000100a00 */
[----:B------:R-:W-:Y:S02]  /*33c30*/  STL.64 [R1+0x808], R18 ;  /* 0x0008081201007387 */ /* 0x000fe40000100a00 */
[----:B0-----:R-:W2:Y:S02]  /*33c40*/  LDL.LU R24, [R1+0xb50] ;  /* 0x000b500001187983 */ /* 0x001ea40000300800 */
[----:B------:R-:W2:Y:S01]  /*33c50*/  LDL.LU R25, [R1+0xb54] ;  /* 0x000b540001197983 */ /* 0x000ea20000300800 */
[----:B-1----:R-:W3:Y:S01]  /*33c60*/  LDL.LU R26, [R1+0xb58] ;  /* 0x000b5800011a7983 */ /* 0x002ee20000300800 */
[----:B------:R-:W3:Y:S03]  /*33c70*/  LDL.LU R27, [R1+0xb5c] ;  /* 0x000b5c00011b7983 */ /* 0x000ee60000300800 */
        /* <DEDUP_REMOVED lines=14> */
[----:B0-----:R-:W2:Y:S04]  /*33d60*/  LDL.64 R24, [R1] ;  /* 0x0000000001187983 */ /* 0x001ea80000100a00 */
[----:B--2---:R0:W-:Y:S04]  /*33d70*/  STL.64 [R1+0x5388], R24 ;  /* 0x0053881801007387 */ /* 0x0041e80000100a00 */
[----:B0-----:R-:W2:Y:S04]  /*33d80*/  LDL.64 R24, [R1+0x10] ;  /* 0x0000100001187983 */ /* 0x001ea80000100a00 */
[----:B--2---:R0:W-:Y:S02]  /*33d90*/  STL.64 [R1+0x5390], R24 ;  /* 0x0053901801007387 */ /* 0x0041e40000100a00 */
[----:B0-----:R-:W-:-:S02]  /*33da0*/  IMAD.MOV.U32 R24, RZ, RZ, R3 ;  /* 0x000000ffff187224 */ /* 0x001fc400078e0003 */
[----:B------:R-:W-:-:S05]  /*33db0*/  IMAD.MOV.U32 R25, RZ, RZ, R0 ;  /* 0x000000ffff197224 */ /* 0x000fca00078e0000 */
[----:B------:R0:W-:Y:S04]  /*33dc0*/  STL.64 [R1+0x53b8], R24 ;  /* 0x0053b81801007387 */ /* 0x0001e80000100a00 */
[----:B0-----:R-:W2:Y:S01]  /*33dd0*/  LDL.LU R24, [R1+0xbb0] ;  /* 0x000bb00001187983 */ /* 0x001ea20000300800 */
[----:B------:R-:W2:Y:S02]  /*33de0*/  LDL.LU R25, [R1+0xbb4] ;  /* 0x000bb40001197983 */ /* 0x000ea40000300800 */
[----:B------:R-:W3:Y:S02]  /*33df0*/  LDL.LU R26, [R1+0xbb8] ;  /* 0x000bb800011a7983 */ /* 0x000ee40000300800 */
[----:B------:R-:W3:Y:S01]  /*33e00*/  LDL.LU R27, [R1+0xbbc] ;  /* 0x000bbc00011b7983 */ /* 0x000ee20000300800 */
[----:B------:R-:W4:Y:S01]  /*33e10*/  LDL.LU R16, [R1+0xf90] ;  /* 0x000f900001107983 */ /* 0x000f220000300800 */
[----:B------:R-:W4:Y:S02]  /*33e20*/  LDL.LU R17, [R1+0xf94] ;  /* 0x000f940001117983 */ /* 0x000f240000300800 */
[----:B------:R-:W2:Y:S02]  /*33e30*/  LDL.LU R18, [R1+0xf98] ;  /* 0x000f980001127983 */ /* 0x000ea40000300800 */
[----:B------:R-:W2:Y:S02]  /*33e40*/  LDL.LU R19, [R1+0xf9c] ;  /* 0x000f9c0001137983 */ /* 0x000ea40000300800 */
[----:B--2---:R-:W-:Y:S01]  /*33e50*/  STL.64 [R1+0x53f0], R18 ;  /* 0x0053f01201007387 */ /* 0x004fe20000100a00 */
[----:B----4-:R0:W-:Y:S03]  /*33e60*/  STL.64 [R1+0x53e8], R16 ;  /* 0x0053e81001007387 */ /* 0x0101e60000100a00 */
[----:B0-----:R-:W2:Y:S04]  /*33e70*/  LDL.64 R16, [R1+0x100] ;  /* 0x0001000001107983 */ /* 0x001ea80000100a00 */
[----:B--2---:R0:W-:Y:S04]  /*33e80*/  STL.64 [R1+0x5400], R16 ;  /* 0x0054001001007387 */ /* 0x0041e80000100a00 */
[----:B0-----:R-:W2:Y:S04]  /*33e90*/  LDL.64 R16, [R1+0x110] ;  /* 0x0001100001107983 */ /* 0x001ea80000100a00 */
[----:B--2---:R0:W-:Y:S04]  /*33ea0*/  STL.64 [R1+0x5418], R16 ;  /* 0x0054181001007387 */ /* 0x0041e80000100a00 */
[----:B0-----:R-:W2:Y:S01]  /*33eb0*/  LDL.64 R16, [R1+0x120] ;  /* 0x0001200001107983 */ /* 0x001ea20000100a00 */
[----:B---3--:R-:W-:Y:S02]  /*33ec0*/  STL.64 [R1+0x53c8], R26 ;  /* 0x0053c81a01007387 */ /* 0x008fe40000100a00 */
[----:B------:R0:W-:Y:S02]  /*33ed0*/  STL.64 [R1+0x53c0], R24 ;  /* 0x0053c01801007387 */ /* 0x0001e40000100a00 */
[----:B0-----:R-:W3:Y:S04]  /*33ee0*/  LDL.64 R24, [R1+0xe0] ;  /* 0x0000e00001187983 */ /* 0x001ee80000100a00 */
[----:B---3--:R0:W-:Y:S04]  /*33ef0*/  STL.64 [R1+0x53d8], R24 ;  /* 0x0053d81801007387 */ /* 0x0081e80000100a00 */
[----:B0-----:R-:W3:Y:S04]  /*33f00*/  LDL.64 R24, [R1+0xf0] ;  /* 0x0000f00001187983 */ /* 0x001ee80000100a00 */
[----:B---3--:R0:W-:Y:S04]  /*33f10*/  STL.64 [R1+0x53f8], R24 ;  /* 0x0053f81801007387 */ /* 0x0081e80000100a00 */
        /* <DEDUP_REMOVED lines=8> */
[----:B------:R-:W4:Y:S02]  /*33fa0*/  LDL.LU R26, [R1+0xfb8] ;  /* 0x000fb800011a7983 */ /* 0x000f240000300800 */
[----:B------:R-:W4:Y:S02]  /*33fb0*/  LDL.LU R27, [R1+0xfbc] ;  /* 0x000fbc00011b7983 */ /* 0x000f240000300800 */
[----:B------:R-:W-:-:S02]  /*33fc0*/  IMAD.MOV.U32 R15, RZ, RZ, R4 ;  /* 0x000000ffff0f7224 */ /* 0x000fc400078e0004 */
[----:B------:R-:W-:Y:S01]  /*33fd0*/  IMAD.MOV.U32 R10, RZ, RZ, R5 ;  /* 0x000000ffff0a7224 */ /* 0x000fe200078e0005 */
[----:B----4-:R-:W-:Y:S01]  /*33fe0*/  STL.64 [R1+0x5428], R26 ;  /* 0x0054281a01007387 */ /* 0x010fe20000100a00 */
[----:B---3--:R0:W-:Y:S03]  /*33ff0*/  STL.64 [R1+0x5420], R24 ;  /* 0x0054201801007387 */ /* 0x0081e60000100a00 */
[----:B0-----:R-:W3:Y:S01]  /*34000*/  LDL.LU R24, [R1+0xfc0] ;  /* 0x000fc00001187983 */ /* 0x001ee20000300800 */
[----:B------:R-:W3:Y:S02]  /*34010*/  LDL.LU R25, [R1+0xfc4] ;  /* 0x000fc40001197983 */ /* 0x000ee40000300800 */
[----:B------:R-:W3:Y:S02]  /*34020*/  LDL.LU R26, [R1+0xfc8] ;  /* 0x000fc800011a7983 */ /* 0x000ee40000300800 */
[----:B------:R-:W3:Y:S01]  /*34030*/  LDL.LU R27, [R1+0xfcc] ;  /* 0x000fcc00011b7983 */ /* 0x000ee20000300800 */
[----:B------:R-:W4:Y:S01]  /*34040*/  LDL.64 R4, [R1+0xd0] ;  /* 0x0000d00001047983 */ /* 0x000f220000100a00 */
[----:B--2---:R-:W-:-:S02]  /*34050*/  IMAD.MOV.U32 R11, RZ, RZ, R16 ;  /* 0x000000ffff0b7224 */ /* 0x004fc400078e0010 */
[----:B------:R-:W-:Y:S01]  /*34060*/  IMAD.MOV.U32 R14, RZ, RZ, R17 ;  /* 0x000000ffff0e7224 */ /* 0x000fe200078e0011 */
[C---:B---3--:R-:W-:Y:S01]  /*34070*/  HMMA.16816.F32.BF16 R24, R20.reuse, R16, R24 ;  /* 0x000000101418723c */ /* 0x048fe20000041818 */
[----:B----4-:R0:W-:Y:S04]  /*34080*/  STL.64 [R1+0x53d0], R4 ;  /* 0x0053d00401007387 */ /* 0x0101e80000100a00 */
[----:B0-----:R-:W2:Y:S01]  /*34090*/  LDL.LU R4, [R1+0xf80] ;  /* 0x000f800001047983 */ /* 0x001ea20000300800 */
[----:B------:R-:W2:Y:S02]  /*340a0*/  LDL.LU R5, [R1+0xf84] ;  /* 0x000f840001057983 */ /* 0x000ea40000300800 */
[----:B------:R-:W2:Y:S02]  /*340b0*/  LDL.LU R6, [R1+0xf88] ;  /* 0x000f880001067983 */ /* 0x000ea40000300800 */
[----:B------:R-:W2:Y:S01]  /*340c0*/  LDL.LU R7, [R1+0xf8c] ;  /* 0x000f8c0001077983 */ /* 0x000ea20000300800 */
[----:B------:R-:W-:Y:S01]  /*340d0*/  STL [R1+0x5338], R10 ;  /* 0x0053380a01007387 */ /* 0x000fe20000100800 */
[----:B------:R-:W-:Y:S11]  /*340e0*/  STL [R1+0x5334], R15 ;  /* 0x0053340f01007387 */ /* 0x000ff60000100800 */
        /* <DEDUP_REMOVED lines=15> */
[----:B------:R-:W3:Y:S02]  /*341e0*/  LDL.LU.64 R16, [R1+0x5400] ;  /* 0x0054000001107983 */ /* 0x000ee40000300a00 */
[----:B------:R-:W-:Y:S01]  /*341f0*/  STL [R1+0x5344], R15 ;  /* 0x0053440f01007387 */ /* 0x000fe20000100800 */
[----:B---3--:R-:W-:Y:S01]  /*34200*/  HMMA.16816.F32.BF16 R24, R20, R16, R24 ;  /* 0x000000101418723c */ /* 0x008fe20000041818 */
[----:B------:R-:W-:-:S02]  /*34210*/  IMAD.MOV.U32 R11, RZ, RZ, R16 ;  /* 0x000000ffff0b7224 */ /* 0x000fc400078e0010 */
[----:B------:R-:W-:Y:S11]  /*34220*/  IMAD.MOV.U32 R10, RZ, RZ, R17 ;  /* 0x000000ffff0a7224 */ /* 0x000ff600078e0011 */
[----:B------:R-:W-:Y:S09]  /*34230*/  @!UPT UIADD3 URZ, URZ, URZ, URZ ;  /* 0x0000003f3f3ff290 */ /* 0x000ff2000fffe03f */
[----:B------:R0:W-:Y:S01]  /*34240*/  STL.64 [R1+0x7d0], R24 ;  /* 0x0007d01801007387 */ /* 0x0001e20000100a00 */
[----:B------:R-:W-:Y:S03]  /*34250*/  STL.64 [R1+0x7d8], R26 ;  /* 0x0007d81a01007387 */ /* 0x000fe60000100a00 */
[----:B0-----:R-:W3:Y:S01]  /*34260*/  LDL.LU.64 R24, [R1+0x53f8] ;  /* 0x0053f80001187983 */ /* 0x001ee20000300a00 */
[----:B------:R-:W3:Y:S02]  /*34270*/  LDL.LU.64 R18, [R1+0x53f0] ;  /* 0x0053f00001127983 */ /* 0x000ee40000300a00 */
[----:B------:R-:W3:Y:S02]  /*34280*/  LDL.LU.64 R16, [R1+0x53e8] ;  /* 0x0053e80001107983 */ /* 0x000ee40000300a00 */
[----:B------:R-:W-:Y:S01]  /*34290*/  STL.64 [R1+0x5380], R10 ;  /* 0x0053800a01007387 */ /* 0x000fe20000100a00 */
[----:B------:R0:W-:Y:S04]  /*342a0*/  STL.64 [R1+0x5378], R8 ;  /* 0x0053780801007387 */ /* 0x0001e80000100a00 */
[----:B0-----:R-:W4:Y:S01]  /*342b0*/  LDL.LU R8, [R1+0xb80] ;  /* 0x000b800001087983 */ /* 0x001f220000300800 */
[----:B------:R-:W4:Y:S02]  /*342c0*/  LDL.LU R9, [R1+0xb84] ;  /* 0x000b840001097983 */ /* 0x000f240000300800 */
[----:B------:R-:W2:Y:S02]  /*342d0*/  LDL.LU R10, [R1+0xb88] ;  /* 0x000b8800010a7983 */ /* 0x000ea40000300800 */
[----:B------:R-:W2:Y:S01]  /*342e0*/  LDL.LU R11, [R1+0xb8c] ;  /* 0x000b8c00010b7983 */ /* 0x000ea20000300800 */
[C---:B---3--:R-:W-:Y:S01]  /*342f0*/  HMMA.16816.F32.BF16 R16, R20.reuse, R24, R16 ;  /* 0x000000181410723c */ /* 0x048fe20000041810 */
[----:B--2---:R-:W-:Y:S01]  /*34300*/  STL.64 [R1+0x53a0], R10 ;  /* 0x0053a00a01007387 */ /* 0x004fe20000100a00 */
[----:B----4-:R0:W-:Y:S03]  /*34310*/  STL.64 [R1+0x5398], R8 ;  /* 0x0053980801007387 */ /* 0x0101e60000100a00 */
        /* <DEDUP_REMOVED lines=9> */
[----:B------:R-:W-:Y:S02]  /*343b0*/  IMAD.MOV.U32 R18, RZ, RZ, R25 ;  /* 0x000000ffff127224 */ /* 0x000fe400078e0019 */
[----:B------:R-:W4:Y:S02]  /*343c0*/  LDL.LU.64 R24, [R1+0x53d8] ;  /* 0x0053d80001187983 */ /* 0x000f240000300a00 */
[----:B----4-:R-:W-:Y:S01]  /*343d0*/  HMMA.16816.F32.BF16 R4, R20, R24, R4 ;  /* 0x000000181404723c */ /* 0x010fe20000041804 */
[----:B------:R-:W-:-:S02]  /*343e0*/  IMAD.MOV.U32 R15, RZ, RZ, R24 ;  /* 0x000000ffff0f7224 */ /* 0x000fc400078e0018 */
[----:B------:R-:W-:Y:S11]  /*343f0*/  IMAD.MOV.U32 R14, RZ, RZ, R25 ;  /* 0x000000ffff0e7224 */ /* 0x000ff600078e0019 */
[----:B------:R-:W-:Y:S09]  /*34400*/  @!UPT UIADD3 URZ, URZ, URZ, URZ ;  /* 0x0000003f3f3ff290 */ /* 0x000ff2000fffe03f */
[----:B------:R0:W-:Y:S01]  /*34410*/  STL.64 [R1+0x7b0], R4 ;  /* 0x0007b00401007387 */ /* 0x0001e20000100a00 */
[----:B------:R1:W-:Y:S03]  /*34420*/  STL.64 [R1+0x7b8], R6 ;  /* 0x0007b80601007387 */ /* 0x0003e60000100a00 */
[----:B0-----:R-:W4:Y:S01]  /*34430*/  LDL.LU.64 R4, [R1+0x53d0] ;  /* 0x0053d00001047983 */ /* 0x001f220000300a00 */
[----:B------:R-:W4:Y:S02]  /*34440*/  LDL.LU.64 R26, [R1+0x53c8] ;  /* 0x0053c800011a7983 */ /* 0x000f240000300a00 */
[----:B------:R-:W4:Y:S02]  /*34450*/  LDL.LU.64 R24, [R1+0x53c0] ;  /* 0x0053c00001187983 */ /* 0x000f240000300a00 */
[----:B----4-:R-:W-:Y:S01]  /*34460*/  HMMA.16816.F32.BF16 R20, R20, R4, R24 ;  /* 0x000000041414723c */ /* 0x010fe20000041818 */
[----:B------:R-:W2:Y:S01]  /*34470*/  LDL.LU.64 R24, [R1+0x53b8] ;  /* 0x0053b80001187983 */ /* 0x000ea20000300a00 */
[----:B------:R-:W-:-:S02]  /*34480*/  IMAD.MOV.U32 R29, RZ, RZ, R4 ;  /* 0x000000ffff1d7224 */ /* 0x000fc400078e0004 */
[----:B------:R-:W-:Y:S11]  /*34490*/  IMAD.MOV.U32 R28, RZ, RZ, R5 ;  /* 0x000000ffff1c7224 */ /* 0x000ff600078e0005 */
[----:B------:R-:W-:Y:S08]  /*344a0*/  @!UPT UIADD3 URZ, URZ, URZ, URZ ;  /* 0x0000003f3f3ff290 */ /* 0x000ff0000fffe03f */
[----:B------:R0:W-:Y:S01]  /*344b0*/  STL.64 [R1+0x490], R20 ;  /* 0x0004901401007387 */ /* 0x0001e20000100a00 */
[----:B------:R4:W-:Y:S02]  /*344c0*/  STL.64 [R1+0x498], R22 ;  /* 0x0004981601007387 */ /* 0x0009e40000100a00 */
[----:B-1----:R-:W2:Y:S02]  /*344d0*/  LDL.LU.64 R6, [R1+0x53b0] ;  /* 0x0053b00001067983 */ /* 0x002ea40000300a00 */
[----:B------:R-:W2:Y:S01]  /*344e0*/  LDL.LU.64 R4, [R1+0x53a8] ;  /* 0x0053a80001047983 */ /* 0x000ea20000300a00 */
[----:B0-----:R-:W3:Y:S01]  /*344f0*/  LDL.LU R20, [R1+0xb90] ;  /* 0x000b900001147983 */ /* 0x001ee20000300800 */
[----:B------:R-:W3:Y:S02]  /*34500*/  LDL.LU R21, [R1+0xb94] ;  /* 0x000b940001157983 */ /* 0x000ee40000300800 */
[----:B----4-:R-:W3:Y:S02]  /*34510*/  LDL.LU R22, [R1+0xb98] ;  /* 0x000b980001167983 */ /* 0x010ee40000300800 */
[----:B------:R-:W3:Y:S01]  /*34520*/  LDL.LU R23, [R1+0xb9c] ;  /* 0x000b9c0001177983 */ /* 0x000ee20000300800 */
[C---:B--2---:R-:W-:Y:S01]  /*34530*/  HMMA.16816.F32.BF16 R24, R4.reuse, R24, R8 ;  /* 0x000000180418723c */ /* 0x044fe20000041808 */
[----:B------:R-:W2:Y:S01]  /*34540*/  LDL.LU.64 R10, [R1+0x53a0] ;  /* 0x0053a000010a7983 */ /* 0x000ea20000300a00 */
        /* <DEDUP_REMOVED lines=9> */
[----:B------:R-:W-:Y:S02]  /*345e0*/  STL.64 [R1+0x478], R22 ;  /* 0x0004781601007387 */ /* 0x000fe40000100a00 */
        /* <DEDUP_REMOVED lines=10> */
[----:B------:R-:W3:Y:S02]  /*34690*/  LDL.LU.64 R8, [R1+0x5378] ;  /* 0x0053780001087983 */ /* 0x000ee40000300a00 */
[----:B------:R-:W4:Y:S02]  /*346a0*/  LDL.LU.64 R26, [R1+0x5370] ;  /* 0x00537000011a7983 */ /* 0x000f240000300a00 */
[----:B------:R-:W4:Y:S02]  /*346b0*/  LDL.LU.64 R24, [R1+0x5368] ;  /* 0x0053680001187983 */ /* 0x000f240000300a00 */
[C---:B----4-:R-:W-:Y:S11]  /*346c0*/  HMMA.16816.F32.BF16 R24, R4.reuse, R16, R24 ;  /* 0x000000100418723c */ /* 0x050ff60000041818 */
[----:B------:R-:W-:Y:S11]  /*346d0*/  @!UPT UIADD3 URZ, URZ, URZ, URZ ;  /* 0x0000003f3f3ff290 */ /* 0x000ff6000fffe03f */
[----:B------:R-:W-:Y:S01]  /*346e0*/  @!UPT UIADD3 URZ, URZ, URZ, URZ ;  /* 0x0000003f3f3ff290 */ /* 0x000fe2000fffe03f */
[----:B------:R-:W-:Y:S01]  /*346f0*/  STL.64 [R1+0x450], R24 ;  /* 0x0004501801007387 */ /* 0x000fe20000100a00 */
[----:B------:R0:W-:Y:S03]  /*34700*/  STL.64 [R1+0x458], R26 ;  /* 0x0004581a01007387 */ /* 0x0001e60000100a00 */
[----:B0-----:R-:W4:Y:S01]  /*34710*/  LDL.LU.64 R26, [R1+0x5360] ;  /* 0x00536000011a7983 */ /* 0x001f220000300a00 */
[----:B------:R-:W4:Y:S02]  /*34720*/  LDL.LU.64 R24, [R1+0x5358] ;  /* 0x0053580001187983 */ /* 0x000f240000300a00 */
[----:B------:R-:W-:Y:S01]  /*34730*/  STL.64 [R1+0x5208], R16 ;  /* 0x0052081001007387 */ /* 0x000fe20000100a00 */
[C---:B----4-:R-:W-:Y:S11]  /*34740*/  HMMA.16816.F32.BF16 R24, R4.reuse, R12, R24 ;  /* 0x0000000c0418723c */ /* 0x050ff60000041818 */
[----:B------:R-:W-:Y:S11]  /*34750*/  @!UPT UIADD3 URZ, URZ, URZ, URZ ;  /* 0x0000003f3f3ff290 */ /* 0x000ff6000fffe03f */
[----:B------:R-:W-:Y:S01]  /*34760*/  @!UPT UIADD3 URZ, URZ, URZ, URZ ;  /* 0x0000003f3f3ff290 */ /* 0x000fe2000fffe03f */
[----:B------:R-:W-:Y:S01]  /*34770*/  STL.64 [R1+0x440], R24 ;  /* 0x0004401801007387 */ /* 0x000fe20000100a00 */
[----:B------:R0:W-:Y:S03]  /*34780*/  STL.64 [R1+0x448], R26 ;  /* 0x0004481a01007387 */ /* 0x0001e60000100a00 */
[----:B0-----:R-:W3:Y:S01]  /*34790*/  LDL.LU.64 R26, [R1+0x5350] ;  /* 0x00535000011a7983 */ /* 0x001ee20000300a00 */
[----:B------:R-:W3:Y:S02]  /*347a0*/  LDL.LU.64 R24, [R1+0x5348] ;  /* 0x0053480001187983 */ /* 0x000ee40000300a00 */
[----:B------:R-:W-:Y:S01]  /*347b0*/  STL.64 [R1+0x5210], R12 ;  /* 0x0052100c01007387 */ /* 0x000fe20000100a00 */
[----:B---3--:R-:W-:Y:S11]  /*347c0*/  HMMA.16816.F32.BF16 R24, R4, R8, R24 ;  /* 0x000000080418723c */ /* 0x008ff60000041818 */
[----:B------:R-:W-:Y:S11]  /*347d0*/  @!UPT UIADD3 URZ, URZ, URZ, URZ ;  /* 0x0000003f3f3ff290 */ /* 0x000ff6000fffe03f */
[----:B------:R-:W-:Y:S01]  /*347e0*/  @!UPT UIADD3 URZ, URZ, URZ, URZ ;  /* 0x0000003f3f3ff290 */ /* 0x000fe2000fffe03f */
[----:B------:R0:W-:Y:S01]  /*347f0*/  STL.64 [R1+0x430], R24 ;  /* 0x0004301801007387 */ /* 0x0001e20000100a00 */
[----:B------:R1:W-:Y:S03]  /*34800*/  STL.64 [R1+0x438], R26 ;  /* 0x0004381a01007387 */ /* 0x0003e60000100a00 */
[----:B0-----:R-:W3:Y:S01]  /*34810*/  LDL.LU R24, [R1+0xb40] ;  /* 0x000b400001187983 */ /* 0x001ee20000300800 */
[----:B------:R-:W3:Y:S02]  /*34820*/  LDL.LU R25, [R1+0xb44] ;  /* 0x000b440001197983 */ /* 0x000ee40000300800 */
[----:B-1----:R-:W4:Y:S02]  /*34830*/  LDL.LU R26, [R1+0xb48] ;  /* 0x000b4800011a7983 */ /* 0x002f240000300800 */
[----:B------:R-:W4:Y:S02]  /*34840*/  LDL.LU R27, [R1+0xb4c] ;  /* 0x000b4c00011b7983 */ /* 0x000f240000300800 */
[----:B------:R-:W-:-:S02]  /*34850*/  IMAD.MOV.U32 R16, RZ, RZ, R21 ;  /* 0x000000ffff107224 */ /* 0x000fc400078e0015 */
[----:B------:R-:W-:Y:S01]  /*34860*/  IMAD.MOV.U32 R17, RZ, RZ, R20 ;  /* 0x000000ffff117224 */ /* 0x000fe200078e0014 */
[----:B----4-:R-:W-:Y:S01]  /*34870*/  STL.64 [R1+0x5248], R26 ;  /* 0x0052481a01007387 */ /* 0x010fe20000100a00 */
[----:B---3--:R0:W-:Y:S02]  /*34880*/  STL.64 [R1+0x5240], R24 ;  /* 0x0052401801007387 */ /* 0x0081e40000100a00 */
[----:B0-----:R-:W-:Y:S02]  /*34890*/  IMAD.MOV.U32 R24, RZ, RZ, R15 ;  /* 0x000000ffff187224 */ /* 0x001fe400078e000f */
[----:B------:R-:W-:Y:S01]  /*348a0*/  IMAD.MOV.U32 R25, RZ, RZ, R14 ;  /* 0x000000ffff197224 */ /* 0x000fe200078e000e */
[----:B------:R-:W3:Y:S01]  /*348b0*/  LDL.LU R15, [R1+0x5344] ;  /* 0x00534400010f7983 */ /* 0x000ee20000300800 */
[----:B------:R-:W4:Y:S03]  /*348c0*/  LDL.LU R14, [R1+0x5340] ;  /* 0x00534000010e7983 */ /* 0x000f260000300800 */
[----:B------:R0:W-:Y:S02]  /*348d0*/  STL.64 [R1+0x5258], R24 ;  /* 0x0052581801007387 */ /* 0x0001e40000100a00 */
[----:B0-----:R-:W-:-:S02]  /*348e0*/  IMAD.MOV.U32 R24, RZ, RZ, R19 ;  /* 0x000000ffff187224 */ /* 0x001fc400078e0013 */
[----:B------:R-:W-:-:S05]  /*348f0*/  IMAD.MOV.U32 R25, RZ, RZ, R18 ;  /* 0x000000ffff197224 */ /* 0x000fca00078e0012 */
[----:B------:R-:W-:Y:S01]  /*34900*/  STL.64 [R1+0x5270], R24 ;  /* 0x0052701801007387 */ /* 0x000fe20000100a00 */
[----:B------:R0:W-:Y:S03]  /*34910*/  STL.64 [R1+0x5218], R16 ;  /* 0x0052181001007387 */ /* 0x0001e60000100a00 */
[----:B0-----:R-:W3:Y:S01]  /*34920*/  LDL.64 R16, [R1+0x20] ;  /* 0x0000200001107983 */ /* 0x001ee20000100a00 */
[----:B--2---:R-:W-:Y:S02]  /*34930*/  IMAD.MOV.U32 R24, RZ, RZ, R11 ;  /* 0x000000ffff187224 */ /* 0x004fe400078e000b */
[----:B------:R-:W-:Y:S01]  /*34940*/  IMAD.MOV.U32 R25, RZ, RZ, R10 ;  /* 0x000000ffff197224 */ /* 0x000fe200078e000a */
[----:B---3--:R0:W-:Y:S04]  /*34950*/  STL.64 [R1+0x5250], R16 ;  /* 0x0052501001007387 */ /* 0x0081e80000100a00 */
[----:B0-----:R-:W2:Y:S01]  /*34960*/  LDL.LU R16, [R1+0xef0] ;  /* 0x000ef00001107983 */ /* 0x001ea20000300800 */
[----:B------:R-:W2:Y:S02]  /*34970*/  LDL.LU R17, [R1+0xef4] ;  /* 0x000ef40001117983 */ /* 0x000ea40000300800 */
[----:B------:R-:W3:Y:S02]  /*34980*/  LDL.LU R18, [R1+0xef8] ;  /* 0x000ef80001127983 */ /* 0x000ee40000300800 */
[----:B------:R-:W3:Y:S01]  /*34990*/  LDL.LU R19, [R1+0xefc] ;  /* 0x000efc0001137983 */ /* 0x000ee20000300800 */
[----:B------:R-:W2:Y:S01]  /*349a0*/  LDL.LU R11, [R1+0x533c] ;  /* 0x00533c00010b7983 */ /* 0x000ea20000300800 */
[----:B------:R-:W4:Y:S02]  /*349b0*/  LDL.LU R10, [R1+0x5338] ;  /* 0x00533800010a7983 */ /* 0x000f240000300800 */
[----:B------:R-:W-:Y:S01]  /*349c0*/  STL.64 [R1+0x5288], R24 ;  /* 0x0052881801007387 */ /* 0x000fe20000100a00 */
[----:B---3--:R-:W-:Y:S01]  /*349d0*/  STL.64 [R1+0x5268], R18 ;  /* 0x0052681201007387 */ /* 0x008fe20000100a00 */
[----:B--2---:R0:W-:Y:S03]  /*349e0*/  STL.64 [R1+0x5260], R16 ;  /* 0x0052601001007387 */ /* 0x0041e60000100a00 */
[----:B0-----:R-:W2:Y:S01]  /*349f0*/  LDL.LU R16, [R1+0xf00] ;  /* 0x000f000001107983 */ /* 0x001ea20000300800 */
[----:B------:R-:W2:Y:S02]  /*34a00*/  LDL.LU R17, [R1+0xf04] ;  /* 0x000f040001117983 */ /* 0x000ea40000300800 */
[----:B------:R-:W3:Y:S02]  /*34a10*/  LDL.LU R18, [R1+0xf08] ;  /* 0x000f080001127983 */ /* 0x000ee40000300800 */
[----:B------:R-:W3:Y:S02]  /*34a20*/  LDL.LU R19, [R1+0xf0c] ;  /* 0x000f0c0001137983 */ /* 0x000ee40000300800 */
[----:B------:R-:W-:-:S02]  /*34a30*/  IMAD.MOV.U32 R24, RZ, RZ, R15 ;  /* 0x000000ffff187224 */ /* 0x000fc400078e000f */
[----:B------:R-:W-:Y:S01]  /*34a40*/  IMAD.MOV.U32 R25, RZ, RZ, R2 ;  /* 0x000000ffff197224 */ /* 0x000fe200078e0002 */
[----:B------:R-:W4:Y:S01]  /*34a50*/  LDL.LU R15, [R1+0x5334] ;  /* 0x00533400010f7983 */ /* 0x000f220000300800 */
[----:B------:R-:W4:Y:S03]  /*34a60*/  LDL.LU R2, [R1+0x5330] ;  /* 0x0053300001027983 */ /* 0x000f260000300800 */
[----:B------:R-:W-:Y:S04]  /*34a70*/  STL.64 [R1+0x52a0], R24 ;  /* 0x0052a01801007387 */ /* 0x000fe80000100a00 */
[----:B---3--:R-:W-:Y:S01]  /*34a80*/  STL.64 [R1+0x5280], R18 ;  /* 0x0052801201007387 */ /* 0x008fe20000100a00 */
[----:B--2---:R0:W-:Y:S03]  /*34a90*/  STL.64 [R1+0x5278], R16 ;  /* 0x0052781001007387 */ /* 0x0041e60000100a00 */
[----:B0-----:R-:W2:Y:S01]  /*34aa0*/  LDL.LU R16, [R1+0xf10] ;  /* 0x000f100001107983 */ /* 0x001ea20000300800 */
[----:B------:R-:W2:Y:S02]  /*34ab0*/  LDL.LU R17, [R1+0xf14] ;  /* 0x000f140001117983 */ /* 0x000ea40000300800 */
[----:B------:R-:W3:Y:S02]  /*34ac0*/  LDL.LU R18, [R1+0xf18] ;  /* 0x000f180001127983 */ /* 0x000ee40000300800 */
[----:B------:R-:W3:Y:S02]  /*34ad0*/  LDL.LU R19, [R1+0xf1c] ;  /* 0x000f1c0001137983 */ /* 0x000ee40000300800 */
[----:B------:R-:W-:-:S02]  /*34ae0*/  IMAD.MOV.U32 R24, RZ, RZ, R11 ;  /* 0x000000ffff187224 */ /* 0x000fc400078e000b */
[----:B----4-:R-:W-:Y:S01]  /*34af0*/  IMAD.MOV.U32 R25, RZ, RZ, R14 ;  /* 0x000000ffff197224 */ /* 0x010fe200078e000e */
[----:B------:R-:W4:Y:S01]  /*34b00*/  LDL.LU R11, [R1+0x532c] ;  /* 0x00532c00010b7983 */ /* 0x000f220000300800 */
[----:B------:R-:W4:Y:S03]  /*34b10*/  LDL.LU R14, [R1+0x5328] ;  /* 0x00532800010e7983 */ /* 0x000f260000300800 */
[----:B------:R0:W-:Y:S02]  /*34b20*/  STL.64 [R1+0x52b8], R24 ;  /* 0x0052b81801007387 */ /* 0x0001e40000100a00 */
[----:B0-----:R-:W-:Y:S02]  /*34b30*/  IMAD.MOV.U32 R24, RZ, RZ, R15 ;  /* 0x000000ffff187224 */ /* 0x001fe400078e000f */
        /* <DEDUP_REMOVED lines=10> */
[----:B----4-:R-:W-:-:S02]  /*34be0*/  IMAD.MOV.U32 R24, RZ, RZ, R11 ;  /* 0x000000ffff187224 */ /* 0x010fc400078e000b */
[----:B------:R-:W-:Y:S01]  /*34bf0*/  IMAD.MOV.U32 R25, RZ, RZ, R2 ;  /* 0x000000ffff197224 */ /* 0x000fe200078e0002 */
[----:B------:R-:W4:Y:S01]  /*34c00*/  LDL.LU R11, [R1+0x531c] ;  /* 0x00531c00010b7983 */ /* 0x000f220000300800 */
[----:B------:R-:W4:Y:S03]  /*34c10*/  LDL.LU R2, [R1+0x5318] ;  /* 0x0053180001027983 */ /* 0x000f260000300800 */
[----:B------:R-:W-:Y:S04]  /*34c20*/  STL.64 [R1+0x52e8], R24 ;  /* 0x0052e81801007387 */ /* 0x000fe80000100a00 */
[----:B---3--:R-:W-:Y:S01]  /*34c30*/  STL.64 [R1+0x52b0], R18 ;  /* 0x0052b01201007387 */ /* 0x008fe20000100a00 */
[----:B--2---:R0:W-:Y:S03]  /*34c40*/  STL.64 [R1+0x52a8], R16 ;  /* 0x0052a81001007387 */ /* 0x0041e60000100a00 */
[----:B----4-:R-:W1:Y:S04]  /*34c50*/  LDSM.16.MT88.4 R20, [R2+0x8180] ;  /* 0x008180000214783b */ /* 0x010e680000004200 */
        /* <DEDUP_REMOVED lines=27> */
[----:B---3--:R-:W-:Y:S01]  /*34e10*/  STL.64 [R1+0x5310], R18 ;  /* 0x0053101201007387 */ /* 0x008fe20000100a00 */
[----:B--2---:R0:W-:Y:S03]  /*34e20*/  STL.64 [R1+0x5308], R16 ;  /* 0x0053081001007387 */ /* 0x0041e60000100a00 */
[----:B0-----:R-:W2:Y:S01]  /*34e30*/  LDL.LU R16, [R1+0xf70] ;  /* 0x000f700001107983 */ /* 0x001ea20000300800 */
[----:B------:R-:W2:Y:S02]  /*34e40*/  LDL.LU R17, [R1+0xf74] ;  /* 0x000f740001117983 */ /* 0x000ea40000300800 */
[----:B------:R-:W2:Y:S02]  /*34e50*/  LDL.LU R18, [R1+0xf78] ;  /* 0x000f780001127983 */ /* 0x000ea40000300800 */
[----:B------:R-:W2:Y:S01]  /*34e60*/  LDL.LU R19, [R1+0xf7c] ;  /* 0x000f7c0001137983 */ /* 0x000ea20000300800 */
[----:B------:R-:W3:Y:S01]  /*34e70*/  LDL.LU R12, [R1+0xb20] ;  /* 0x000b2000010c7983 */ /* 0x000ee20000300800 */
[----:B------:R-:W3:Y:S02]  /*34e80*/  LDL.LU R13, [R1+0xb24] ;  /* 0x000b2400010d7983 */ /* 0x000ee40000300800 */
[----:B------:R-:W4:Y:S02]  /*34e90*/  LDL.LU R14, [R1+0xb28] ;  /* 0x000b2800010e7983 */ /* 0x000f240000300800 */
[----:B------:R-:W4:Y:S01]  /*34ea0*/  LDL.LU R15, [R1+0xb2c] ;  /* 0x000b2c00010f7983 */ /* 0x000f220000300800 */
[C---:B--2---:R-:W-:Y:S01]  /*34eb0*/  HMMA.16816.F32.BF16 R24, R4.reuse, R24, R16 ;  /* 0x000000180418723c */ /* 0x044fe20000041810 */
[----:B----4-:R-:W-:Y:S01]  /*34ec0*/  STL.64 [R1+0x5228], R14 ;  /* 0x0052280e01007387 */ /* 0x010fe20000100a00 */
[----:B---3--:R0:W-:Y:S03]  /*34ed0*/  STL.64 [R1+0x5220], R12 ;  /* 0x0052200c01007387 */ /* 0x0081e60000100a00 */
[----:B0-----:R-:W2:Y:S01]  /*34ee0*/  LDL.LU R12, [R1+0xb30] ;  /* 0x000b3000010c7983 */ /* 0x001ea20000300800 */
[----:B------:R-:W2:Y:S02]  /*34ef0*/  LDL.LU R13, [R1+0xb34] ;  /* 0x000b3400010d7983 */ /* 0x000ea40000300800 */
[----:B------:R-:W2:Y:S02]  /*34f00*/  LDL.LU R14, [R1+0xb38] ;  /* 0x000b3800010e7983 */ /* 0x000ea40000300800 */
[----:B------:R-:W2:Y:S01]  /*34f10*/  LDL.LU R15, [R1+0xb3c] ;  /* 0x000b3c00010f7983 */ /* 0x000ea20000300800 */
[----:B------:R0:W-:Y:S04]  /*34f20*/  STL.64 [R1+0x5200], R8 ;  /* 0x0052000801007387 */ /* 0x0001e80000100a00 */
[----:B0-----:R-:W3:Y:S01]  /*34f30*/  LDL.LU R8, [R1+0xb00] ;  /* 0x000b000001087983 */ /* 0x001ee20000300800 */
[----:B------:R-:W3:Y:S02]  /*34f40*/  LDL.LU R9, [R1+0xb04] ;  /* 0x000b040001097983 */ /* 0x000ee40000300800 */
[----:B------:R-:W3:Y:S02]  /*34f50*/  LDL.LU R10, [R1+0xb08] ;  /* 0x000b0800010a7983 */ /* 0x000ee40000300800 */
[----:B------:R-:W3:Y:S01]  /*34f60*/  LDL.LU R11, [R1+0xb0c] ;  /* 0x000b0c00010b7983 */ /* 0x000ee20000300800 */
[----:B-1----:R-:W-:Y:S01]  /*34f70*/  STL.64 [R1+0x5150], R22 ;  /* 0x0051501601007387 */ /* 0x002fe20000100a00 */
[----:B------:R-:W-:Y:S02]  /*34f80*/  STL.64 [R1+0x5148], R20 ;  /* 0x0051481401007387 */ /* 0x000fe40000100a00 */
[----:B------:R-:W4:Y:S02]  /*34f90*/  LDL.LU.64 R18, [R1+0x5310] ;  /* 0x0053100001127983 */ /* 0x000f240000300a00 */
[----:B------:R-:W4:Y:S01]  /*34fa0*/  LDL.LU.64 R16, [R1+0x5308] ;  /* 0x0053080001107983 */ /* 0x000f220000300a00 */
        /* <DEDUP_REMOVED lines=53> */
[----:B------:R-:W4:Y:S11]  /*35300*/  LDL.LU.64 R16, [R1+0x5250] ;  /* 0x0052500001107983 */ /* 0x000f360000300a00 */
[----:B------:R-:W-:Y:S10]  /*35310*/  @!UPT UIADD3 URZ, URZ, URZ, URZ ;  /* 0x0000003f3f3ff290 */ /* 0x000ff4000fffe03f */
[----:B------:R-:W-:Y:S01]  /*35320*/  STL.64 [R1+0x720], R24 ;  /* 0x0007201801007387 */ /* 0x000fe20000100a00 */
[----:B------:R0:W-:Y:S03]  /*35330*/  STL.64 [R1+0x728], R26 ;  /* 0x0007281a01007387 */ /* 0x0001e60000100a00 */
[----:B0-----:R-:W2:Y:S01]  /*35340*/  LDL.LU.64 R26, [R1+0x5248] ;  /* 0x00524800011a7983 */ /* 0x001ea20000300a00 */
[----:B------:R-:W2:Y:S02]  /*35350*/  LDL.LU.64 R24, [R1+0x5240] ;  /* 0x0052400001187983 */ /* 0x000ea40000300a00 */
[----:B------:R-:W-:Y:S02]  /*35360*/  IMAD.MOV.U32 R20, RZ, RZ, R29 ;  /* 0x000000ffff147224 */ /* 0x000fe400078e001d */
[----:B------:R-:W-:-:S07]  /*35370*/  IMAD.MOV.U32 R21, RZ, RZ, R28 ;  /* 0x000000ffff157224 */ /* 0x000fce00078e001c */
[----:B--2---:R-:W-:Y:S01]  /*35380*/  HMMA.16816.F32.BF16 R4, R4, R20, R24 ;  /* 0x000000140404723c */ /* 0x004fe20000041818 */
[----:B------:R-:W2:Y:S01]  /*35390*/  LDL.LU.64 R26, [R1+0x5238] ;  /* 0x00523800011a7983 */ /* 0x000ea20000300a00 */
[----:B------:R-:W2:Y:S02]  /*353a0*/  LDL.LU.64 R24, [R1+0x5230] ;  /* 0x0052300001187983 */ /* 0x000ea40000300a00 */
[----:B----4-:R-:W-:Y:S02]  /*353b0*/  IMAD.MOV.U32 R29, RZ, RZ, R16 ;  /* 0x000000ffff1d7224 */ /* 0x010fe400078e0010 */
[----:B------:R-:W-:Y:S11]  /*353c0*/  IMAD.MOV.U32 R28, RZ, RZ, R17 ;  /* 0x000000ffff1c7224 */ /* 0x000ff600078e0011 */
[----:B------:R-:W-:Y:S06]  /*353d0*/  @!UPT UIADD3 URZ, URZ, URZ, URZ ;  /* 0x0000003f3f3ff290 */ /* 0x000fec000fffe03f */
[----:B------:R-:W-:Y:S01]  /*353e0*/  STL.64 [R1+0x420], R4 ;  /* 0x0004200401007387 */ /* 0x000fe20000100a00 */
[----:B------:R-:W-:Y:S02]  /*353f0*/  STL.64 [R1+0x428], R6 ;  /* 0x0004280601007387 */ /* 0x000fe40000100a00 */
[----:B------:R0:W-:Y:S02]  /*35400*/  STL.64 [R1+0x5160], R20 ;  /* 0x0051601401007387 */ /* 0x0001e40000100a00 */
[----:B0-----:R-:W4:Y:S01]  /*35410*/  LDL.LU R20, [R1+0xb10] ;  /* 0x000b100001147983 */ /* 0x001f220000300800 */
[----:B------:R-:W4:Y:S02]  /*35420*/  LDL.LU R21, [R1+0xb14] ;  /* 0x000b140001157983 */ /* 0x000f240000300800 */
[----:B------:R-:W4:Y:S02]  /*35430*/  LDL.LU R22, [R1+0xb18] ;  /* 0x000b180001167983 */ /* 0x000f240000300800 */
[----:B------:R-:W4:Y:S01]  /*35440*/  LDL.LU R23, [R1+0xb1c] ;  /* 0x000b1c0001177983 */ /* 0x000f220000300800 */
[C---:B--2---:R-:W-:Y:S11]  /*35450*/  HMMA.16816.F32.BF16 R12, R24.reuse, R16, R12 ;  /* 0x00000010180c723c */ /* 0x044ff6000004180c */
        /* <DEDUP_REMOVED lines=8> */
[----:B------:R-:W2:Y:S11]  /*354e0*/  LDL.LU.64 R12, [R1+0x5210] ;  /* 0x00521000010c7983 */ /* 0x000eb60000300a00 */
[----:B------:R-:W-:Y:S11]  /*354f0*/  @!UPT UIADD3 URZ, URZ, URZ, URZ ;  /* 0x0000003f3f3ff290 */ /* 0x000ff6000fffe03f */
[----:B------:R0:W-:Y:S01]  /*35500*/  STL.64 [R1+0x400], R16 ;  /* 0x0004001001007387 */ /* 0x0001e20000100a00 */
[----:B------:R-:W-:Y:S03]  /*35510*/  STL.64 [R1+0x408], R18 ;  /* 0x0004081201007387 */ /* 0x000fe60000100a00 */
[----:B0-----:R-:W3:Y:S01]  /*35520*/  LDL.LU.64 R16, [R1+0x5208] ;  /* 0x0052080001107983 */ /* 0x001ee20000300a00 */
[----:B------:R-:W-:Y:S02]  /*35530*/  IMAD.MOV.U32 R4, RZ, RZ, R3 ;  /* 0x000000ffff047224 */ /* 0x000fe400078e0003 */
[----:B------:R-:W-:-:S07]  /*35540*/  IMAD.MOV.U32 R5, RZ, RZ, R0 ;  /* 0x000000ffff057224 */ /* 0x000fce00078e0000 */
[C---:B----4-:R-:W-:Y:S08]  /*35550*/  HMMA.16816.F32.BF16 R20, R24.reuse, R4, R20 ;  /* 0x000000041814723c */ /* 0x050ff00000041814 */
[C---:B---3--:R-:W-:Y:S01]  /*35560*/  HMMA.16816.F32.BF16 R4, R24.reuse, R16, R8 ;  /* 0x000000101804723c */ /* 0x048fe20000041808 */
[----:B------:R0:W-:Y:S11]  /*35570*/  STL.64 [R1+0x5190], R16 ;  /* 0x0051901001007387 */ /* 0x0001f60000100a00 */
[----:B------:R-:W-:Y:S03]  /*35580*/  @!UPT UIADD3 URZ, URZ, URZ, URZ ;  /* 0x0000003f3f3ff290 */ /* 0x000fe6000fffe03f */
[----:B------:R1:W-:Y:S02]  /*35590*/  STL.64 [R1+0x3f0], R20 ;  /* 0x0003f01401007387 */ /* 0x0003e40000100a00 */
[----:B------:R3:W-:Y:S01]  /*355a0*/  STL.64 [R1+0x3f8], R22 ;  /* 0x0003f81601007387 */ /* 0x0007e20000100a00 */
[----:B0-----:R-:W4:Y:S05]  /*355b0*/  LDL.LU R16, [R1+0xe80] ;  /* 0x000e800001107983 */ /* 0x001f2a0000300800 */
[----:B------:R0:W-:Y:S01]  /*355c0*/  STL.64 [R1+0x3e0], R4 ;  /* 0x0003e00401007387 */ /* 0x0001e20000100a00 */
[----:B------:R0:W-:Y:S02]  /*355d0*/  STL.64 [R1+0x3e8], R6 ;  /* 0x0003e80601007387 */ /* 0x0001e40000100a00 */
[----:B------:R-:W4:Y:S02]  /*355e0*/  LDL.LU R17, [R1+0xe84] ;  /* 0x000e840001117983 */ /* 0x000f240000300800 */
[----:B------:R-:W2:Y:S01]  /*355f0*/  LDL.LU R18, [R1+0xe88] ;  /* 0x000e880001127983 */ /* 0x000ea20000300800 */
[----:B------:R-:W2:Y:S01]  /*35600*/  LDL.LU R19, [R1+0xe8c] ;  /* 0x000e8c0001137983 */ /* 0x000ea20000300800 */
[----:B-1----:R-:W2:Y:S02]  /*35610*/  LDL.LU R20, [R1+0xec0] ;  /* 0x000ec00001147983 */ /* 0x002ea40000300800 */
[----:B------:R-:W2:Y:S02]  /*35620*/  LDL.LU R21, [R1+0xec4] ;  /* 0x000ec40001157983 */ /* 0x000ea40000300800 */
[----:B---3--:R-:W3:Y:S01]  /*35630*/  LDL.LU R22, [R1+0xec8] ;  /* 0x000ec80001167983 */ /* 0x008ee20000300800 */
[----:B------:R-:W3:Y:S01]  /*35640*/  LDL.LU R23, [R1+0xecc] ;  /* 0x000ecc0001177983 */ /* 0x000ee20000300800 */
[----:B------:R-:W2:Y:S02]  /*35650*/  LDL.LU R8, [R1+0xaf0] ;  /* 0x000af00001087983 */ /* 0x000ea40000300800 */
[----:B------:R-:W4:Y:S02]  /*35660*/  LDL.LU R9, [R1+0xaf4] ;  /* 0x000af40001097983 */ /* 0x000f240000300800 */
[----:B------:R-:W4:Y:S01]  /*35670*/  LDL.LU R10, [R1+0xaf8] ;  /* 0x000af800010a7983 */ /* 0x000f220000300800 */
[----:B------:R-:W4:Y:S01]  /*35680*/  LDL.LU R11, [R1+0xafc] ;  /* 0x000afc00010b7983 */ /* 0x000f220000300800 */
[----:B0-----:R-:W4:Y:S02]  /*35690*/  LDL.LU R4, [R1+0xae0] ;  /* 0x000ae00001047983 */ /* 0x001f240000300800 */
[----:B------:R-:W4:Y:S02]  /*356a0*/  LDL.LU R5, [R1+0xae4] ;  /* 0x000ae40001057983 */ /* 0x000f240000300800 */
[----:B------:R-:W4:Y:S01]  /*356b0*/  LDL.LU R6, [R1+0xae8] ;  /* 0x000ae80001067983 */ /* 0x000f220000300800 */
[----:B------:R-:W4:Y:S04]  /*356c0*/  LDL.LU R7, [R1+0xaec] ;  /* 0x000aec0001077983 */ /* 0x000f280000300800 */
[----:B---3--:R-:W-:Y:S01]  /*356d0*/  STL.64 [R1+0x51d8], R22 ;  /* 0x0051d81601007387 */ /* 0x008fe20000100a00 */
[----:B--2---:R0:W-:Y:S03]  /*356e0*/  STL.64 [R1+0x51d0], R20 ;  /* 0x0051d01401007387 */ /* 0x0041e60000100a00 */
[----:B0-----:R-:W2:Y:S04]  /*356f0*/  LDL.64 R20, [R1+0x150] ;  /* 0x0001500001147983 */ /* 0x001ea80000100a00 */
[----:B--2---:R0:W-:Y:S04]  /*35700*/  STL.64 [R1+0x51e8], R20 ;  /* 0x0051e81401007387 */ /* 0x0041e80000100a00 */
[----:B0-----:R-:W2:Y:S01]  /*35710*/  LDL.64 R20, [R1+0x30] ;  /* 0x0000300001147983 */ /* 0x001ea20000100a00 */
[----:B------:R-:W-:Y:S02]  /*35720*/  STL.64 [R1+0x51a0], R18 ;  /* 0x0051a01201007387 */ /* 0x000fe40000100a00 */
[----:B----4-:R0:W-:Y:S02]  /*35730*/  STL.64 [R1+0x5198], R16 ;  /* 0x0051981001007387 */ /* 0x0101e40000100a00 */
        /* <DEDUP_REMOVED lines=8> */
[----:B0-----:R-:W3:Y:S04]  /*357c0*/  LDL.64 R16, [R1+0x130] ;  /* 0x0001300001107983 */ /* 0x001ee80000100a00 */
[----:B---3--:R0:W-:Y:S04]  /*357d0*/  STL.64 [R1+0x51c8], R16 ;  /* 0x0051c81001007387 */ /* 0x0081e80000100a00 */
[----:B0-----:R-:W3:Y:S01]  /*357e0*/  LDL.64 R16, [R1+0x140] ;  /* 0x0001400001107983 */ /* 0x001ee20000100a00 */
[----:B------:R-:W-:Y:S03]  /*357f0*/  HMMA.16816.F32.BF16 R8, R24, R12, R8 ;  /* 0x0000000c1808723c */ /* 0x000fe60000041808 */
        /* <DEDUP_REMOVED lines=11> */
[----:B------:R0:W-:Y:S01]  /*358b0*/  STL.64 [R1+0x3d0], R8 ;  /* 0x0003d00801007387 */ /* 0x0001e20000100a00 */
[----:B------:R-:W-:Y:S03]  /*358c0*/  STL.64 [R1+0x3d8], R10 ;  /* 0x0003d80a01007387 */ /* 0x000fe60000100a00 */
[----:B0-----:R-:W4:Y:S01]  /*358d0*/  LDL.LU.64 R8, [R1+0x5200] ;  /* 0x0052000001087983 */ /* 0x001f220000300a00 */
[----:B------:R0:W-:Y:S03]  /*358e0*/  STL.64 [R1+0x51a8], R12 ;  /* 0x0051a80c01007387 */ /* 0x0001e60000100a00 */
[----:B0-----:R-:W3:Y:S01]  /*358f0*/  LDL.LU R12, [R1+0xe90] ;  /* 0x000e9000010c7983 */ /* 0x001ee20000300800 */
[----:B------:R-:W3:Y:S02]  /*35900*/  LDL.LU R13, [R1+0xe94] ;  /* 0x000e9400010d7983 */ /* 0x000ee40000300800 */
[----:B------:R-:W3:Y:S02]  /*35910*/  LDL.LU R14, [R1+0xe98] ;  /* 0x000e9800010e7983 */ /* 0x000ee40000300800 */
[----:B------:R-:W3:Y:S02]  /*35920*/  LDL.LU R15, [R1+0xe9c] ;  /* 0x000e9c00010f7983 */ /* 0x000ee40000300800 */
[----:B--2---:R-:W-:-:S02]  /*35930*/  IMAD.MOV.U32 R3, RZ, RZ, R20 ;  /* 0x000000ffff037224 */ /* 0x004fc400078e0014 */
[----:B------:R-:W-:Y:S01]  /*35940*/  IMAD.MOV.U32 R0, RZ, RZ, R21 ;  /* 0x000000ffff007224 */ /* 0x000fe200078e0015 */
[C---:B----4-:R-:W-:Y:S01]  /*35950*/  HMMA.16816.F32.BF16 R4, R24.reuse, R8, R4 ;  /* 0x000000081804723c */ /* 0x050fe20000041804 */
[----:B------:R0:W-:Y:S04]  /*35960*/  STL.64 [R1+0x5118], R8 ;  /* 0x0051180801007387 */ /* 0x0001e80000100a00 */
[----:B0-----:R-:W2:Y:S11]  /*35970*/  LDL.LU R8, [R1+0xeb0] ;  /* 0x000eb00001087983 */ /* 0x001eb60000300800 */
[----:B------:R-:W-:Y:S07]  /*35980*/  @!UPT UIADD3 URZ, URZ, URZ, URZ ;  /* 0x0000003f3f3ff290 */ /* 0x000fee000fffe03f */
[----:B------:R-:W-:Y:S01]  /*35990*/  STL.64 [R1+0x3c0], R4 ;  /* 0x0003c00401007387 */ /* 0x000fe20000100a00 */
[----:B------:R-:W-:Y:S02]  /*359a0*/  STL.64 [R1+0x3c8], R6 ;  /* 0x0003c80601007387 */ /* 0x000fe40000100a00 */
[----:B------:R-:W0:Y:S01]  /*359b0*/  LDSM.16.MT88.4 R4, [R2+0x8200] ;  /* 0x008200000204783b */ /* 0x000e220000004200 */
[C---:B---3--:R-:W-:Y:S01]  /*359c0*/  HMMA.16816.F32.BF16 R16, R24.reuse, R20, R16 ;  /* 0x000000141810723c */ /* 0x048fe20000041810 */
[----:B------:R-:W2:Y:S02]  /*359d0*/  LDL.LU R9, [R1+0xeb4] ;  /* 0x000eb40001097983 */ /* 0x000ea40000300800 */
[----:B------:R-:W2:Y:S02]  /*359e0*/  LDL.LU R10, [R1+0xeb8] ;  /* 0x000eb800010a7983 */ /* 0x000ea40000300800 */
[----:B------:R-:W2:Y:S01]  /*359f0*/  LDL.LU R11, [R1+0xebc] ;  /* 0x000ebc00010b7983 */ /* 0x000ea20000300800 */
[----:B0-----:R-:W-:Y:S01]  /*35a00*/  STL.64 [R1+0x5030], R6 ;  /* 0x0050300601007387 */ /* 0x001fe20000100a00 */
[----:B------:R0:W-:Y:S03]  /*35a10*/  STL.64 [R1+0x5028], R4 ;  /* 0x0050280401007387 */ /* 0x0001e60000100a00 */
[----:B0-----:R-:W3:Y:S11]  /*35a20*/  LDL.64 R4, [R1+0x120] ;  /* 0x0001200001047983 */ /* 0x001ef60000100a00 */
[----:B------:R-:W-:Y:S02]  /*35a30*/  @!UPT UIADD3 URZ, URZ, URZ, URZ ;  /* 0x0000003f3f3ff290 */ /* 0x000fe4000fffe03f */
[----:B------:R-:W-:Y:S02]  /*35a40*/  STL.64 [R1+0x710], R16 ;  /* 0x0007101001007387 */ /* 0x000fe40000100a00 */
[----:B------:R0:W-:Y:S02]  /*35a50*/  STL.64 [R1+0x718], R18 ;  /* 0x0007181201007387 */ /* 0x0001e40000100a00 */
[----:B0-----:R-:W4:Y:S01]  /*35a60*/  LDL.LU.64 R18, [R1+0x51f8] ;  /* 0x0051f80001127983 */ /* 0x001f220000300a00 */
[----:B------:R-:W4:Y:S02]  /*35a70*/  LDL.LU.64 R16, [R1+0x51f0] ;  /* 0x0051f00001107983 */ /* 0x000f240000300a00 */
[----:B------:R-:W4:Y:S02]  /*35a80*/  LDL.LU.64 R20, [R1+0x51e8] ;  /* 0x0051e80001147983 */ /* 0x000f240000300a00 */
[----:B----4-:R-:W-:Y:S01]  /*35a90*/  HMMA.16816.F32.BF16 R16, R24, R20, R16 ;  /* 0x000000141810723c */ /* 0x010fe20000041810 */
[----:B------:R-:W-:-:S02]  /*35aa0*/  IMAD.MOV.U32 R7, RZ, RZ, R20 ;  /* 0x000000ffff077224 */ /* 0x000fc400078e0014 */
[----:B------:R-:W-:Y:S11]  /*35ab0*/  IMAD.MOV.U32 R6, RZ, RZ, R21 ;  /* 0x000000ffff067224 */ /* 0x000ff600078e0015 */
[----:B------:R-:W-:Y:S09]  /*35ac0*/  @!UPT UIADD3 URZ, URZ, URZ, URZ ;  /* 0x0000003f3f3ff290 */ /* 0x000ff2000fffe03f */
[----:B------:R0:W-:Y:S01]  /*35ad0*/  STL.64 [R1+0x700], R16 ;  /* 0x0007001001007387 */ /* 0x0001e20000100a00 */
[----:B------:R-:W-:Y:S03]  /*35ae0*/  STL.64 [R1+0x708], R18 ;  /* 0x0007081201007387 */ /* 0x000fe60000100a00 */
[----:B0-----:R-:W4:Y:S01]  /*35af0*/  LDL.LU.64 R16, [R1+0x51e0] ;  /* 0x0051e00001107983 */ /* 0x001f220000300a00 */
[----:B------:R-:W4:Y:S02]  /*35b00*/  LDL.LU.64 R22, [R1+0x51d8] ;  /* 0x0051d80001167983 */ /* 0x000f240000300a00 */
[----:B------:R-:W4:Y:S02]  /*35b10*/  LDL.LU.64 R20, [R1+0x51d0] ;  /* 0x0051d00001147983 */ /* 0x000f240000300a00 */
[C---:B----4-:R-:W-:Y:S11]  /*35b20*/  HMMA.16816.F32.BF16 R20, R24.reuse, R16, R20 ;  /* 0x000000101814723c */ /* 0x050ff60000041814 */
[----:B------:R-:W-:Y:S11]  /*35b30*/  @!UPT UIADD3 URZ, URZ, URZ, URZ ;  /* 0x0000003f3f3ff290 */ /* 0x000ff6000fffe03f */
[----:B------:R-:W-:Y:S01]  /*35b40*/  @!UPT UIADD3 URZ, URZ, URZ, URZ ;  /* 0x0000003f3f3ff290 */ /* 0x000fe2000fffe03f */
[----:B------:R-:W-:Y:S01]  /*35b50*/  STL.64 [R1+0x6f0], R20 ;  /* 0x0006f01401007387 */ /* 0x000fe20000100a00 */
[----:B------:R0:W-:Y:S02]  /*35b60*/  STL.64 [R1+0x6f8], R22 ;  /* 0x0006f81601007387 */ /* 0x0001e40000100a00 */
[----:B0-----:R-:W-:Y:S02]  /*35b70*/  IMAD.MOV.U32 R23, RZ, RZ, R16 ;  /* 0x000000ffff177224 */ /* 0x001fe400078e0010 */
[----:B------:R-:W-:Y:S02]  /*35b80*/  IMAD.MOV.U32 R22, RZ, RZ, R17 ;  /* 0x000000ffff167224 */ /* 0x000fe400078e0011 */
[----:B------:R-:W2:Y:S02]  /*35b90*/  LDL.LU.64 R16, [R1+0x51c8] ;  /* 0x0051c80001107983 */ /* 0x000ea40000300a00 */
[C---:B--2---:R-:W-:Y:S11]  /*35ba0*/  HMMA.16816.F32.BF16 R8, R24.reuse, R16, R8 ;  /* 0x000000101808723c */ /* 0x044ff60000041808 */
[----:B------:R-:W-:Y:S11]  /*35bb0*/  @!UPT UIADD3 URZ, URZ, URZ, URZ ;  /* 0x0000003f3f3ff290 */ /* 0x000ff6000fffe03f */
[----:B------:R-:W-:Y:S01]  /*35bc0*/  @!UPT UIADD3 URZ, URZ, URZ, URZ ;  /* 0x0000003f3f3ff290 */ /* 0x000fe2000fffe03f */
[----:B------:R0:W-:Y:S01]  /*35bd0*/  STL.64 [R1+0x6e0], R8 ;  /* 0x0006e00801007387 */ /* 0x0001e20000100a00 */
[----:B------:R-:W-:Y:S02]  /*35be0*/  STL.64 [R1+0x6e8], R10 ;  /* 0x0006e80a01007387 */ /* 0x000fe40000100a00 */
[----:B------:R-:W3:Y:S02]  /*35bf0*/  LDL.LU.64 R18, [R1+0x51c0] ;  /* 0x0051c00001127983 */ /* 0x000ee40000300a00 */
[----:B0-----:R-:W-:Y:S02]  /*35c00*/  IMAD.MOV.U32 R9, RZ, RZ, R16 ;  /* 0x000000ffff097224 */ /* 0x001fe400078e0010 */
[----:B------:R-:W-:Y:S02]  /*35c10*/  IMAD.MOV.U32 R8, RZ, RZ, R17 ;  /* 0x000000ffff087224 */ /* 0x000fe400078e0011 */
[----:B------:R-:W3:Y:S02]  /*35c20*/  LDL.LU.64 R16, [R1+0x51b8] ;  /* 0x0051b80001107983 */ /* 0x000ee40000300a00 */
[C---:B---3--:R-:W-:Y:S11]  /*35c30*/  HMMA.16816.F32.BF16 R16, R24.reuse, R4, R16 ;  /* 0x000000041810723c */ /* 0x048ff60000041810 */
[----:B------:R-:W-:Y:S11]  /*35c40*/  @!UPT UIADD3 URZ, URZ, URZ, URZ ;  /* 0x0000003f3f3ff290 */ /* 0x000ff6000fffe03f */
[----:B------:R-:W-:Y:S01]  /*35c50*/  @!UPT UIADD3 URZ, URZ, URZ, URZ ;  /* 0x0000003f3f3ff290 */ /* 0x000fe2000fffe03f */
[----:B------:R0:W-:Y:S01]  /*35c60*/  STL.64 [R1+0x6d0], R16 ;  /* 0x0006d01001007387 */ /* 0x0001e20000100a00 */
[----:B------:R-:W-:Y:S03]  /*35c70*/  STL.64 [R1+0x6d8], R18 ;  /* 0x0006d81201007387 */ /* 0x000fe60000100a00 */
[----:B0-----:R-:W2:Y:S01]  /*35c80*/  LDL.LU.64 R16, [R1+0x51b0] ;  /* 0x0051b00001107983 */ /* 0x001ea20000300a00 */
[----:B------:R-:W-:Y:S01]  /*35c90*/  STL.64 [R1+0x50a0], R4 ;  /* 0x0050a00401007387 */ /* 0x000fe20000100a00 */
        /* <DEDUP_REMOVED lines=9> */
[----:B------:R-:W3:Y:S01]  /*35d30*/  LDL.LU.64 R16, [R1+0x5198] ;  /* 0x0051980001107983 */ /* 0x000ee20000300a00 */
[----:B------:R-:W-:Y:S02]  /*35d40*/  STL [R1+0x509c], R14 ;  /* 0x00509c0e01007387 */ /* 0x000fe40000100800 */
[----:B------:R-:W-:Y:S01]  /*35d50*/  STL [R1+0x5098], R15 ;  /* 0x0050980f01007387 */ /* 0x000fe20000100800 */
[----:B--2---:R0:W-:Y:S04]  /*35d60*/  STL.64 [R1+0x5168], R12 ;  /* 0x0051680c01007387 */ /* 0x0041e80000100a00 */
[----:B0-----:R-:W3:Y:S02]  /*35d70*/  LDL.64 R12, [R1+0x100] ;  /* 0x00010000010c7983 */ /* 0x001ee40000100a00 */
[----:B---3--:R-:W-:Y:S11]  /*35d80*/  HMMA.16816.F32.BF16 R16, R24, R12, R16 ;  /* 0x0000000c1810723c */ /* 0x008ff60000041810 */
[----:B------:R-:W-:Y:S11]  /*35d90*/  @!UPT UIADD3 URZ, URZ, URZ, URZ ;  /* 0x0000003f3f3ff290 */ /* 0x000ff6000fffe03f */
[----:B------:R-:W-:Y:S01]  /*35da0*/  @!UPT UIADD3 URZ, URZ, URZ, URZ ;  /* 0x0000003f3f3ff290 */ /* 0x000fe2000fffe03f */
[----:B------:R0:W-:Y:S01]  /*35db0*/  STL.64 [R1+0x6b0], R16 ;  /* 0x0006b01001007387 */ /* 0x0001e20000100a00 */
[----:B------:R1:W-:Y:S03]  /*35dc0*/  STL.64 [R1+0x6b8], R18 ;  /* 0x0006b81201007387 */ /* 0x0003e60000100a00 */
[----:B0-----:R-:W2:Y:S01]  /*35dd0*/  LDL.LU.64 R16, [R1+0x5190] ;  /* 0x0051900001107983 */ /* 0x001ea20000300a00 */
[----:B-1----:R-:W-:Y:S02]  /*35de0*/  IMAD.MOV.U32 R19, RZ, RZ, R12 ;  /* 0x000000ffff137224 */ /* 0x002fe400078e000c */
[----:B------:R-:W-:-:S05]  /*35df0*/  IMAD.MOV.U32 R18, RZ, RZ, R13 ;  /* 0x000000ffff127224 */ /* 0x000fca00078e000d */
[----:B------:R-:W-:Y:S04]  /*35e00*/  STL.64 [R1+0x5110], R18 ;  /* 0x0051101201007387 */ /* 0x000fe80000100a00 */
[----:B--2---:R-:W-:Y:S01]  /*35e10*/  STL.64 [R1+0x5108], R16 ;  /* 0x0051081001007387 */ /* 0x004fe20000100a00 */
[----:B------:R-:W2:Y:S02]  /*35e20*/  LDL.LU R12, [R1+0xe60] ;  /* 0x000e6000010c7983 */ /* 0x000ea40000300800 */
[----:B------:R-:W2:Y:S02]  /*35e30*/  LDL.LU R13, [R1+0xe64] ;  /* 0x000e6400010d7983 */ /* 0x000ea40000300800 */
[----:B------:R-:W3:Y:S01]  /*35e40*/  LDL.LU R14, [R1+0xe68] ;  /* 0x000e6800010e7983 */ /* 0x000ee20000300800 */
[----:B------:R-:W3:Y:S04]  /*35e50*/  LDL.LU R15, [R1+0xe6c] ;  /* 0x000e6c00010f7983 */ /* 0x000ee80000300800 */
[----:B---3--:R-:W-:Y:S01]  /*35e60*/  STL.64 [R1+0x5178], R14 ;  /* 0x0051780e01007387 */ /* 0x008fe20000100a00 */
[----:B--2---:R0:W-:Y:S02]  /*35e70*/  STL.64 [R1+0x5170], R12 ;  /* 0x0051700c01007387 */ /* 0x0041e40000100a00 */
[----:B------:R-:W2:Y:S02]  /*35e80*/  LDL.64 R20, [R1+0xe0] ;  /* 0x0000e00001147983 */ /* 0x000ea40000100a00 */
[----:B------:R-:W-:-:S02]  /*35e90*/  IMAD.MOV.U32 R5, RZ, RZ, R8 ;  /* 0x000000ffff057224 */ /* 0x000fc400078e0008 */
[----:B------:R-:W-:Y:S01]  /*35ea0*/  IMAD.MOV.U32 R4, RZ, RZ, R9 ;  /* 0x000000ffff047224 */ /* 0x000fe200078e0009 */
[----:B0-----:R-:W3:Y:S01]  /*35eb0*/  LDL.64 R12, [R1+0xf0] ;  /* 0x0000f000010c7983 */ /* 0x001ee20000100a00 */
[----:B------:R-:W-:Y:S03]  /*35ec0*/  STL.64 [R1+0x5188], R22 ;  /* 0x0051881601007387 */ /* 0x000fe60000100a00 */
[----:B--2---:R0:W-:Y:S04]  /*35ed0*/  STL.64 [R1+0x5180], R20 ;  /* 0x0051801401007387 */ /* 0x0041e80000100a00 */
[----:B0-----:R-:W3:Y:S01]  /*35ee0*/  LDL.LU R20, [R1+0xe70] ;  /* 0x000e700001147983 */ /* 0x001ee20000300800 */
[----:B------:R-:W3:Y:S02]  /*35ef0*/  LDL.LU R21, [R1+0xe74] ;  /* 0x000e740001157983 */ /* 0x000ee40000300800 */
[----:B------:R-:W3:Y:S02]  /*35f00*/  LDL.LU R22, [R1+0xe78] ;  /* 0x000e780001167983 */ /* 0x000ee40000300800 */
[----:B------:R-:W3:Y:S01]  /*35f10*/  LDL.LU R23, [R1+0xe7c] ;  /* 0x000e7c0001177983 */ /* 0x000ee20000300800 */
[----:B------:R-:W2:Y:S01]  /*35f20*/  LDL.LU R8, [R1+0xaa0] ;  /* 0x000aa00001087983 */ /* 0x000ea20000300800 */
[----:B------:R-:W2:Y:S02]  /*35f30*/  LDL.LU R9, [R1+0xaa4] ;  /* 0x000aa40001097983 */ /* 0x000ea40000300800 */
[----:B------:R-:W4:Y:S02]  /*35f40*/  LDL.LU R10, [R1+0xaa8] ;  /* 0x000aa800010a7983 */ /* 0x000f240000300800 */
[----:B------:R-:W4:Y:S02]  /*35f50*/  LDL.LU R11, [R1+0xaac] ;  /* 0x000aac00010b7983 */ /* 0x000f240000300800 */
[----:B----4-:R-:W-:Y:S01]  /*35f60*/  STL.64 [R1+0x5128], R10 ;  /* 0x0051280a01007387 */ /* 0x010fe20000100a00 */
[----:B--2---:R0:W-:Y:S03]  /*35f70*/  STL.64 [R1+0x5120], R8 ;  /* 0x0051200801007387 */ /* 0x0041e60000100a00 */
[----:B0-----:R-:W2:Y:S01]  /*35f80*/  LDL.LU R8, [R1+0xab0] ;  /* 0x000ab00001087983 */ /* 0x001ea20000300800 */
[----:B------:R-:W2:Y:S02]  /*35f90*/  LDL.LU R9, [R1+0xab4] ;  /* 0x000ab40001097983 */ /* 0x000ea40000300800 */
[----:B------:R-:W4:Y:S02]  /*35fa0*/  LDL.LU R10, [R1+0xab8] ;  /* 0x000ab800010a7983 */ /* 0x000f240000300800 */
[----:B------:R-:W4:Y:S01]  /*35fb0*/  LDL.LU R11, [R1+0xabc] ;  /* 0x000abc00010b7983 */ /* 0x000f220000300800 */
[----:B---3--:R-:W-:Y:S01]  /*35fc0*/  HMMA.16816.F32.BF16 R20, R24, R12, R20 ;  /* 0x0000000c1814723c */ /* 0x008fe20000041814 */
[----:B----4-:R-:W-:Y:S01]  /*35fd0*/  STL.64 [R1+0x5138], R10 ;  /* 0x0051380a01007387 */ /* 0x010fe20000100a00 */
[----:B--2---:R0:W-:Y:S02]  /*35fe0*/  STL.64 [R1+0x5130], R8 ;  /* 0x0051300801007387 */ /* 0x0041e40000100a00 */
[----:B0-----:R-:W-:-:S02]  /*35ff0*/  IMAD.MOV.U32 R8, RZ, RZ, R29 ;  /* 0x000000ffff087224 */ /* 0x001fc400078e001d */
[----:B------:R-:W-:-:S05]  /*36000*/  IMAD.MOV.U32 R9, RZ, RZ, R28 ;  /* 0x000000ffff097224 */ /* 0x000fca00078e001c */
[----:B------:R0:W-:Y:S04]  /*36010*/  STL.64 [R1+0x5158], R8 ;  /* 0x0051580801007387 */ /* 0x0001e80000100a00 */
[----:B0-----:R-:W2:Y:S01]  /*36020*/  LDL.LU R8, [R1+0xad0] ;  /* 0x000ad00001087983 */ /* 0x001ea20000300800 */
[----:B------:R-:W2:Y:S02]  /*36030*/  LDL.LU R9, [R1+0xad4] ;  /* 0x000ad40001097983 */ /* 0x000ea40000300800 */
[----:B------:R-:W2:Y:S02]  /*36040*/  LDL.LU R10, [R1+0xad8] ;  /* 0x000ad800010a7983 */ /* 0x000ea40000300800 */
[----:B------:R-:W2:Y:S01]  /*36050*/  LDL.LU R11, [R1+0xadc] ;  /* 0x000adc00010b7983 */ /* 0x000ea20000300800 */
[----:B------:R-:W3:Y:S01]  /*36060*/  LDL.64 R16, [R1] ;  /* 0x0000000001107983 */ /* 0x000ee20000100a00 */
[----:B------:R-:W-:-:S02]  /*36070*/  IMAD.MOV.U32 R29, RZ, RZ, R12 ;  /* 0x000000ffff1d7224 */ /* 0x000fc400078e000c */
[----:B------:R-:W-:Y:S01]  /*36080*/  IMAD.MOV.U32 R28, RZ, RZ, R13 ;  /* 0x000000ffff1c7224 */ /* 0x000fe200078e000d */
[----:B---3--:R0:W-:Y:S04]  /*36090*/  STL.64 [R1+0x5140], R16 ;  /* 0x0051401001007387 */ /* 0x0081e80000100a00 */
[----:B0-----:R-:W3:Y:S01]  /*360a0*/  LDL.LU R16, [R1+0xac0] ;  /* 0x000ac00001107983 */ /* 0x001ee20000300800 */
[----:B------:R-:W3:Y:S02]  /*360b0*/  LDL.LU R17, [R1+0xac4] ;  /* 0x000ac40001117983 */ /* 0x000ee40000300800 */
[----:B------:R-:W3:Y:S02]  /*360c0*/  LDL.LU R18, [R1+0xac8] ;  /* 0x000ac80001127983 */ /* 0x000ee40000300800 */
[----:B------:R-:W3:Y:S01]  /*360d0*/  LDL.LU R19, [R1+0xacc] ;  /* 0x000acc0001137983 */ /* 0x000ee20000300800 */
[----:B------:R-:W-:Y:S01]  /*360e0*/  STL.64 [R1+0x50b0], R4 ;  /* 0x0050b00401007387 */ /* 0x000fe20000100a00 */
[----:B------:R-:W-:Y:S02]  /*360f0*/  STL.64 [R1+0x6a0], R20 ;  /* 0x0006a01401007387 */ /* 0x000fe40000100a00 */
[----:B------:R0:W-:Y:S02]  /*36100*/  STL.64 [R1+0x6a8], R22 ;  /* 0x0006a81601007387 */ /* 0x0001e40000100a00 */
[----:B0-----:R-:W4:Y:S01]  /*36110*/  LDL.LU.64 R22, [R1+0x5188] ;  /* 0x0051880001167983 */ /* 0x001f220000300a00 */
[----:B------:R-:W2:Y:S02]  /*36120*/  LDL.LU.64 R20, [R1+0x5180] ;  /* 0x0051800001147983 */ /* 0x000ea40000300a00 */
[----:B------:R-:W2:Y:S02]  /*36130*/  LDL.LU.64 R14, [R1+0x5178] ;  /* 0x00517800010e7983 */ /* 0x000ea40000300a00 */
[----:B------:R-:W2:Y:S02]  /*36140*/  LDL.LU.64 R12, [R1+0x5170] ;  /* 0x00517000010c7983 */ /* 0x000ea40000300a00 */
[----:B--2---:R-:W-:Y:S01]  /*36150*/  HMMA.16816.F32.BF16 R12, R24, R20, R12 ;  /* 0x00000014180c723c */ /* 0x004fe2000004180c */
[----:B----4-:R-:W-:-:S02]  /*36160*/  IMAD.MOV.U32 R4, RZ, RZ, R23 ;  /* 0x000000ffff047224 */ /* 0x010fc400078e0017 */
[----:B------:R-:W-:-:S05]  /*36170*/  IMAD.MOV.U32 R5, RZ, RZ, R22 ;  /* 0x000000ffff057224 */ /* 0x000fca00078e0016 */
[----:B------:R-:W-:Y:S11]  /*36180*/  STL.64 [R1+0x50c8], R4 ;  /* 0x0050c80401007387 */ /* 0x000ff60000100a00 */
[----:B------:R-:W-:Y:S04]  /*36190*/  @!UPT UIADD3 URZ, URZ, URZ, URZ ;  /* 0x0000003f3f3ff290 */ /* 0x000fe8000fffe03f */
[----:B------:R0:W-:Y:S01]  /*361a0*/  STL.64 [R1+0x690], R12 ;  /* 0x0006900c01007387 */ /* 0x0001e20000100a00 */
[----:B------:R1:W-:Y:S03]  /*361b0*/  STL.64 [R1+0x698], R14 ;  /* 0x0006980e01007387 */ /* 0x0003e60000100a00 */
[----:B0-----:R-:W2:Y:S01]  /*361c0*/  LDL.LU.64 R12, [R1+0x5168] ;  /* 0x00516800010c7983 */ /* 0x001ea20000300a00 */
[----:B-1----:R-:W-:Y:S02]  /*361d0*/  IMAD.MOV.U32 R14, RZ, RZ, R20 ;  /* 0x000000ffff0e7224 */ /* 0x002fe400078e0014 */
[----:B------:R-:W-:Y:S02]  /*361e0*/  IMAD.MOV.U32 R15, RZ, RZ, R21 ;  /* 0x000000ffff0f7224 */ /* 0x000fe400078e0015 */
[----:B------:R-:W4:Y:S02]  /*361f0*/  LDL.LU.64 R20, [R1+0x5160] ;  /* 0x0051600001147983 */ /* 0x000f240000300a00 */
[----:B----4-:R-:W-:Y:S02]  /*36200*/  HMMA.16816.F32.BF16 R24, R24, R20, R8 ;  /* 0x000000141818723c */ /* 0x010fe40000041808 */
[----:B------:R-:W3:Y:S01]  /*36210*/  LDL.LU.64 R8, [R1+0x5158] ;  /* 0x0051580001087983 */ /* 0x000ee20000300a00 */
[----:B------:R-:W3:Y:S02]  /*36220*/  LDL.LU.64 R22, [R1+0x5150] ;  /* 0x0051500001167983 */ /* 0x000ee40000300a00 */
[----:B------:R-:W3:Y:S11]  /*36230*/  LDL.LU.64 R20, [R1+0x5148] ;  /* 0x0051480001147983 */ /* 0x000ef60000300a00 */
[----:B------:R-:W-:Y:S07]  /*36240*/  @!UPT UIADD3 URZ, URZ, URZ, URZ ;  /* 0x0000003f3f3ff290 */ /* 0x000fee000fffe03f */
[----:B------:R0:W-:Y:S01]  /*36250*/  STL.64 [R1+0x3b0], R24 ;  /* 0x0003b01801007387 */ /* 0x0001e20000100a00 */
[----:B------:R-:W-:Y:S03]  /*36260*/  STL.64 [R1+0x3b8], R26 ;  /* 0x0003b81a01007387 */ /* 0x000fe60000100a00 */
[----:B0-----:R-:W4:Y:S04]  /*36270*/  LDL R24, [R1+0x10] ;  /* 0x0000100001187983 */ /* 0x001f280000100800 */
[----:B------:R-:W4:Y:S01]  /*36280*/  LDL R25, [R1+0x14] ;  /* 0x0000140001197983 */ /* 0x000f220000100800 */
[C---:B---3--:R-:W-:Y:S03]  /*36290*/  HMMA.16816.F32.BF16 R8, R20.reuse, R8, R16 ;  /* 0x000000081408723c */ /* 0x048fe60000041810 */
[----:B------:R-:W3:Y:S11]  /*362a0*/  LDL.LU.64 R16, [R1+0x5140] ;  /* 0x0051400001107983 */ /* 0x000ef60000300a00 */
[----:B------:R-:W-:Y:S09]  /*362b0*/  @!UPT UIADD3 URZ, URZ, URZ, URZ ;  /* 0x0000003f3f3ff290 */ /* 0x000ff2000fffe03f */
[----:B------:R-:W-:Y:S01]  /*362c0*/  STL.64 [R1+0x3a0], R8 ;  /* 0x0003a00801007387 */ /* 0x000fe20000100a00 */
[----:B------:R0:W-:Y:S03]  /*362d0*/  STL.64 [R1+0x3a8], R10 ;  /* 0x0003a80a01007387 */ /* 0x0001e60000100a00 */
[----:B0-----:R-:W4:Y:S01]  /*362e0*/  LDL.LU.64 R10, [R1+0x5138] ;  /* 0x00513800010a7983 */ /* 0x001f220000300a00 */
[----:B------:R-:W4:Y:S02]  /*362f0*/  LDL.LU.64 R8, [R1+0x5130] ;  /* 0x0051300001087983 */ /* 0x000f240000300a00 */
[----:B----4-:R-:W-:Y:S01]  /*36300*/  HMMA.16816.F32.BF16 R24, R20, R24, R8 ;  /* 0x000000181418723c */ /* 0x010fe20000041808 */
[----:B------:R-:W3:Y:S01]  /*36310*/  LDL.LU.64 R10, [R1+0x5128] ;  /* 0x00512800010a7983 */ /* 0x000ee20000300a00 */
[----:B------:R-:W3:Y:S11]  /*36320*/  LDL.LU.64 R8, [R1+0x5120] ;  /* 0x0051200001087983 */ /* 0x000ef60000300a00 */
[----:B------:R-:W-:Y:S10]  /*36330*/  @!UPT UIADD3 URZ, URZ, URZ, URZ ;  /* 0x0000003f3f3ff290 */ /* 0x000ff4000fffe03f */
[----:B------:R0:W-:Y:S01]  /*36340*/  STL.64 [R1+0x390], R24 ;  /* 0x0003901801007387 */ /* 0x0001e20000100a00 */
[----:B------:R1:W-:Y:S03]  /*36350*/  STL.64 [R1+0x398], R26 ;  /* 0x0003981a01007387 */ /* 0x0003e60000100a00 */
[----:B0-----:R-:W4:Y:S01]  /*36360*/  LDL.LU R24, [R1+0xa70] ;  /* 0x000a700001187983 */ /* 0x001f220000300800 */
[----:B------:R-:W4:Y:S02]  /*36370*/  LDL.LU R25, [R1+0xa74] ;  /* 0x000a740001197983 */ /* 0x000f240000300800 */
[----:B-1----:R-:W2:Y:S02]  /*36380*/  LDL.LU R26, [R1+0xa78] ;  /* 0x000a7800011a7983 */ /* 0x002ea40000300800 */
[----:B------:R-:W2:Y:S02]  /*36390*/  LDL.LU R27, [R1+0xa7c] ;  /* 0x000a7c00011b7983 */ /* 0x000ea40000300800 */
[----:B------:R-:W-:-:S02]  /*363a0*/  IMAD.MOV.U32 R4, RZ, RZ, R7 ;  /* 0x000000ffff047224 */ /* 0x000fc400078e0007 */
[----:B------:R-:W-:Y:S01]  /*363b0*/  IMAD.MOV.U32 R5, RZ, RZ, R6 ;  /* 0x000000ffff057224 */ /* 0x000fe200078e0006 */
[----:B---3--:R-:W-:Y:S01]  /*363c0*/  HMMA.16816.F32.BF16 R8, R20, R16, R8 ;  /* 0x000000101408723c */ /* 0x008fe20000041808 */
[----:B--2---:R-:W-:Y:S01]  /*363d0*/  STL.64 [R1+0x5100], R26 ;  /* 0x0051001a01007387 */ /* 0x004fe20000100a00 */
[----:B----4-:R0:W-:Y:S03]  /*363e0*/  STL.64 [R1+0x50f8], R24 ;  /* 0x0050f81801007387 */ /* 0x0101e60000100a00 */
        /* <DEDUP_REMOVED lines=8> */
[----:B------:R-:W3:Y:S03]  /*36470*/  LDL.LU R7, [R1+0xa9c] ;  /* 0x000a9c0001077983 */ /* 0x000ee60000300800 */
[----:B------:R0:W-:Y:S01]  /*36480*/  STL.64 [R1+0x380], R8 ;  /* 0x0003800801007387 */ /* 0x0001e20000100a00 */
[----:B------:R1:W-:Y:S03]  /*36490*/  STL.64 [R1+0x388], R10 ;  /* 0x0003880a01007387 */ /* 0x0003e60000100a00 */
[----:B0-----:R-:W4:Y:S01]  /*364a0*/  LDL.LU.64 R8, [R1+0x5118] ;  /* 0x0051180001087983 */ /* 0x001f220000300a00 */
[----:B-1----:R-:W-:-:S02]  /*364b0*/  IMAD.MOV.U32 R11, RZ, RZ, R16 ;  /* 0x000000ffff0b7224 */ /* 0x002fc400078e0010 */
[----:B------:R-:W-:Y:S02]  /*364c0*/  IMAD.MOV.U32 R10, RZ, RZ, R17 ;  /* 0x000000ffff0a7224 */ /* 0x000fe400078e0011 */
[----:B------:R-:W2:Y:S01]  /*364d0*/  LDL.LU.64 R18, [R1+0x5110] ;  /* 0x0051100001127983 */ /* 0x000ea20000300a00 */
[----:B------:R-:W3:Y:S02]  /*364e0*/  LDL.LU.64 R16, [R1+0x5108] ;  /* 0x0051080001107983 */ /* 0x000ee40000300a00 */
[C---:B---3--:R-:W-:Y:S11]  /*364f0*/  HMMA.16816.F32.BF16 R4, R20.reuse, R16, R4 ;  /* 0x000000101404723c */ /* 0x048ff60000041804 */
[----:B------:R-:W-:Y:S11]  /*36500*/  @!UPT UIADD3 URZ, URZ, URZ, URZ ;  /* 0x0000003f3f3ff290 */ /* 0x000ff6000fffe03f */
[----:B------:R-:W-:Y:S01]  /*36510*/  @!UPT UIADD3 URZ, URZ, URZ, URZ ;  /* 0x0000003f3f3ff290 */ /* 0x000fe2000fffe03f */
[----:B------:R-:W-:Y:S01]  /*36520*/  STL.64 [R1+0x370], R4 ;  /* 0x0003700401007387 */ /* 0x000fe20000100a00 */
[----:B------:R-:W-:Y:S02]  /*36530*/  STL.64 [R1+0x378], R6 ;  /* 0x0003780601007387 */ /* 0x000fe40000100a00 */
[----:B------:R0:W-:Y:S02]  /*36540*/  STL.64 [R1+0x4ff0], R16 ;  /* 0x004ff01001007387 */ /* 0x0001e40000100a00 */
[----:B--2---:R1:W-:Y:S01]  /*36550*/  STL.64 [R1+0x50a8], R18 ;  /* 0x0050a81201007387 */ /* 0x0043e20000100a00 */
[----:B0-----:R-:W2:Y:S01]  /*36560*/  LDL.LU R16, [R1+0xe20] ;  /* 0x000e200001107983 */ /* 0x001ea20000300800 */
[----:B------:R-:W2:Y:S02]  /*36570*/  LDL.LU R17, [R1+0xe24] ;  /* 0x000e240001117983 */ /* 0x000ea40000300800 */
[----:B-1----:R-:W3:Y:S02]  /*36580*/  LDL.LU R18, [R1+0xe28] ;  /* 0x000e280001127983 */ /* 0x002ee40000300800 */
[----:B------:R-:W3:Y:S02]  /*36590*/  LDL.LU R19, [R1+0xe2c] ;  /* 0x000e2c0001137983 */ /* 0x000ee40000300800 */
[----:B---3--:R-:W-:Y:S01]  /*365a0*/  STL.64 [R1+0x50c0], R18 ;  /* 0x0050c01201007387 */ /* 0x008fe20000100a00 */
[----:B--2---:R0:W-:Y:S03]  /*365b0*/  STL.64 [R1+0x50b8], R16 ;  /* 0x0050b81001007387 */ /* 0x0041e60000100a00 */
[----:B0-----:R-:W2:Y:S01]  /*365c0*/  LDL.LU R16, [R1+0xe30] ;  /* 0x000e300001107983 */ /* 0x001ea20000300800 */
[----:B------:R-:W2:Y:S02]  /*365d0*/  LDL.LU R17, [R1+0xe34] ;  /* 0x000e340001117983 */ /* 0x000ea40000300800 */
[----:B------:R-:W3:Y:S02]  /*365e0*/  LDL.LU R18, [R1+0xe38] ;  /* 0x000e380001127983 */ /* 0x000ee40000300800 */
[----:B------:R-:W3:Y:S01]  /*365f0*/  LDL.LU R19, [R1+0xe3c] ;  /* 0x000e3c0001137983 */ /* 0x000ee20000300800 */
[C---:B------:R-:W-:Y:S01]  /*36600*/  HMMA.16816.F32.BF16 R24, R20.reuse, R12, R24 ;  /* 0x0000000c1418723c */ /* 0x040fe20000041818 */
        /* <DEDUP_REMOVED lines=11> */
[----:B------:R-:W2:Y:S02]  /*366c0*/  LDL.LU R19, [R1+0xe5c] ;  /* 0x000e5c0001137983 */ /* 0x000ea40000300800 */
[----:B------:R-:W-:Y:S01]  /*366d0*/  STL.64 [R1+0x360], R24 ;  /* 0x0003601801007387 */ /* 0x000fe20000100a00 */
[----:B------:R0:W-:Y:S03]  /*366e0*/  STL.64 [R1+0x368], R26 ;  /* 0x0003681a01007387 */ /* 0x0001e60000100a00 */
[----:B0-----:R-:W3:Y:S01]  /*366f0*/  LDL.LU.64 R26, [R1+0x5100] ;  /* 0x00510000011a7983 */ /* 0x001ee20000300a00 */
[----:B------:R-:W3:Y:S02]  /*36700*/  LDL.LU.64 R24, [R1+0x50f8] ;  /* 0x0050f80001187983 */ /* 0x000ee40000300a00 */
[----:B------:R-:W-:Y:S02]  /*36710*/  STL.64 [R1+0x5010], R12 ;  /* 0x0050100c01007387 */ /* 0x000fe40000100a00 */
[----:B----4-:R-:W-:Y:S01]  /*36720*/  STL.64 [R1+0x4fd8], R8 ;  /* 0x004fd80801007387 */ /* 0x010fe20000100a00 */
[----:B---3--:R-:W-:Y:S11]  /*36730*/  HMMA.16816.F32.BF16 R24, R20, R8, R24 ;  /* 0x000000081418723c */ /* 0x008ff60000041818 */
[----:B------:R-:W-:Y:S11]  /*36740*/  @!UPT UIADD3 URZ, URZ, URZ, URZ ;  /* 0x0000003f3f3ff290 */ /* 0x000ff6000fffe03f */
[----:B------:R-:W-:Y:S01]  /*36750*/  @!UPT UIADD3 URZ, URZ, URZ, URZ ;  /* 0x0000003f3f3ff290 */ /* 0x000fe2000fffe03f */
[----:B------:R-:W-:Y:S01]  /*36760*/  STL.64 [R1+0x350], R24 ;  /* 0x0003501801007387 */ /* 0x000fe20000100a00 */
[----:B------:R-:W-:Y:S02]  /*36770*/  STL.64 [R1+0x358], R26 ;  /* 0x0003581a01007387 */ /* 0x000fe40000100a00 */
[----:B------:R-:W0:Y:S02]  /*36780*/  LDSM.16.MT88.4 R24, [R2+0x8280] ;  /* 0x008280000218783b */ /* 0x000e240000004200 */
[----:B0-----:R-:W-:Y:S02]  /*36790*/  STL.64 [R1+0x4f40], R26 ;  /* 0x004f401a01007387 */ /* 0x001fe40000100a00 */
[----:B------:R0:W-:Y:S02]  /*367a0*/  STL.64 [R1+0x4f38], R24 ;  /* 0x004f381801007387 */ /* 0x0001e40000100a00 */
[----:B0-----:R-:W3:Y:S01]  /*367b0*/  LDL.64 R24, [R1+0xd0] ;  /* 0x0000d00001187983 */ /* 0x001ee20000100a00 */
[----:B------:R-:W-:-:S02]  /*367c0*/  IMAD.MOV.U32 R4, RZ, RZ, R3 ;  /* 0x000000ffff047224 */ /* 0x000fc400078e0003 */
[----:B------:R-:W-:-:S07]  /*367d0*/  IMAD.MOV.U32 R5, RZ, RZ, R0 ;  /* 0x000000ffff057224 */ /* 0x000fce00078e0000 */
[C---:B--2---:R-:W-:Y:S01]  /*367e0*/  HMMA.16816.F32.BF16 R4, R20.reuse, R4, R16 ;  /* 0x000000041404723c */ /* 0x044fe20000041810 */
[----:B---3--:R0:W-:Y:S04]  /*367f0*/  STL.64 [R1+0x5038], R24 ;  /* 0x0050381801007387 */ /* 0x0081e80000100a00 */
[----:B0-----:R-:W2:Y:S01]  /*36800*/  LDL.LU R24, [R1+0xe10] ;  /* 0x000e100001187983 */ /* 0x001ea20000300800 */
[----:B------:R-:W2:Y:S02]  /*36810*/  LDL.LU R25, [R1+0xe14] ;  /* 0x000e140001197983 */ /* 0x000ea40000300800 */
[----:B------:R-:W2:Y:S02]  /*36820*/  LDL.LU R26, [R1+0xe18] ;  /* 0x000e1800011a7983 */ /* 0x000ea40000300800 */
[----:B------:R-:W2:Y:S01]  /*36830*/  LDL.LU R27, [R1+0xe1c] ;  /* 0x000e1c00011b7983 */ /* 0x000ea20000300800 */
[----:B------:R-:W3:Y:S01]  /*36840*/  LDL.LU.64 R18, [R1+0x50f0] ;  /* 0x0050f00001127983 */ /* 0x000ee20000300a00 */
[----:B------:R-:W3:Y:S11]  /*36850*/  LDL.LU.64 R16, [R1+0x50e8] ;  /* 0x0050e80001107983 */ /* 0x000ef60000300a00 */
[----:B------:R0:W-:Y:S02]  /*36860*/  STL.64 [R1+0x340], R4 ;  /* 0x0003400401007387 */ /* 0x0001e40000100a00 */
[----:B------:R3:W-:Y:S01]  /*36870*/  STL.64 [R1+0x348], R6 ;  /* 0x0003480601007387 */ /* 0x0007e20000100a00 */
[----:B0-----:R-:W3:Y:S02]  /*36880*/  LDL.LU.64 R4, [R1+0x50e0] ;  /* 0x0050e00001047983 */ /* 0x001ee40000300a00 */
[C---:B---3--:R-:W-:Y:S02]  /*36890*/  HMMA.16816.F32.BF16 R4, R20.reuse, R4, R16 ;  /* 0x000000041404723c */ /* 0x048fe40000041810 */
[----:B------:R-:W3:Y:S01]  /*368a0*/  LDL.LU.64 R18, [R1+0x50d8] ;  /* 0x0050d80001127983 */ /* 0x000ee20000300a00 */
[----:B------:R-:W3:Y:S11]  /*368b0*/  LDL.LU.64 R16, [R1+0x50d0] ;  /* 0x0050d00001107983 */ /* 0x000ef60000300a00 */
[----:B------:R-:W-:Y:S09]  /*368c0*/  @!UPT UIADD3 URZ, URZ, URZ, URZ ;  /* 0x0000003f3f3ff290 */ /* 0x000ff2000fffe03f */
        /* <DEDUP_REMOVED lines=11> */
[----:B------:R-:W3:Y:S11]  /*36980*/  LDL.LU.64 R18, [R1+0x50a8] ;  /* 0x0050a80001127983 */ /* 0x000ef60000300a00 */
[----:B------:R-:W-:Y:S10]  /*36990*/  @!UPT UIADD3 URZ, URZ, URZ, URZ ;  /* 0x0000003f3f3ff290 */ /* 0x000ff4000fffe03f */
[----:B------:R0:W-:Y:S01]  /*369a0*/  STL.64 [R1+0x310], R4 ;  /* 0x0003100401007387 */ /* 0x0001e20000100a00 */
[----:B------:R1:W-:Y:S03]  /*369b0*/  STL.64 [R1+0x318], R6 ;  /* 0x0003180601007387 */ /* 0x0003e60000100a00 */
[----:B0-----:R-:W2:Y:S02]  /*369c0*/  LDL.LU.64 R4, [R1+0x50a0] ;  /* 0x0050a00001047983 */ /* 0x001ea40000300a00 */
[----:B--2---:R-:W-:Y:S01]  /*369d0*/  HMMA.16816.F32.BF16 R24, R20, R4, R24 ;  /* 0x000000041418723c */ /* 0x004fe20000041818 */
[----:B------:R-:W-:Y:S02]  /*369e0*/  IMAD.MOV.U32 R3, RZ, RZ, R4 ;  /* 0x000000ffff037224 */ /* 0x000fe400078e0004 */
[----:B------:R-:W-:Y:S11]  /*369f0*/  IMAD.MOV.U32 R0, RZ, RZ, R5 ;  /* 0x000000ffff007224 */ /* 0x000ff600078e0005 */
[----:B------:R-:W-:Y:S09]  /*36a00*/  @!UPT UIADD3 URZ, URZ, URZ, URZ ;  /* 0x0000003f3f3ff290 */ /* 0x000ff2000fffe03f */
[----:B------:R0:W-:Y:S01]  /*36a10*/  STL.64 [R1+0x300], R24 ;  /* 0x0003001801007387 */ /* 0x0001e20000100a00 */
[----:B------:R-:W-:Y:S02]  /*36a20*/  STL.64 [R1+0x308], R26 ;  /* 0x0003081a01007387 */ /* 0x000fe40000100a00 */
[----:B------:R-:W2:Y:S02]  /*36a30*/  LDL.LU R4, [R1+0x2c0] ;  /* 0x0002c00001047983 */ /* 0x000ea40000300800 */
[----:B------:R-:W2:Y:S01]  /*36a40*/  LDL.LU R5, [R1+0x2c4] ;  /* 0x0002c40001057983 */ /* 0x000ea20000300800 */
[----:B-1----:R-:W4:Y:S01]  /*36a50*/  LDL.LU R6, [R1+0x2c8] ;  /* 0x0002c80001067983 */ /* 0x002f220000300800 */
[----:B------:R-:W4:Y:S02]  /*36a60*/  LDL.LU R7, [R1+0x2cc] ;  /* 0x0002cc0001077983 */ /* 0x000f240000300800 */
[----:B0-----:R-:W-:Y:S02]  /*36a70*/  IMAD.MOV.U32 R24, RZ, RZ, R14 ;  /* 0x000000ffff187224 */ /* 0x001fe400078e000e */
[----:B------:R-:W-:Y:S01]  /*36a80*/  IMAD.MOV.U32 R25, RZ, RZ, R15 ;  /* 0x000000ffff197224 */ /* 0x000fe200078e000f */
[----:B----4-:R-:W-:Y:S01]  /*36a90*/  STL.64 [R1+0x5048], R6 ;  /* 0x0050480601007387 */ /* 0x010fe20000100a00 */
[----:B--2---:R-:W-:Y:S02]  /*36aa0*/  STL.64 [R1+0x5040], R4 ;  /* 0x0050400401007387 */ /* 0x004fe40000100a00 */
[----:B------:R-:W2:Y:S02]  /*36ab0*/  LDL.LU R14, [R1+0x509c] ;  /* 0x00509c00010e7983 */ /* 0x000ea40000300800 */
[----:B------:R-:W4:Y:S01]  /*36ac0*/  LDL.LU R15, [R1+0x5098] ;  /* 0x00509800010f7983 */ /* 0x000f220000300800 */
[----:B------:R0:W-:Y:S02]  /*36ad0*/  STL.64 [R1+0x5050], R24 ;  /* 0x0050501801007387 */ /* 0x0001e40000100a00 */
[----:B0-----:R-:W-:-:S02]  /*36ae0*/  IMAD.MOV.U32 R24, RZ, RZ, R29 ;  /* 0x000000ffff187224 */ /* 0x001fc400078e001d */
[----:B------:R-:W-:-:S05]  /*36af0*/  IMAD.MOV.U32 R25, RZ, RZ, R28 ;  /* 0x000000ffff197224 */ /* 0x000fca00078e001c */
[----:B------:R3:W-:Y:S01]  /*36b00*/  STL.64 [R1+0x5068], R24 ;  /* 0x0050681801007387 */ /* 0x0007e20000100a00 */
[----:B------:R-:W2:Y:S02]  /*36b10*/  LDL.LU R4, [R1+0xdd0] ;  /* 0x000dd00001047983 */ /* 0x000ea40000300800 */
[----:B------:R-:W2:Y:S02]  /*36b20*/  LDL.LU R5, [R1+0xdd4] ;  /* 0x000dd40001057983 */ /* 0x000ea40000300800 */
[----:B------:R-:W2:Y:S01]  /*36b30*/  LDL.LU R6, [R1+0xdd8] ;  /* 0x000dd80001067983 */ /* 0x000ea20000300800 */
[----:B------:R-:W2:Y:S01]  /*36b40*/  LDL.LU R7, [R1+0xddc] ;  /* 0x000ddc0001077983 */ /* 0x000ea20000300800 */
[----:B---3--:R-:W-:Y:S02]  /*36b50*/  IMAD.MOV.U32 R24, RZ, RZ, R19 ;  /* 0x000000ffff187224 */ /* 0x008fe400078e0013 */
[----:B------:R-:W-:-:S05]  /*36b60*/  IMAD.MOV.U32 R25, RZ, RZ, R18 ;  /* 0x000000ffff197224 */ /* 0x000fca00078e0012 */
[----:B------:R-:W-:Y:S04]  /*36b70*/  STL.64 [R1+0x5080], R24 ;  /* 0x0050801801007387 */ /* 0x000fe80000100a00 */
[----:B--2---:R-:W-:Y:S01]  /*36b80*/  STL.64 [R1+0x5060], R6 ;  /* 0x0050600601007387 */ /* 0x004fe20000100a00 */
[----:B------:R0:W-:Y:S03]  /*36b90*/  STL.64 [R1+0x5058], R4 ;  /* 0x0050580401007387 */ /* 0x0001e60000100a00 */
        /* <DEDUP_REMOVED lines=11> */
[----:B------:R-:W-:Y:S02]  /*36c50*/  IMAD.MOV.U32 R17, RZ, RZ, R10 ;  /* 0x000000ffff117224 */ /* 0x000fe400078e000a */
[----:B------:R-:W-:Y:S02]  /*36c60*/  IMAD.MOV.U32 R25, RZ, RZ, R14 ;  /* 0x000000ffff197224 */ /* 0x000fe400078e000e */
[----:B----4-:R-:W-:Y:S01]  /*36c70*/  IMAD.MOV.U32 R24, RZ, RZ, R15 ;  /* 0x000000ffff187224 */ /* 0x010fe200078e000f */
[----:B---3--:R-:W-:Y:S01]  /*36c80*/  STL.64 [R1+0x5090], R6 ;  /* 0x0050900601007387 */ /* 0x008fe20000100a00 */
[----:B--2---:R0:W-:Y:S03]  /*36c90*/  STL.64 [R1+0x5088], R4 ;  /* 0x0050880401007387 */ /* 0x0041e60000100a00 */
[----:B0-----:R-:W2:Y:S01]  /*36ca0*/  LDL.LU R4, [R1+0xe00] ;  /* 0x000e000001047983 */ /* 0x001ea20000300800 */
[----:B------:R-:W2:Y:S02]  /*36cb0*/  LDL.LU R5, [R1+0xe04] ;  /* 0x000e040001057983 */ /* 0x000ea40000300800 */
[----:B------:R-:W2:Y:S02]  /*36cc0*/  LDL.LU R6, [R1+0xe08] ;  /* 0x000e080001067983 */ /* 0x000ea40000300800 */
[----:B------:R-:W2:Y:S01]  /*36cd0*/  LDL.LU R7, [R1+0xe0c] ;  /* 0x000e0c0001077983 */ /* 0x000ea20000300800 */
[----:B------:R0:W-:Y:S01]  /*36ce0*/  STL.64 [R1+0x5008], R16 ;  /* 0x0050081001007387 */ /* 0x0001e20000100a00 */
[----:B------:R-:W3:Y:S02]  /*36cf0*/  LDL.LU R8, [R1+0xa20] ;  /* 0x000a200001087983 */ /* 0x000ee40000300800 */
[----:B------:R-:W3:Y:S02]  /*36d00*/  LDL.LU R9, [R1+0xa24] ;  /* 0x000a240001097983 */ /* 0x000ee40000300800 */
[----:B------:R-:W4:Y:S01]  /*36d10*/  LDL.LU R10, [R1+0xa28] ;  /* 0x000a2800010a7983 */ /* 0x000f220000300800 */
[----:B------:R-:W4:Y:S01]  /*36d20*/  LDL.LU R11, [R1+0xa2c] ;  /* 0x000a2c00010b7983 */ /* 0x000f220000300800 */
[----:B------:R-:W2:Y:S02]  /*36d30*/  LDL.LU R12, [R1+0xa50] ;  /* 0x000a5000010c7983 */ /* 0x000ea40000300800 */
[----:B------:R-:W2:Y:S02]  /*36d40*/  LDL.LU R13, [R1+0xa54] ;  /* 0x000a5400010d7983 */ /* 0x000ea40000300800 */
[----:B------:R-:W2:Y:S01]  /*36d50*/  LDL.LU R14, [R1+0xa58] ;  /* 0x000a5800010e7983 */ /* 0x000ea20000300800 */
[----:B------:R-:W2:Y:S04]  /*36d60*/  LDL.LU R15, [R1+0xa5c] ;  /* 0x000a5c00010f7983 */ /* 0x000ea80000300800 */
[----:B--2---:R-:W-:Y:S01]  /*36d70*/  STL.64 [R1+0x5020], R14 ;  /* 0x0050200e01007387 */ /* 0x004fe20000100a00 */
[----:B------:R1:W-:Y:S02]  /*36d80*/  STL.64 [R1+0x5018], R12 ;  /* 0x0050180c01007387 */ /* 0x0003e40000100a00 */
[----:B0-----:R-:W2:Y:S01]  /*36d90*/  LDL.64 R16, [R1+0x10] ;  /* 0x0000100001107983 */ /* 0x001ea20000100a00 */
[----:B-1----:R-:W2:Y:S01]  /*36da0*/  LDL.64 R12, [R1+0x20] ;  /* 0x00002000010c7983 */ /* 0x002ea20000100a00 */
[----:B----4-:R-:W-:Y:S02]  /*36db0*/  STL.64 [R1+0x4fe8], R10 ;  /* 0x004fe80a01007387 */ /* 0x010fe40000100a00 */
[----:B---3--:R0:W-:Y:S02]  /*36dc0*/  STL.64 [R1+0x4fe0], R8 ;  /* 0x004fe00801007387 */ /* 0x0081e40000100a00 */
        /* <DEDUP_REMOVED lines=11> */
[----:B------:R-:W4:Y:S01]  /*36e80*/  LDL.LU.64 R6, [R1+0x5090] ;  /* 0x0050900001067983 */ /* 0x000f220000300a00 */
[----:B------:R-:W4:Y:S11]  /*36e90*/  LDL.LU.64 R4, [R1+0x5088] ;  /* 0x0050880001047983 */ /* 0x000f360000300a00 */
[----:B------:R0:W-:Y:S02]  /*36ea0*/  STL.64 [R1+0x2f0], R24 ;  /* 0x0002f01801007387 */ /* 0x0001e40000100a00 */
[----:B------:R4:W-:Y:S01]  /*36eb0*/  STL.64 [R1+0x2f8], R26 ;  /* 0x0002f81a01007387 */ /* 0x0009e20000100a00 */
        /* <DEDUP_REMOVED lines=20> */
[----:B------:R-:W-:Y:S03]  /*37000*/  STL.64 [R1+0x688], R26 ;  /* 0x0006881a01007387 */ /* 0x000fe60000100a00 */
[----:B0-----:R-:W4:Y:S02]  /*37010*/  LDL.LU.64 R24, [R1+0x5038] ;  /* 0x0050380001187983 */ /* 0x001f240000300a00 */
[----:B----4-:R-:W-:Y:S02]  /*37020*/  HMMA.16816.F32.BF16 R20, R20, R24, R4 ;  /* 0x000000181414723c */ /* 0x010fe40000041804 */
[----:B------:R-:W2:Y:S01]  /*37030*/  LDL.LU.64 R6, [R1+0x5030] ;  /* 0x0050300001067983 */ /* 0x000ea20000300a00 */
[----:B------:R-:W2:Y:S11]  /*37040*/  LDL.LU.64 R4, [R1+0x5028] ;  /* 0x0050280001047983 */ /* 0x000eb60000300a00 */
[----:B------:R-:W-:Y:S09]  /*37050*/  @!UPT UIADD3 URZ, URZ, URZ, URZ ;  /* 0x0000003f3f3ff290 */ /* 0x000ff2000fffe03f */
[----:B------:R0:W-:Y:S01]  /*37060*/  STL.64 [R1+0x2c0], R20 ;  /* 0x0002c01401007387 */ /* 0x0001e20000100a00 */
[----:B------:R1:W-:Y:S03]  /*37070*/  STL.64 [R1+0x2c8], R22 ;  /* 0x0002c81601007387 */ /* 0x0003e60000100a00 */
[----:B0-----:R-:W4:Y:S01]  /*37080*/  LDL.LU R20, [R1+0xa10] ;  /* 0x000a100001147983 */ /* 0x001f220000300800 */
[----:B------:R-:W4:Y:S02]  /*37090*/  LDL.LU R21, [R1+0xa14] ;  /* 0x000a140001157983 */ /* 0x000f240000300800 */
[----:B-1----:R-:W4:Y:S02]  /*370a0*/  LDL.LU R22, [R1+0xa18] ;  /* 0x000a180001167983 */ /* 0x002f240000300800 */
[----:B------:R-:W4:Y:S01]  /*370b0*/  LDL.LU R23, [R1+0xa1c] ;  /* 0x000a1c0001177983 */ /* 0x000f220000300800 */
[----:B------:R0:W-:Y:S04]  /*370c0*/  STL.64 [R1+0x4f50], R24 ;  /* 0x004f501801007387 */ /* 0x0001e80000100a00 */
[----:B0-----:R-:W2:Y:S01]  /*370d0*/  LDL.LU R24, [R1+0xa60] ;  /* 0x000a600001187983 */ /* 0x001ea20000300800 */
[----:B------:R-:W2:Y:S02]  /*370e0*/  LDL.LU R25, [R1+0xa64] ;  /* 0x000a640001197983 */ /* 0x000ea40000300800 */
[----:B------:R-:W2:Y:S02]  /*370f0*/  LDL.LU R26, [R1+0xa68] ;  /* 0x000a6800011a7983 */ /* 0x000ea40000300800 */
[----:B------:R-:W2:Y:S02]  /*37100*/  LDL.LU R27, [R1+0xa6c] ;  /* 0x000a6c00011b7983 */ /* 0x000ea40000300800 */
[C---:B--2---:R-:W-:Y:S11]  /*37110*/  HMMA.16816.F32.BF16 R24, R4.reuse, R12, R24 ;  /* 0x0000000c0418723c */ /* 0x044ff60000041818 */
[----:B------:R-:W-:Y:S11]  /*37120*/  @!UPT UIADD3 URZ, URZ, URZ, URZ ;  /* 0x0000003f3f3ff290 */ /* 0x000ff6000fffe03f */
[----:B------:R-:W-:Y:S01]  /*37130*/  @!UPT UIADD3 URZ, URZ, URZ, URZ ;  /* 0x0000003f3f3ff290 */ /* 0x000fe2000fffe03f */
[----:B------:R0:W-:Y:S01]  /*37140*/  STL.64 [R1+0x2b0], R24 ;  /* 0x0002b01801007387 */ /* 0x0001e20000100a00 */
[----:B------:R-:W-:Y:S02]  /*37150*/  STL.64 [R1+0x2b8], R26 ;  /* 0x0002b81a01007387 */ /* 0x000fe40000100a00 */
[----:B------:R-:W2:Y:S02]  /*37160*/  LDL.LU.64 R14, [R1+0x5020] ;  /* 0x00502000010e7983 */ /* 0x000ea40000300a00 */
[----:B0-----:R-:W-:Y:S02]  /*37170*/  IMAD.MOV.U32 R25, RZ, RZ, R12 ;  /* 0x000000ffff197224 */ /* 0x001fe400078e000c */
[----:B------:R-:W-:Y:S02]  /*37180*/  IMAD.MOV.U32 R24, RZ, RZ, R13 ;  /* 0x000000ffff187224 */ /* 0x000fe400078e000d */
[----:B------:R-:W2:Y:S03]  /*37190*/  LDL.LU.64 R12, [R1+0x5018] ;  /* 0x00501800010c7983 */ /* 0x000ea60000300a00 */
[----:B------:R0:W-:Y:S02]  /*371a0*/  STL.64 [R1+0x4fc8], R24 ;  /* 0x004fc81801007387 */ /* 0x0001e40000100a00 */
[----:B0-----:R-:W3:Y:S01]  /*371b0*/  LDL.64 R24, [R1+0x150] ;  /* 0x0001500001187983 */ /* 0x001ee20000100a00 */
[----:B--2---:R-:W-:Y:S03]  /*371c0*/  HMMA.16816.F32.BF16 R12, R4, R16, R12 ;  /* 0x00000010040c723c */ /* 0x004fe6000004180c */
[----:B---3--:R0:W-:Y:S04]  /*371d0*/  STL.64 [R1+0x4fd0], R24 ;  /* 0x004fd01801007387 */ /* 0x0081e80000100a00 */
[----:B0-----:R-:W2:Y:S01]  /*371e0*/  LDL.LU R24, [R1+0xdc0] ;  /* 0x000dc00001187983 */ /* 0x001ea20000300800 */
[----:B------:R-:W2:Y:S02]  /*371f0*/  LDL.LU R25, [R1+0xdc4] ;  /* 0x000dc40001197983 */ /* 0x000ea40000300800 */
[----:B------:R-:W2:Y:S02]  /*37200*/  LDL.LU R26, [R1+0xdc8] ;  /* 0x000dc800011a7983 */ /* 0x000ea40000300800 */
[----:B------:R-:W2:Y:S11]  /*37210*/  LDL.LU R27, [R1+0xdcc] ;  /* 0x000dcc00011b7983 */ /* 0x000eb60000300800 */
[----:B------:R0:W-:Y:S01]  /*37220*/  STL.64 [R1+0x2a0], R12 ;  /* 0x0002a00c01007387 */ /* 0x0001e20000100a00 */
[----:B------:R1:W-:Y:S03]  /*37230*/  STL.64 [R1+0x2a8], R14 ;  /* 0x0002a80e01007387 */ /* 0x0003e60000100a00 */
[----:B0-----:R-:W3:Y:S01]  /*37240*/  LDL.LU.64 R12, [R1+0x5010] ;  /* 0x00501000010c7983 */ /* 0x001ee20000300a00 */
[----:B-1----:R-:W-:-:S02]  /*37250*/  IMAD.MOV.U32 R15, RZ, RZ, R16 ;  /* 0x000000ffff0f7224 */ /* 0x002fc400078e0010 */
[----:B------:R-:W-:Y:S02]  /*37260*/  IMAD.MOV.U32 R14, RZ, RZ, R17 ;  /* 0x000000ffff0e7224 */ /* 0x000fe400078e0011 */
[----:B------:R-:W2:Y:S02]  /*37270*/  LDL.LU.64 R16, [R1+0x5008] ;  /* 0x0050080001107983 */ /* 0x000ea40000300a00 */
        /* <DEDUP_REMOVED lines=12> */
[----:B0-----:R-:W3:Y:S01]  /*37340*/  LDL.LU.64 R10, [R1+0x4fe8] ;  /* 0x004fe800010a7983 */ /* 0x001ee20000300a00 */
[----:B------:R-:W3:Y:S02]  /*37350*/  LDL.LU.64 R8, [R1+0x4fe0] ;  /* 0x004fe00001087983 */ /* 0x000ee40000300a00 */
[----:B------:R0:W-:Y:S02]  /*37360*/  STL.64 [R1+0x4f80], R16 ;  /* 0x004f801001007387 */ /* 0x0001e40000100a00 */
[----:B0-----:R-:W2:Y:S01]  /*37370*/  LDL.LU R16, [R1+0xdb0] ;  /* 0x000db00001107983 */ /* 0x001ea20000300800 */
[----:B------:R-:W2:Y:S02]  /*37380*/  LDL.LU R17, [R1+0xdb4] ;  /* 0x000db40001117983 */ /* 0x000ea40000300800 */
[----:B------:R-:W2:Y:S02]  /*37390*/  LDL.LU R18, [R1+0xdb8] ;  /* 0x000db80001127983 */ /* 0x000ea40000300800 */
[----:B------:R-:W2:Y:S01]  /*373a0*/  LDL.LU R19, [R1+0xdbc] ;  /* 0x000dbc0001137983 */ /* 0x000ea20000300800 */
[C---:B---3--:R-:W-:Y:S11]  /*373b0*/  HMMA.16816.F32.BF16 R8, R4.reuse, R12, R8 ;  /* 0x0000000c0408723c */ /* 0x048ff60000041808 */
[----:B------:R-:W-:Y:S11]  /*373c0*/  @!UPT UIADD3 URZ, URZ, URZ, URZ ;  /* 0x0000003f3f3ff290 */ /* 0x000ff6000fffe03f */
[----:B------:R-:W-:Y:S01]  /*373d0*/  @!UPT UIADD3 URZ, URZ, URZ, URZ ;  /* 0x0000003f3f3ff290 */ /* 0x000fe2000fffe03f */
[----:B------:R0:W-:Y:S01]  /*373e0*/  STL.64 [R1+0x270], R8 ;  /* 0x0002700801007387 */ /* 0x0001e20000100a00 */
[----:B------:R-:W-:Y:S03]  /*373f0*/  STL.64 [R1+0x278], R10 ;  /* 0x0002780a01007387 */ /* 0x000fe60000100a00 */
[----:B0-----:R-:W4:Y:S01]  /*37400*/  LDL.LU.64 R8, [R1+0x4fd8] ;  /* 0x004fd80001087983 */ /* 0x001f220000300a00 */
[----:B------:R-:W-:Y:S02]  /*37410*/  STL [R1+0x4edc], R12 ;  /* 0x004edc0c01007387 */ /* 0x000fe40000100800 */
[----:B------:R-:W-:Y:S01]  /*37420*/  STL [R1+0x4ed8], R13 ;  /* 0x004ed80d01007387 */ /* 0x000fe20000100800 */
[C---:B----4-:R-:W-:Y:S01]  /*37430*/  HMMA.16816.F32.BF16 R20, R4.reuse, R8, R20 ;  /* 0x000000080414723c */ /* 0x050fe20000041814 */
[----:B------:R0:W-:Y:S04]  /*37440*/  STL.64 [R1+0x4ef8], R8 ;  /* 0x004ef80801007387 */ /* 0x0001e80000100a00 */
[----:B0-----:R-:W3:Y:S11]  /*37450*/  LDL.64 R8, [R1+0x30] ;  /* 0x0000300001087983 */ /* 0x001ef60000100a00 */
[----:B------:R-:W-:Y:S07]  /*37460*/  @!UPT UIADD3 URZ, URZ, URZ, URZ ;  /* 0x0000003f3f3ff290 */ /* 0x000fee000fffe03f */
[----:B------:R-:W-:Y:S01]  /*37470*/  STL.64 [R1+0x260], R20 ;  /* 0x0002601401007387 */ /* 0x000fe20000100a00 */
[----:B------:R-:W-:Y:S02]  /*37480*/  STL.64 [R1+0x268], R22 ;  /* 0x0002681601007387 */ /* 0x000fe40000100a00 */
[----:B------:R-:W0:Y:S04]  /*37490*/  LDSM.16.MT88.4 R20, [R2+0x8300] ;  /* 0x008300000214783b */ /* 0x000e280000004200 */
[----:B------:R-:W-:Y:S01]  /*374a0*/  STL [R1+0x4ee0], R2 ;  /* 0x004ee00201007387 */ /* 0x000fe20000100800 */
[----:B0-----:R-:W-:Y:S01]  /*374b0*/  STL.64 [R1+0x4df8], R22 ;  /* 0x004df81601007387 */ /* 0x001fe20000100a00 */
[----:B------:R0:W-:Y:S03]  /*374c0*/  STL.64 [R1+0x4df0], R20 ;  /* 0x004df01401007387 */ /* 0x0001e60000100a00 */
[----:B0-----:R-:W4:Y:S01]  /*374d0*/  LDL.LU.64 R20, [R1+0xe0] ;  /* 0x0000e00001147983 */ /* 0x001f220000300a00 */
[----:B---3--:R-:W-:Y:S11]  /*374e0*/  HMMA.16816.F32.BF16 R24, R4, R8, R24 ;  /* 0x000000080418723c */ /* 0x008ff60000041818 */
[----:B------:R-:W-:Y:S11]  /*374f0*/  @!UPT UIADD3 URZ, URZ, URZ, URZ ;  /* 0x0000003f3f3ff290 */ /* 0x000ff6000fffe03f */
[----:B------:R-:W-:Y:S01]  /*37500*/  @!UPT UIADD3 URZ, URZ, URZ, URZ ;  /* 0x0000003f3f3ff290 */ /* 0x000fe2000fffe03f */
[----:B------:R0:W-:Y:S01]  /*37510*/  STL.64 [R1+0x250], R24 ;  /* 0x0002501801007387 */ /* 0x0001e20000100a00 */
[----:B------:R-:W-:Y:S03]  /*37520*/  STL.64 [R1+0x258], R26 ;  /* 0x0002581a01007387 */ /* 0x000fe60000100a00 */
[----:B0-----:R-:W2:Y:S01]  /*37530*/  LDL.LU.64 R24, [R1+0x4fd0] ;  /* 0x004fd00001187983 */ /* 0x001ea20000300a00 */
[----:B------:R-:W-:Y:S02]  /*37540*/  IMAD.MOV.U32 R23, RZ, RZ, R8 ;  /* 0x000000ffff177224 */ /* 0x000fe400078e0008 */
[----:B------:R-:W-:-:S03]  /*37550*/  IMAD.MOV.U32 R22, RZ, RZ, R9 ;  /* 0x000000ffff167224 */ /* 0x000fc600078e0009 */
[----:B------:R-:W-:Y:S02]  /*37560*/  STL [R1+0x4ee4], R23 ;  /* 0x004ee41701007387 */ /* 0x000fe40000100800 */
[----:B------:R-:W-:Y:S02]  /*37570*/  STL [R1+0x4fa0], R22 ;  /* 0x004fa01601007387 */ /* 0x000fe40000100800 */
[----:B----4-:R-:W-:Y:S01]  /*37580*/  STL.64 [R1+0x4f98], R20 ;  /* 0x004f981401007387 */ /* 0x010fe20000100a00 */
[----:B--2---:R-:W-:Y:S11]  /*37590*/  HMMA.16816.F32.BF16 R8, R4, R24, R16 ;  /* 0x000000180408723c */ /* 0x004ff60000041810 */
[----:B------:R-:W-:Y:S11]  /*375a0*/  @!UPT UIADD3 URZ, URZ, URZ, URZ ;  /* 0x0000003f3f3ff290 */ /* 0x000ff6000fffe03f */
[----:B------:R-:W-:Y:S01]  /*375b0*/  @!UPT UIADD3 URZ, URZ, URZ, URZ ;  /* 0x0000003f3f3ff290 */ /* 0x000fe2000fffe03f */
[----:B------:R0:W-:Y:S01]  /*375c0*/  STL.64 [R1+0x670], R8 ;  /* 0x0006700801007387 */ /* 0x0001e20000100a00 */
[----:B------:R1:W-:Y:S03]  /*375d0*/  STL.64 [R1+0x678], R10 ;  /* 0x0006780a01007387 */ /* 0x0003e60000100a00 */
[----:B0-----:R-:W2:Y:S01]  /*375e0*/  LDL.LU R8, [R1+0x9d0] ;  /* 0x0009d00001087983 */ /* 0x001ea20000300800 */
[----:B------:R-:W2:Y:S02]  /*375f0*/  LDL.LU R9, [R1+0x9d4] ;  /* 0x0009d40001097983 */ /* 0x000ea40000300800 */
[----:B-1----:R-:W3:Y:S02]  /*37600*/  LDL.LU R10, [R1+0x9d8] ;  /* 0x0009d800010a7983 */ /* 0x002ee40000300800 */
[----:B------:R-:W3:Y:S02]  /*37610*/  LDL.LU R11, [R1+0x9dc] ;  /* 0x0009dc00010b7983 */ /* 0x000ee40000300800 */
[----:B------:R-:W-:-:S02]  /*37620*/  IMAD.MOV.U32 R29, RZ, RZ, R24 ;  /* 0x000000ffff1d7224 */ /* 0x000fc400078e0018 */
[----:B------:R-:W-:Y:S01]  /*37630*/  IMAD.MOV.U32 R28, RZ, RZ, R25 ;  /* 0x000000ffff1c7224 */ /* 0x000fe200078e0019 */
[----:B------:R-:W4:Y:S01]  /*37640*/  LDL.LU R24, [R1+0xda0] ;  /* 0x000da00001187983 */ /* 0x000f220000300800 */
[----:B------:R-:W4:Y:S02]  /*37650*/  LDL.LU R25, [R1+0xda4] ;  /* 0x000da40001197983 */ /* 0x000f240000300800 */
[----:B------:R-:W4:Y:S02]  /*37660*/  LDL.LU R26, [R1+0xda8] ;  /* 0x000da800011a7983 */ /* 0x000f240000300800 */
[----:B------:R-:W4:Y:S01]  /*37670*/  LDL.LU R27, [R1+0xdac] ;  /* 0x000dac00011b7983 */ /* 0x000f220000300800 */
[----:B---3--:R-:W-:Y:S01]  /*37680*/  STL.64 [R1+0x4f08], R10 ;  /* 0x004f080a01007387 */ /* 0x008fe20000100a00 */
[----:B--2---:R0:W-:Y:S02]  /*37690*/  STL.64 [R1+0x4f00], R8 ;  /* 0x004f000801007387 */ /* 0x0041e40000100a00 */
[----:B------:R-:W2:Y:S02]  /*376a0*/  LDL.LU R16, [R1+0xd60] ;  /* 0x000d600001107983 */ /* 0x000ea40000300800 */
[----:B------:R-:W2:Y:S01]  /*376b0*/  LDL.LU R17, [R1+0xd64] ;  /* 0x000d640001117983 */ /* 0x000ea20000300800 */
[----:B------:R-:W3:Y:S01]  /*376c0*/  LDL.LU R18, [R1+0xd68] ;  /* 0x000d680001127983 */ /* 0x000ee20000300800 */
[----:B------:R-:W3:Y:S02]  /*376d0*/  LDL.LU R19, [R1+0xd6c] ;  /* 0x000d6c0001137983 */ /* 0x000ee40000300800 */
[----:B------:R-:W2:Y:S02]  /*376e0*/  LDL.LU R20, [R1+0xd70] ;  /* 0x000d700001147983 */ /* 0x000ea40000300800 */
[----:B------:R-:W2:Y:S01]  /*376f0*/  LDL.LU R21, [R1+0xd74] ;  /* 0x000d740001157983 */ /* 0x000ea20000300800 */
[----:B------:R-:W2:Y:S01]  /*37700*/  LDL.LU R22, [R1+0xd78] ;  /* 0x000d780001167983 */ /* 0x000ea20000300800 */
[----:B------:R-:W2:Y:S02]  /*37710*/  LDL.LU R23, [R1+0xd7c] ;  /* 0x000d7c0001177983 */ /* 0x000ea40000300800 */
[----:B0-----:R-:W-:-:S02]  /*37720*/  IMAD.MOV.U32 R9, RZ, RZ, R14 ;  /* 0x000000ffff097224 */ /* 0x001fc400078e000e */
[----:B------:R-:W-:Y:S01]  /*37730*/  IMAD.MOV.U32 R8, RZ, RZ, R15 ;  /* 0x000000ffff087224 */ /* 0x000fe200078e000f */
[----:B--2---:R-:W-:Y:S01]  /*37740*/  STL.64 [R1+0x4fb0], R22 ;  /* 0x004fb01601007387 */ /* 0x004fe20000100a00 */
[----:B------:R0:W-:Y:S02]  /*37750*/  STL.64 [R1+0x4fa8], R20 ;  /* 0x004fa81401007387 */ /* 0x0001e40000100a00 */
[----:B------:R-:W2:Y:S02]  /*37760*/  LDL.LU R12, [R1+0xd90] ;  /* 0x000d9000010c7983 */ /* 0x000ea40000300800 */
[----:B------:R-:W2:Y:S01]  /*37770*/  LDL.LU R13, [R1+0xd94] ;  /* 0x000d9400010d7983 */ /* 0x000ea20000300800 */
[----:B------:R-:W2:Y:S01]  /*37780*/  LDL.LU R14, [R1+0xd98] ;  /* 0x000d9800010e7983 */ /* 0x000ea20000300800 */
[----:B------:R-:W2:Y:S02]  /*37790*/  LDL.LU R15, [R1+0xd9c] ;  /* 0x000d9c00010f7983 */ /* 0x000ea40000300800 */
[----:B0-----:R-:W-:-:S02]  /*377a0*/  IMAD.MOV.U32 R20, RZ, RZ, R3 ;  /* 0x000000ffff147224 */ /* 0x001fc400078e0003 */
[----:B------:R-:W-:-:S05]  /*377b0*/  IMAD.MOV.U32 R21, RZ, RZ, R0 ;  /* 0x000000ffff157224 */ /* 0x000fca00078e0000 */
[----:B------:R0:W-:Y:S04]  /*377c0*/  STL.64 [R1+0x4fc0], R20 ;  /* 0x004fc01401007387 */ /* 0x0001e80000100a00 */
[----:B0-----:R-:W2:Y:S01]  /*377d0*/  LDL.64 R20, [R1+0x130] ;  /* 0x0001300001147983 */ /* 0x001ea20000100a00 */
[----:B---3--:R-:W-:Y:S02]  /*377e0*/  STL.64 [R1+0x4f90], R18 ;  /* 0x004f901201007387 */ /* 0x008fe40000100a00 */
[----:B------:R0:W-:Y:S02]  /*377f0*/  STL.64 [R1+0x4f88], R16 ;  /* 0x004f881001007387 */ /* 0x0001e40000100a00 */
[----:B0-----:R-:W3:Y:S04]  /*37800*/  LDL.64 R16, [R1+0x110] ;  /* 0x0001100001107983 */ /* 0x001ee80000100a00 */
[----:B---3--:R0:W-:Y:S04]  /*37810*/  STL.64 [R1+0x4fb8], R16 ;  /* 0x004fb81001007387 */ /* 0x0081e80000100a00 */
[----:B0-----:R-:W3:Y:S01]  /*37820*/  LDL.LU R16, [R1+0xd80] ;  /* 0x000d800001107983 */ /* 0x001ee20000300800 */
[----:B------:R-:W3:Y:S02]  /*37830*/  LDL.LU R17, [R1+0xd84] ;  /* 0x000d840001117983 */ /* 0x000ee40000300800 */
[----:B------:R-:W3:Y:S02]  /*37840*/  LDL.LU R18, [R1+0xd88] ;  /* 0x000d880001127983 */ /* 0x000ee40000300800 */
[----:B------:R-:W3:Y:S01]  /*37850*/  LDL.LU R19, [R1+0xd8c] ;  /* 0x000d8c0001137983 */ /* 0x000ee20000300800 */
[----:B------:R0:W-:Y:S04]  /*37860*/  STL.64 [R1+0x4f20], R8 ;  /* 0x004f200801007387 */ /* 0x0001e80000100a00 */
[----:B0-----:R-:W4:Y:S02]  /*37870*/  LDL.64 R8, [R1+0x140] ;  /* 0x0001400001087983 */ /* 0x001f240000100a00 */
[C---:B----4-:R-:W-:Y:S11]  /*37880*/  HMMA.16816.F32.BF16 R24, R4.reuse, R8, R24 ;  /* 0x000000080418723c */ /* 0x050ff60000041818 */
[----:B------:R-:W-:Y:S11]  /*37890*/  @!UPT UIADD3 URZ, URZ, URZ, URZ ;  /* 0x0000003f3f3ff290 */ /* 0x000ff6000fffe03f */
[----:B------:R-:W-:Y:S01]  /*378a0*/  @!UPT UIADD3 URZ, URZ, URZ, URZ ;  /* 0x0000003f3f3ff290 */ /* 0x000fe2000fffe03f */
[----:B------:R0:W-:Y:S01]  /*378b0*/  STL.64 [R1+0x660], R24 ;  /* 0x0006601801007387 */ /* 0x0001e20000100a00 */
[----:B------:R1:W-:Y:S03]  /*378c0*/  STL.64 [R1+0x668], R26 ;  /* 0x0006681a01007387 */ /* 0x0003e60000100a00 */
[----:B0-----:R-:W4:Y:S01]  /*378d0*/  LDL.LU.64 R24, [R1+0x4fc8] ;  /* 0x004fc80001187983 */ /* 0x001f220000300a00 */
[----:B------:R-:W-:Y:S02]  /*378e0*/  IMAD.MOV.U32 R3, RZ, RZ, R9 ;  /* 0x000000ffff037224 */ /* 0x000fe400078e0009 */
[----:B------:R-:W-:Y:S02]  /*378f0*/  IMAD.MOV.U32 R0, RZ, RZ, R8 ;  /* 0x000000ffff007224 */ /* 0x000fe400078e0008 */
[----:B----4-:R-:W-:Y:S02]  /*37900*/  IMAD.MOV.U32 R9, RZ, RZ, R24 ;  /* 0x000000ffff097224 */ /* 0x010fe400078e0018 */
[----:B------:R-:W-:Y:S01]  /*37910*/  IMAD.MOV.U32 R8, RZ, RZ, R25 ;  /* 0x000000ffff087224 */ /* 0x000fe200078e0019 */
[----:B------:R-:W4:Y:S01]  /*37920*/  LDL.LU R24, [R1+0xd40] ;  /* 0x000d400001187983 */ /* 0x000f220000300800 */
[----:B------:R-:W4:Y:S02]  /*37930*/  LDL.LU R25, [R1+0xd44] ;  /* 0x000d440001197983 */ /* 0x000f240000300800 */
[----:B-1----:R-:W2:Y:S02]  /*37940*/  LDL.LU R26, [R1+0xd48] ;  /* 0x000d4800011a7983 */ /* 0x002ea40000300800 */
[----:B------:R-:W2:Y:S02]  /*37950*/  LDL.LU R27, [R1+0xd4c] ;  /* 0x000d4c00011b7983 */ /* 0x000ea40000300800 */
[----:B--2---:R-:W-:Y:S01]  /*37960*/  STL.64 [R1+0x4f60], R26 ;  /* 0x004f601a01007387 */ /* 0x004fe20000100a00 */
[----:B----4-:R0:W-:Y:S03]  /*37970*/  STL.64 [R1+0x4f58], R24 ;  /* 0x004f581801007387 */ /* 0x0101e60000100a00 */
[----:B0-----:R-:W2:Y:S01]  /*37980*/  LDL.64 R24, [R1+0xf0] ;  /* 0x0000f00001187983 */ /* 0x001ea20000100a00 */
[----:B------:R-:W-:Y:S03]  /*37990*/  HMMA.16816.F32.BF16 R12, R4, R20, R12 ;  /* 0x00000014040c723c */ /* 0x000fe6000004180c */
[----:B--2---:R0:W-:Y:S04]  /*379a0*/  STL.64 [R1+0x4f78], R24 ;  /* 0x004f781801007387 */ /* 0x0041e80000100a00 */
[----:B0-----:R-:W2:Y:S01]  /*379b0*/  LDL.64 R24, [R1+0x100] ;  /* 0x0001000001187983 */ /* 0x001ea20000100a00 */
[----:B------:R0:W-:Y:S03]  /*379c0*/  STL.64 [R1+0x4f48], R8 ;  /* 0x004f480801007387 */ /* 0x0001e60000100a00 */
        /* <DEDUP_REMOVED lines=10> */
[----:B------:R0:W-:Y:S01]  /*37a70*/  STL.64 [R1+0x650], R12 ;  /* 0x0006500c01007387 */ /* 0x0001e20000100a00 */
[----:B------:R-:W-:Y:S02]  /*37a80*/  STL.64 [R1+0x658], R14 ;  /* 0x0006580e01007387 */ /* 0x000fe40000100a00 */
[----:B0-----:R-:W-:-:S02]  /*37a90*/  IMAD.MOV.U32 R12, RZ, RZ, R20 ;  /* 0x000000ffff0c7224 */ /* 0x001fc400078e0014 */
[----:B------:R-:W-:Y:S02]  /*37aa0*/  IMAD.MOV.U32 R13, RZ, RZ, R21 ;  /* 0x000000ffff0d7224 */ /* 0x000fe400078e0015 */
[----:B------:R-:W3:Y:S02]  /*37ab0*/  LDL.LU.64 R20, [R1+0x4fc0] ;  /* 0x004fc00001147983 */ /* 0x000ee40000300a00 */
[C---:B---3--:R-:W-:Y:S02]  /*37ac0*/  HMMA.16816.F32.BF16 R20, R4.reuse, R20, R16 ;  /* 0x000000140414723c */ /* 0x048fe40000041810 */
[----:B------:R-:W3:Y:S11]  /*37ad0*/  LDL.LU.64 R16, [R1+0x4fb8] ;  /* 0x004fb80001107983 */ /* 0x000ef60000300a00 */
[----:B------:R-:W-:Y:S10]  /*37ae0*/  @!UPT UIADD3 URZ, URZ, URZ, URZ ;  /* 0x0000003f3f3ff290 */ /* 0x000ff4000fffe03f */
[----:B------:R-:W-:Y:S01]  /*37af0*/  STL.64 [R1+0x640], R20 ;  /* 0x0006401401007387 */ /* 0x000fe20000100a00 */
[----:B------:R0:W-:Y:S03]  /*37b00*/  STL.64 [R1+0x648], R22 ;  /* 0x0006481601007387 */ /* 0x0001e60000100a00 */
[----:B0-----:R-:W4:Y:S01]  /*37b10*/  LDL.LU.64 R22, [R1+0x4fb0] ;  /* 0x004fb00001167983 */ /* 0x001f220000300a00 */
[----:B------:R-:W4:Y:S02]  /*37b20*/  LDL.LU.64 R20, [R1+0x4fa8] ;  /* 0x004fa80001147983 */ /* 0x000f240000300a00 */
[----:B---3--:R-:W-:Y:S01]  /*37b30*/  IMAD.MOV.U32 R2, RZ, RZ, R17 ;  /* 0x000000ffff027224 */ /* 0x008fe200078e0011 */
[C---:B----4-:R-:W-:Y:S11]  /*37b40*/  HMMA.16816.F32.BF16 R20, R4.reuse, R16, R20 ;  /* 0x000000100414723c */ /* 0x050ff60000041814 */
[----:B------:R-:W-:Y:S11]  /*37b50*/  @!UPT UIADD3 URZ, URZ, URZ, URZ ;  /* 0x0000003f3f3ff290 */ /* 0x000ff6000fffe03f */
[----:B------:R-:W-:Y:S01]  /*37b60*/  @!UPT UIADD3 URZ, URZ, URZ, URZ ;  /* 0x0000003f3f3ff290 */ /* 0x000fe2000fffe03f */
[----:B------:R-:W-:Y:S01]  /*37b70*/  STL.64 [R1+0x630], R20 ;  /* 0x0006301401007387 */ /* 0x000fe20000100a00 */
[----:B------:R0:W-:Y:S03]  /*37b80*/  STL.64 [R1+0x638], R22 ;  /* 0x0006381601007387 */ /* 0x0001e60000100a00 */
[----:B0-----:R-:W3:Y:S01]  /*37b90*/  LDL.LU R22, [R1+0x4fa0] ;  /* 0x004fa00001167983 */ /* 0x001ee20000300800 */
[----:B------:R-:W4:Y:S02]  /*37ba0*/  LDL.LU.64 R20, [R1+0x4f98] ;  /* 0x004f980001147983 */ /* 0x000f240000300a00 */
[----:B------:R-:W-:Y:S02]  /*37bb0*/  IMAD.MOV.U32 R23, RZ, RZ, R16 ;  /* 0x000000ffff177224 */ /* 0x000fe400078e0010 */
[----:B------:R-:W2:Y:S01]  /*37bc0*/  LDL.LU.64 R18, [R1+0x4f90] ;  /* 0x004f900001127983 */ /* 0x000ea20000300a00 */
[----:B------:R-:W2:Y:S02]  /*37bd0*/  LDL.LU.64 R16, [R1+0x4f88] ;  /* 0x004f880001107983 */ /* 0x000ea40000300a00 */
        /* <DEDUP_REMOVED lines=8> */
[----:B------:R-:W3:Y:S03]  /*37c60*/  LDL.LU.64 R24, [R1+0x4f78] ;  /* 0x004f780001187983 */ /* 0x000ee60000300a00 */
[----:B------:R-:W-:Y:S01]  /*37c70*/  STL.64 [R1+0x4ef0], R18 ;  /* 0x004ef01201007387 */ /* 0x000fe20000100a00 */
[----:B--2---:R0:W-:Y:S04]  /*37c80*/  STL.64 [R1+0x4ee8], R16 ;  /* 0x004ee81001007387 */ /* 0x0041e80000100a00 */
[----:B0-----:R-:W2:Y:S01]  /*37c90*/  LDL.64 R16, [R1] ;  /* 0x0000000001107983 */ /* 0x001ea20000100a00 */
        /* <DEDUP_REMOVED lines=8> */
[----:B------:R-:W4:Y:S02]  /*37d20*/  LDL.LU.64 R26, [R1+0x4f60] ;  /* 0x004f6000011a7983 */ /* 0x000f240000300a00 */
[----:B------:R-:W4:Y:S01]  /*37d30*/  LDL.LU.64 R24, [R1+0x4f58] ;  /* 0x004f580001187983 */ /* 0x000f220000300a00 */
[----:B------:R-:W-:Y:S04]  /*37d40*/  STL.64 [R1+0x4f18], R18 ;  /* 0x004f181201007387 */ /* 0x000fe80000100a00 */
[----:B--2---:R0:W-:Y:S04]  /*37d50*/  STL.64 [R1+0x4f10], R16 ;  /* 0x004f101001007387 */ /* 0x0041e80000100a00 */
[----:B0-----:R-:W2:Y:S01]  /*37d60*/  LDL.LU R16, [R1+0x9e0] ;  /* 0x0009e00001107983 */ /* 0x001ea20000300800 */
[----:B------:R-:W2:Y:S02]  /*37d70*/  LDL.LU R17, [R1+0x9e4] ;  /* 0x0009e40001117983 */ /* 0x000ea40000300800 */
[----:B------:R-:W2:Y:S02]  /*37d80*/  LDL.LU R18, [R1+0x9e8] ;  /* 0x0009e80001127983 */ /* 0x000ea40000300800 */
[----:B------:R-:W2:Y:S01]  /*37d90*/  LDL.LU R19, [R1+0x9ec] ;  /* 0x0009ec0001137983 */ /* 0x000ea20000300800 */
[C---:B----4-:R-:W-:Y:S01]  /*37da0*/  HMMA.16816.F32.BF16 R24, R4.reuse, R20, R24 ;  /* 0x000000140418723c */ /* 0x050fe20000041818 */
[----:B--2---:R-:W-:Y:S01]  /*37db0*/  STL.64 [R1+0x4f30], R18 ;  /* 0x004f301201007387 */ /* 0x004fe20000100a00 */
[----:B------:R0:W-:Y:S03]  /*37dc0*/  STL.64 [R1+0x4f28], R16 ;  /* 0x004f281001007387 */ /* 0x0001e60000100a00 */
        /* <DEDUP_REMOVED lines=8> */
[----:B------:R-:W-:Y:S01]  /*37e50*/  STL.64 [R1+0x4e00], R20 ;  /* 0x004e001401007387 */ /* 0x000fe20000100a00 */
[----:B---3--:R-:W-:Y:S02]  /*37e60*/  HMMA.16816.F32.BF16 R4, R4, R24, R8 ;  /* 0x000000180404723c */ /* 0x008fe40000041808 */
[----:B------:R-:W2:Y:S01]  /*37e70*/  LDL.LU.64 R8, [R1+0x4f48] ;  /* 0x004f480001087983 */ /* 0x000ea20000300a00 */
[----:B------:R-:W-:Y:S02]  /*37e80*/  IMAD.MOV.U32 R15, RZ, RZ, R24 ;  /* 0x000000ffff0f7224 */ /* 0x000fe400078e0018 */
[----:B------:R-:W-:Y:S11]  /*37e90*/  IMAD.MOV.U32 R14, RZ, RZ, R25 ;  /* 0x000000ffff0e7224 */ /* 0x000ff600078e0019 */
[----:B------:R-:W-:Y:S07]  /*37ea0*/  @!UPT UIADD3 URZ, URZ, URZ, URZ ;  /* 0x0000003f3f3ff290 */ /* 0x000fee000fffe03f */
[----:B------:R0:W-:Y:S01]  /*37eb0*/  STL.64 [R1+0x240], R4 ;  /* 0x0002400401007387 */ /* 0x0001e20000100a00 */
[----:B------:R3:W-:Y:S02]  /*37ec0*/  STL.64 [R1+0x248], R6 ;  /* 0x0002480601007387 */ /* 0x0007e40000100a00 */
[----:B-1----:R-:W2:Y:S02]  /*37ed0*/  LDL.LU.64 R26, [R1+0x4f40] ;  /* 0x004f4000011a7983 */ /* 0x002ea40000300a00 */
[----:B------:R-:W2:Y:S01]  /*37ee0*/  LDL.LU.64 R24, [R1+0x4f38] ;  /* 0x004f380001187983 */ /* 0x000ea20000300a00 */
[----:B0-----:R-:W4:Y:S01]  /*37ef0*/  LDL.LU R4, [R1+0x530] ;  /* 0x0005300001047983 */ /* 0x001f220000300800 */
[----:B------:R-:W4:Y:S02]  /*37f00*/  LDL.LU R5, [R1+0x534] ;  /* 0x0005340001057983 */ /* 0x000f240000300800 */
[----:B---3--:R-:W4:Y:S02]  /*37f10*/  LDL.LU R6, [R1+0x538] ;  /* 0x0005380001067983 */ /* 0x008f240000300800 */
[----:B------:R-:W4:Y:S01]  /*37f20*/  LDL.LU R7, [R1+0x53c] ;  /* 0x00053c0001077983 */ /* 0x000f220000300800 */
[C---:B--2---:R-:W-:Y:S01]  /*37f30*/  HMMA.16816.F32.BF16 R8, R24.reuse, R8, R16 ;  /* 0x000000081808723c */ /* 0x044fe20000041810 */
[----:B------:R-:W2:Y:S01]  /*37f40*/  LDL.LU.64 R18, [R1+0x4f30] ;  /* 0x004f300001127983 */ /* 0x000ea20000300a00 */
[----:B------:R-:W2:Y:S11]  /*37f50*/  LDL.LU.64 R16, [R1+0x4f28] ;  /* 0x004f280001107983 */ /* 0x000eb60000300a00 */
[----:B------:R-:W-:Y:S10]  /*37f60*/  @!UPT UIADD3 URZ, URZ, URZ, URZ ;  /* 0x0000003f3f3ff290 */ /* 0x000ff4000fffe03f */
[----:B------:R0:W-:Y:S01]  /*37f70*/  STL.64 [R1+0x5f0], R8 ;  /* 0x0005f00801007387 */ /* 0x0001e20000100a00 */
[----:B------:R2:W-:Y:S03]  /*37f80*/  STL.64 [R1+0x5f8], R10 ;  /* 0x0005f80a01007387 */ /* 0x0005e60000100a00 */
[----:B0-----:R-:W2:Y:S02]  /*37f90*/  LDL.LU.64 R8, [R1+0x4f20] ;  /* 0x004f200001087983 */ /* 0x001ea40000300a00 */
[----:B--2---:R-:W-:Y:S02]  /*37fa0*/  HMMA.16816.F32.BF16 R8, R24, R8, R16 ;  /* 0x000000081808723c */ /* 0x004fe40000041810 */
[----:B------:R-:W2:Y:S01]  /*37fb0*/  LDL.LU.64 R18, [R1+0x4f18] ;  /* 0x004f180001127983 */ /* 0x000ea20000300a00 */
[----:B------:R-:W3:Y:S11]  /*37fc0*/  LDL.LU.64 R16, [R1+0x4f10] ;  /* 0x004f100001107983 */ /* 0x000ef60000300a00 */
[----:B------:R-:W-:Y:S09]  /*37fd0*/  @!UPT UIADD3 URZ, URZ, URZ, URZ ;  /* 0x0000003f3f3ff290 */ /* 0x000ff2000fffe03f */
[----:B------:R-:W-:Y:S01]  /*37fe0*/  STL.64 [R1+0x5e0], R8 ;  /* 0x0005e00801007387 */ /* 0x000fe20000100a00 */
[----:B------:R0:W-:Y:S03]  /*37ff0*/  STL.64 [R1+0x5e8], R10 ;  /* 0x0005e80a01007387 */ /* 0x0001e60000100a00 */
[----:B0-----:R-:W3:Y:S01]  /*38000*/  LDL.LU.64 R10, [R1+0x4f08] ;  /* 0x004f0800010a7983 */ /* 0x001ee20000300a00 */
[----:B------:R-:W3:Y:S02]  /*38010*/  LDL.LU.64 R8, [R1+0x4f00] ;  /* 0x004f000001087983 */ /* 0x000ee40000300a00 */
[----:B--2---:R-:W-:Y:S02]  /*38020*/  IMAD.MOV.U32 R20, RZ, RZ, R19 ;  /* 0x000000ffff147224 */ /* 0x004fe400078e0013 */
[----:B------:R-:W-:-:S05]  /*38030*/  IMAD.MOV.U32 R21, RZ, RZ, R18 ;  /* 0x000000ffff157224 */ /* 0x000fca00078e0012 */
[----:B------:R-:W-:Y:S01]  /*38040*/  STL.64 [R1+0x4e18], R20 ;  /* 0x004e181401007387 */ /* 0x000fe20000100a00 */
[C---:B---3--:R-:W-:Y:S11]  /*38050*/  HMMA.16816.F32.BF16 R8, R24.reuse, R16, R8 ;  /* 0x000000101808723c */ /* 0x048ff60000041808 */
        /* <DEDUP_REMOVED lines=9> */
[----:B------:R-:W-:Y:S01]  /*380f0*/  STL.64 [R1+0x4ec8], R10 ;  /* 0x004ec80a01007387 */ /* 0x000fe20000100a00 */
[----:B----4-:R-:W-:Y:S01]  /*38100*/  HMMA.16816.F32.BF16 R4, R24, R16, R4 ;  /* 0x000000101804723c */ /* 0x010fe20000041804 */
[----:B---3--:R-:W-:-:S02]  /*38110*/  IMAD.MOV.U32 R20, RZ, RZ, R19 ;  /* 0x000000ffff147224 */ /* 0x008fc400078e0013 */
[----:B------:R-:W-:Y:S01]  /*38120*/  IMAD.MOV.U32 R21, RZ, RZ, R18 ;  /* 0x000000ffff157224 */ /* 0x000fe200078e0012 */
[----:B--2---:R-:W-:Y:S11]  /*38130*/  STL.64 [R1+0x4ec0], R8 ;  /* 0x004ec00801007387 */ /* 0x004ff60000100a00 */
[----:B------:R-:W-:Y:S08]  /*38140*/  @!UPT UIADD3 URZ, URZ, URZ, URZ ;  /* 0x0000003f3f3ff290 */ /* 0x000ff0000fffe03f */
[----:B------:R-:W-:Y:S01]  /*38150*/  STL.64 [R1+0x5c0], R4 ;  /* 0x0005c00401007387 */ /* 0x000fe20000100a00 */
[----:B------:R-:W-:Y:S02]  /*38160*/  STL.64 [R1+0x5c8], R6 ;  /* 0x0005c80601007387 */ /* 0x000fe40000100a00 */
[----:B------:R0:W-:Y:S02]  /*38170*/  STL.64 [R1+0x4e30], R20 ;  /* 0x004e301401007387 */ /* 0x0001e40000100a00 */
[----:B------:R1:W-:Y:S02]  /*38180*/  STL.64 [R1+0x4db8], R16 ;  /* 0x004db81001007387 */ /* 0x0003e40000100a00 */
[----:B0-----:R-:W-:Y:S01]  /*38190*/  IMAD.MOV.U32 R20, RZ, RZ, R23 ;  /* 0x000000ffff147224 */ /* 0x001fe200078e0017 */
[----:B-1----:R-:W2:Y:S01]  /*381a0*/  LDL.LU R16, [R1+0x9c0] ;  /* 0x0009c00001107983 */ /* 0x002ea20000300800 */
[----:B------:R-:W2:Y:S02]  /*381b0*/  LDL.LU R17, [R1+0x9c4] ;  /* 0x0009c40001117983 */ /* 0x000ea40000300800 */
[----:B------:R-:W-:-:S02]  /*381c0*/  IMAD.MOV.U32 R21, RZ, RZ, R2 ;  /* 0x000000ffff157224 */ /* 0x000fc400078e0002 */
[----:B------:R-:W3:Y:S01]  /*381d0*/  LDL.LU R18, [R1+0x9c8] ;  /* 0x0009c80001127983 */ /* 0x000ee20000300800 */
[----:B------:R-:W3:Y:S01]  /*381e0*/  LDL.LU R19, [R1+0x9cc] ;  /* 0x0009cc0001137983 */ /* 0x000ee20000300800 */
[----:B------:R-:W4:Y:S02]  /*381f0*/  LDL.LU R23, [R1+0x4ee4] ;  /* 0x004ee40001177983 */ /* 0x000f240000300800 */
[----:B------:R-:W2:Y:S02]  /*38200*/  LDL.LU R2, [R1+0x4ee0] ;  /* 0x004ee00001027983 */ /* 0x000ea40000300800 */
[----:B------:R0:W-:Y:S02]  /*38210*/  STL.64 [R1+0x4e48], R20 ;  /* 0x004e481401007387 */ /* 0x0001e40000100a00 */
[----:B0-----:R-:W2:Y:S04]  /*38220*/  LDL.64 R20, [R1+0x120] ;  /* 0x0001200001147983 */ /* 0x001ea80000100a00 */
[----:B--2---:R0:W-:Y:S02]  /*38230*/  STL.64 [R1+0x4e60], R20 ;  /* 0x004e601401007387 */ /* 0x0041e40000100a00 */
[----:B0-----:R-:W-:-:S02]  /*38240*/  IMAD.MOV.U32 R20, RZ, RZ, R12 ;  /* 0x000000ffff147224 */ /* 0x001fc400078e000c */
        /* <DEDUP_REMOVED lines=11> */
[----:B------:R-:W-:Y:S01]  /*38300*/  IMAD.MOV.U32 R21, RZ, RZ, R3 ;  /* 0x000000ffff157224 */ /* 0x000fe200078e0003 */
[----:B------:R-:W4:Y:S01]  /*38310*/  LDL.LU R0, [R1+0x4ed4] ;  /* 0x004ed40001007983 */ /* 0x000f220000300800 */
[----:B------:R-:W4:Y:S03]  /*38320*/  LDL.LU R3, [R1+0x4ed0] ;  /* 0x004ed00001037983 */ /* 0x000f260000300800 */
[----:B------:R-:W-:Y:S04]  /*38330*/  STL.64 [R1+0x4e90], R20 ;  /* 0x004e901401007387 */ /* 0x000fe80000100a00 */
[----:B--2---:R-:W-:Y:S01]  /*38340*/  STL.64 [R1+0x4e28], R18 ;  /* 0x004e281201007387 */ /* 0x004fe20000100a00 */
[----:B---3--:R0:W-:Y:S03]  /*38350*/  STL.64 [R1+0x4e20], R16 ;  /* 0x004e201001007387 */ /* 0x0081e60000100a00 */
        /* <DEDUP_REMOVED lines=13> */
[----:B------:R-:W2:Y:S01]  /*38430*/  LDL.LU R4, [R1+0x510] ;  /* 0x0005100001047983 */ /* 0x000ea20000300800 */
[----:B------:R-:W4:Y:S02]  /*38440*/  LDL.LU R5, [R1+0x514] ;  /* 0x0005140001057983 */ /* 0x000f240000300800 */
[----:B------:R-:W4:Y:S02]  /*38450*/  LDL.LU R6, [R1+0x518] ;  /* 0x0005180001067983 */ /* 0x000f240000300800 */
[----:B------:R-:W4:Y:S01]  /*38460*/  LDL.LU R7, [R1+0x51c] ;  /* 0x00051c0001077983 */ /* 0x000f220000300800 */
[----:B------:R-:W4:Y:S01]  /*38470*/  LDL.LU R8, [R1+0x520] ;  /* 0x0005200001087983 */ /* 0x000f220000300800 */
[----:B------:R-:W4:Y:S02]  /*38480*/  LDL.LU R9, [R1+0x524] ;  /* 0x0005240001097983 */ /* 0x000f240000300800 */
[----:B------:R-:W4:Y:S02]  /*38490*/  LDL.LU R10, [R1+0x528] ;  /* 0x00052800010a7983 */ /* 0x000f240000300800 */
[----:B------:R-:W4:Y:S01]  /*384a0*/  LDL.LU R11, [R1+0x52c] ;  /* 0x00052c00010b7983 */ /* 0x000f220000300800 */
        /* <DEDUP_REMOVED lines=34> */
[----:B------:R-:W4:Y:S02]  /*386d0*/  LDL.LU.64 R8, [R1+0x4ec0] ;  /* 0x004ec00001087983 */ /* 0x000f240000300a00 */
[----:B------:R-:W-:-:S02]  /*386e0*/  IMAD.MOV.U32 R20, RZ, RZ, R23 ;  /* 0x000000ffff147224 */ /* 0x000fc400078e0017 */
[----:B------:R-:W-:Y:S01]  /*386f0*/  IMAD.MOV.U32 R21, RZ, RZ, R22 ;  /* 0x000000ffff157224 */ /* 0x000fe200078e0016 */
[C---:B----4-:R-:W-:Y:S01]  /*38700*/  HMMA.16816.F32.BF16 R4, R24.reuse, R8, R4 ;  /* 0x000000081804723c */ /* 0x050fe20000041804 */
[----:B------:R-:W-:Y:S11]  /*38710*/  STL.64 [R1+0x4da0], R8 ;  /* 0x004da00801007387 */ /* 0x000ff60000100a00 */
[----:B------:R-:W-:Y:S11]  /*38720*/  @!UPT UIADD3 URZ, URZ, URZ, URZ ;  /* 0x0000003f3f3ff290 */ /* 0x000ff6000fffe03f */
[----:B------:R-:W-:Y:S01]  /*38730*/  STL.64 [R1+0x5a0], R4 ;  /* 0x0005a00401007387 */ /* 0x000fe20000100a00 */
[----:B------:R-:W-:Y:S02]  /*38740*/  STL.64 [R1+0x5a8], R6 ;  /* 0x0005a80601007387 */ /* 0x000fe40000100a00 */
[----:B------:R-:W0:Y:S01]  /*38750*/  LDSM.16.MT88.4 R4, [R2+0x8380] ;  /* 0x008380000204783b */ /* 0x000e220000004200 */
[C---:B--2---:R-:W-:Y:S01]  /*38760*/  HMMA.16816.F32.BF16 R20, R24.reuse, R20, R16 ;  /* 0x000000141814723c */ /* 0x044fe20000041810 */
[----:B0-----:R-:W-:Y:S02]  /*38770*/  STL.64 [R1+0x4d10], R6 ;  /* 0x004d100601007387 */ /* 0x001fe40000100a00 */
[----:B------:R-:W-:Y:S02]  /*38780*/  STL.64 [R1+0x4d08], R4 ;  /* 0x004d080401007387 */ /* 0x000fe40000100a00 */
[----:B------:R-:W2:Y:S02]  /*38790*/  LDL.LU.64 R18, [R1+0x4eb8] ;  /* 0x004eb80001127983 */ /* 0x000ea40000300a00 */
[----:B------:R-:W2:Y:S11]  /*387a0*/  LDL.LU.64 R16, [R1+0x4eb0] ;  /* 0x004eb00001107983 */ /* 0x000eb60000300a00 */
[----:B------:R-:W-:Y:S05]  /*387b0*/  @!UPT UIADD3 URZ, URZ, URZ, URZ ;  /* 0x0000003f3f3ff290 */ /* 0x000fea000fffe03f */
        /* <DEDUP_REMOVED lines=23> */
[----:B0-----:R-:W2:Y:S01]  /*38930*/  LDL.LU.64 R20, [R1+0x4e60] ;  /* 0x004e600001147983 */ /* 0x001ea20000300a00 */
[----:B------:R-:W-:Y:S02]  /*38940*/  IMAD.MOV.U32 R4, RZ, RZ, R15 ;  /* 0x000000ffff047224 */ /* 0x000fe400078e000f */
        /* <DEDUP_REMOVED lines=10> */
[----:B------:R-:W-:Y:S01]  /*389f0*/  STL.64 [R1+0x4db0], R14 ;  /* 0x004db00e01007387 */ /* 0x000fe20000100a00 */
[----:B------:R0:W-:Y:S04]  /*38a00*/  STL.64 [R1+0x4da8], R12 ;  /* 0x004da80c01007387 */ /* 0x0001e80000100a00 */
[----:B0-----:R-:W4:Y:S01]  /*38a10*/  LDL.LU R12, [R1+0xcb0] ;  /* 0x000cb000010c7983 */ /* 0x001f220000300800 */
[----:B------:R-:W4:Y:S02]  /*38a20*/  LDL.LU R13, [R1+0xcb4] ;  /* 0x000cb400010d7983 */ /* 0x000f240000300800 */
[----:B------:R-:W4:Y:S02]  /*38a30*/  LDL.LU R14, [R1+0xcb8] ;  /* 0x000cb800010e7983 */ /* 0x000f240000300800 */
        /* <DEDUP_REMOVED lines=22> */
[C---:B--2---:R-:W-:Y:S08]  /*38ba0*/  HMMA.16816.F32.BF16 R16, R24.reuse, R4, R16 ;  /* 0x000000041810723c */ /* 0x044ff00000041810 */
[----:B----4-:R-:W-:Y:S01]  /*38bb0*/  HMMA.16816.F32.BF16 R12, R24, R20, R12 ;  /* 0x00000014180c723c */ /* 0x010fe2000004180c */
[----:B------:R-:W-:-:S02]  /*38bc0*/  IMAD.MOV.U32 R29, RZ, RZ, R20 ;  /* 0x000000ffff1d7224 */ /* 0x000fc400078e0014 */
[----:B------:R-:W-:Y:S11]  /*38bd0*/  IMAD.MOV.U32 R28, RZ, RZ, R21 ;  /* 0x000000ffff1c7224 */ /* 0x000ff600078e0015 */
[----:B------:R-:W-:Y:S09]  /*38be0*/  @!UPT UIADD3 URZ, URZ, URZ, URZ ;  /* 0x0000003f3f3ff290 */ /* 0x000ff2000fffe03f */
[----:B------:R0:W-:Y:S01]  /*38bf0*/  STL.64 [R1+0x510], R12 ;  /* 0x0005100c01007387 */ /* 0x0001e20000100a00 */
[----:B------:R2:W-:Y:S02]  /*38c00*/  STL.64 [R1+0x518], R14 ;  /* 0x0005180e01007387 */ /* 0x0005e40000100a00 */
[----:B-1----:R-:W4:Y:S02]  /*38c10*/  LDL.LU.64 R22, [R1+0x4df8] ;  /* 0x004df80001167983 */ /* 0x002f240000300a00 */
[----:B------:R-:W4:Y:S01]  /*38c20*/  LDL.LU.64 R20, [R1+0x4df0] ;  /* 0x004df00001147983 */ /* 0x000f220000300a00 */
[----:B0-----:R-:W4:Y:S01]  /*38c30*/  LDL.LU R12, [R1+0x980] ;  /* 0x00098000010c7983 */ /* 0x001f220000300800 */
[----:B------:R3:W-:Y:S02]  /*38c40*/  STL.64 [R1+0x230], R16 ;  /* 0x0002301001007387 */ /* 0x0007e40000100a00 */
[----:B------:R-:W-:Y:S02]  /*38c50*/  STL.64 [R1+0x238], R18 ;  /* 0x0002381201007387 */ /* 0x000fe40000100a00 */
[----:B------:R-:W4:Y:S01]  /*38c60*/  LDL.LU R13, [R1+0x984] ;  /* 0x00098400010d7983 */ /* 0x000f220000300800 */
[----:B--2---:R-:W2:Y:S01]  /*38c70*/  LDL.LU R14, [R1+0x988] ;  /* 0x00098800010e7983 */ /* 0x004ea20000300800 */
[----:B------:R-:W2:Y:S02]  /*38c80*/  LDL.LU R15, [R1+0x98c] ;  /* 0x00098c00010f7983 */ /* 0x000ea40000300800 */
[----:B---3--:R-:W-:-:S02]  /*38c90*/  IMAD.MOV.U32 R16, RZ, RZ, R11 ;  /* 0x000000ffff107224 */ /* 0x008fc400078e000b */
[----:B------:R-:W-:Y:S01]  /*38ca0*/  IMAD.MOV.U32 R17, RZ, RZ, R10 ;  /* 0x000000ffff117224 */ /* 0x000fe200078e000a */
[----:B--2---:R-:W-:Y:S01]  /*38cb0*/  STL.64 [R1+0x4dc8], R14 ;  /* 0x004dc80e01007387 */ /* 0x004fe20000100a00 */
[----:B----4-:R-:W-:Y:S03]  /*38cc0*/  STL.64 [R1+0x4dc0], R12 ;  /* 0x004dc00c01007387 */ /* 0x010fe60000100a00 */
[----:B------:R0:W-:Y:S02]  /*38cd0*/  STL.64 [R1+0x4dd0], R16 ;  /* 0x004dd01001007387 */ /* 0x0001e40000100a00 */
[----:B0-----:R-:W2:Y:S01]  /*38ce0*/  LDL.LU R16, [R1+0x9a0] ;  /* 0x0009a00001107983 */ /* 0x001ea20000300800 */
[----:B------:R-:W2:Y:S02]  /*38cf0*/  LDL.LU R17, [R1+0x9a4] ;  /* 0x0009a40001117983 */ /* 0x000ea40000300800 */
[----:B------:R-:W3:Y:S02]  /*38d00*/  LDL.LU R18, [R1+0x9a8] ;  /* 0x0009a80001127983 */ /* 0x000ee40000300800 */
[----:B------:R-:W3:Y:S02]  /*38d10*/  LDL.LU R19, [R1+0x9ac] ;  /* 0x0009ac0001137983 */ /* 0x000ee40000300800 */
[----:B---3--:R-:W-:Y:S01]  /*38d20*/  STL.64 [R1+0x4de0], R18 ;  /* 0x004de01201007387 */ /* 0x008fe20000100a00 */
[----:B--2---:R0:W-:Y:S03]  /*38d30*/  STL.64 [R1+0x4dd8], R16 ;  /* 0x004dd81001007387 */ /* 0x0041e60000100a00 */
[----:B0-----:R-:W2:Y:S01]  /*38d40*/  LDL.LU.64 R16, [R1+0x20] ;  /* 0x0000200001107983 */ /* 0x001ea20000300a00 */
[----:B------:R-:W3:Y:S02]  /*38d50*/  LDL.LU R12, [R1+0x990] ;  /* 0x00099000010c7983 */ /* 0x000ee40000300800 */
[----:B------:R-:W3:Y:S02]  /*38d60*/  LDL.LU R13, [R1+0x994] ;  /* 0x00099400010d7983 */ /* 0x000ee40000300800 */
[----:B------:R-:W3:Y:S01]  /*38d70*/  LDL.LU R14, [R1+0x998] ;  /* 0x00099800010e7983 */ /* 0x000ee20000300800 */
[----:B------:R-:W3:Y:S01]  /*38d80*/  LDL.LU R15, [R1+0x99c] ;  /* 0x00099c00010f7983 */ /* 0x000ee20000300800 */
[----:B------:R-:W4:Y:S02]  /*38d90*/  LDL.LU R8, [R1+0x970] ;  /* 0x0009700001087983 */ /* 0x000f240000300800 */
[----:B------:R-:W4:Y:S02]  /*38da0*/  LDL.LU R9, [R1+0x974] ;  /* 0x0009740001097983 */ /* 0x000f240000300800 */
[----:B------:R-:W4:Y:S01]  /*38db0*/  LDL.LU R10, [R1+0x978] ;  /* 0x00097800010a7983 */ /* 0x000f220000300800 */
[----:B------:R-:W4:Y:S01]  /*38dc0*/  LDL.LU R11, [R1+0x97c] ;  /* 0x00097c00010b7983 */ /* 0x000f220000300800 */
[----:B------:R-:W2:Y:S03]  /*38dd0*/  LDL.64 R24, [R1+0x30] ;  /* 0x0000300001187983 */ /* 0x000ea60000100a00 */
[----:B--2---:R0:W-:Y:S02]  /*38de0*/  STL.64 [R1+0x4d98], R24 ;  /* 0x004d981801007387 */ /* 0x0041e40000100a00 */
[----:B0-----:R-:W-:-:S02]  /*38df0*/  IMAD.MOV.U32 R24, RZ, RZ, R3 ;  /* 0x000000ffff187224 */ /* 0x001fc400078e0003 */
[----:B------:R-:W-:Y:S01]  /*38e00*/  IMAD.MOV.U32 R25, RZ, RZ, R0 ;  /* 0x000000ffff197224 */ /* 0x000fe200078e0000 */
[----:B------:R-:W2:Y:S01]  /*38e10*/  LDL.LU R3, [R1+0x4dec] ;  /* 0x004dec0001037983 */ /* 0x000ea20000300800 */
[----:B------:R-:W3:Y:S02]  /*38e20*/  LDL.LU R0, [R1+0x4de8] ;  /* 0x004de80001007983 */ /* 0x000ee40000300800 */
[----:B------:R-:W4:Y:S02]  /*38e30*/  LDL.LU R26, [R1+0x968] ;  /* 0x00096800011a7983 */ /* 0x000f240000300800 */
[----:B------:R-:W4:Y:S01]  /*38e40*/  LDL.LU R27, [R1+0x96c] ;  /* 0x00096c00011b7983 */ /* 0x000f220000300800 */
[----:B------:R0:W-:Y:S04]  /*38e50*/  STL.64 [R1+0x4d20], R4 ;  /* 0x004d200401007387 */ /* 0x0001e80000100a00 */
[----:B0-----:R-:W4:Y:S01]  /*38e60*/  LDL.LU R4, [R1+0x9b0] ;  /* 0x0009b00001047983 */ /* 0x001f220000300800 */
[----:B------:R-:W4:Y:S02]  /*38e70*/  LDL.LU R5, [R1+0x9b4] ;  /* 0x0009b40001057983 */ /* 0x000f240000300800 */
[----:B--2---:R-:W-:-:S02]  /*38e80*/  IMAD.MOV.U32 R6, RZ, RZ, R3 ;  /* 0x000000ffff067224 */ /* 0x004fc400078e0003 */
[----:B---3--:R-:W-:-:S07]  /*38e90*/  IMAD.MOV.U32 R7, RZ, RZ, R0 ;  /* 0x000000ffff077224 */ /* 0x008fce00078e0000 */
[C---:B----4-:R-:W-:Y:S11]  /*38ea0*/  HMMA.16816.F32.BF16 R4, R20.reuse, R16, R4 ;  /* 0x000000101404723c */ /* 0x050ff60000041804 */
[----:B------:R-:W-:Y:S11]  /*38eb0*/  @!UPT UIADD3 URZ, URZ, URZ, URZ ;  /* 0x0000003f3f3ff290 */ /* 0x000ff6000fffe03f */
[----:B------:R-:W-:Y:S01]  /*38ec0*/  @!UPT UIADD3 URZ, URZ, URZ, URZ ;  /* 0x0000003f3f3ff290 */ /* 0x000fe2000fffe03f */
[----:B------:R-:W-:Y:S01]  /*38ed0*/  STL.64 [R1+0x220], R4 ;  /* 0x0002200401007387 */ /* 0x000fe20000100a00 */
[----:B------:R0:W-:Y:S02]  /*38ee0*/  STL.64 [R1+0x228], R6 ;  /* 0x0002280601007387 */ /* 0x0001e40000100a00 */
[----:B------:R-:W2:Y:S02]  /*38ef0*/  LDL.LU.64 R18, [R1+0x4de0] ;  /* 0x004de00001127983 */ /* 0x000ea40000300a00 */
[----:B0-----:R-:W-:Y:S02]  /*38f00*/  IMAD.MOV.U32 R7, RZ, RZ, R16 ;  /* 0x000000ffff077224 */ /* 0x001fe400078e0010 */
[----:B------:R-:W-:Y:S02]  /*38f10*/  IMAD.MOV.U32 R6, RZ, RZ, R17 ;  /* 0x000000ffff067224 */ /* 0x000fe400078e0011 */
[----:B------:R-:W2:Y:S03]  /*38f20*/  LDL.LU.64 R16, [R1+0x4dd8] ;  /* 0x004dd80001107983 */ /* 0x000ea60000300a00 */
[----:B------:R-:W-:Y:S02]  /*38f30*/  STL.64 [R1+0x4d60], R6 ;  /* 0x004d600601007387 */ /* 0x000fe40000100a00 */
[----:B------:R-:W2:Y:S02]  /*38f40*/  LDL.LU.64 R4, [R1+0x10] ;  /* 0x0000100001047983 */ /* 0x000ea40000300a00 */
[----:B--2---:R-:W-:Y:S01]  /*38f50*/  HMMA.16816.F32.BF16 R16, R20, R4, R16 ;  /* 0x000000041410723c */ /* 0x004fe20000041810 */
[----:B------:R-:W-:-:S02]  /*38f60*/  IMAD.MOV.U32 R3, RZ, RZ, R4 ;  /* 0x000000ffff037224 */ /* 0x000fc400078e0004 */
[----:B------:R-:W-:Y:S11]  /*38f70*/  IMAD.MOV.U32 R0, RZ, RZ, R5 ;  /* 0x000000ffff007224 */ /* 0x000ff600078e0005 */
[----:B------:R-:W-:Y:S09]  /*38f80*/  @!UPT UIADD3 URZ, URZ, URZ, URZ ;  /* 0x0000003f3f3ff290 */ /* 0x000ff2000fffe03f */
[----:B------:R0:W-:Y:S01]  /*38f90*/  STL.64 [R1+0x210], R16 ;  /* 0x0002101001007387 */ /* 0x0001e20000100a00 */
[----:B------:R-:W-:Y:S03]  /*38fa0*/  STL.64 [R1+0x218], R18 ;  /* 0x0002181201007387 */ /* 0x000fe60000100a00 */
[----:B0-----:R-:W2:Y:S01]  /*38fb0*/  LDL.LU.64 R16, [R1+0x4dd0] ;  /* 0x004dd00001107983 */ /* 0x001ea20000300a00 */
[----:B------:R-:W3:Y:S02]  /*38fc0*/  LDL.LU R4, [R1+0xc80] ;  /* 0x000c800001047983 */ /* 0x000ee40000300800 */
[----:B------:R-:W3:Y:S02]  /*38fd0*/  LDL.LU R5, [R1+0xc84] ;  /* 0x000c840001057983 */ /* 0x000ee40000300800 */
[----:B------:R-:W4:Y:S01]  /*38fe0*/  LDL.LU R6, [R1+0xc88] ;  /* 0x000c880001067983 */ /* 0x000f220000300800 */
[----:B------:R-:W4:Y:S04]  /*38ff0*/  LDL.LU R7, [R1+0xc8c] ;  /* 0x000c8c0001077983 */ /* 0x000f280000300800 */
[----:B----4-:R-:W-:Y:S01]  /*39000*/  STL.64 [R1+0x4d70], R6 ;  /* 0x004d700601007387 */ /* 0x010fe20000100a00 */
[----:B---3--:R0:W-:Y:S03]  /*39010*/  STL.64 [R1+0x4d68], R4 ;  /* 0x004d680401007387 */ /* 0x0081e60000100a00 */
[----:B0-----:R-:W3:Y:S01]  /*39020*/  LDL.LU.64 R4, [R1+0x140] ;  /* 0x0001400001047983 */ /* 0x001ee20000300a00 */
[C---:B--2---:R-:W-:Y:S03]  /*39030*/  HMMA.16816.F32.BF16 R16, R20.reuse, R16, R12 ;  /* 0x000000101410723c */ /* 0x044fe6000004180c */
[----:B---3--:R0:W-:Y:S04]  /*39040*/  STL.64 [R1+0x4d80], R4 ;  /* 0x004d800401007387 */ /* 0x0081e80000100a00 */
[----:B0-----:R-:W2:Y:S04]  /*39050*/  LDL.LU.64 R4, [R1+0x150] ;  /* 0x0001500001047983 */ /* 0x001ea80000300a00 */
[----:B--2---:R0:W-:Y:S04]  /*39060*/  STL.64 [R1+0x4d90], R4 ;  /* 0x004d900401007387 */ /* 0x0041e80000100a00 */
[----:B0-----:R-:W2:Y:S01]  /*39070*/  LDL.LU R4, [R1+0x950] ;  /* 0x0009500001047983 */ /* 0x001ea20000300800 */
[----:B------:R-:W2:Y:S02]  /*39080*/  LDL.LU R5, [R1+0x954] ;  /* 0x0009540001057983 */ /* 0x000ea40000300800 */
[----:B------:R-:W2:Y:S02]  /*39090*/  LDL.LU R6, [R1+0x958] ;  /* 0x0009580001067983 */ /* 0x000ea40000300800 */
[----:B------:R-:W2:Y:S01]  /*390a0*/  LDL.LU R7, [R1+0x95c] ;  /* 0x00095c0001077983 */ /* 0x000ea20000300800 */
[----:B------:R-:W3:Y:S01]  /*390b0*/  LDL.LU.64 R14, [R1+0x4dc8] ;  /* 0x004dc800010e7983 */ /* 0x000ee20000300a00 */
[----:B------:R-:W3:Y:S02]  /*390c0*/  LDL.LU.64 R12, [R1+0x4dc0] ;  /* 0x004dc000010c7983 */ /* 0x000ee40000300a00 */
[----:B------:R0:W-:Y:S02]  /*390d0*/  STL.64 [R1+0x200], R16 ;  /* 0x0002001001007387 */ /* 0x0001e40000100a00 */
[----:B------:R-:W-:Y:S01]  /*390e0*/  STL.64 [R1+0x208], R18 ;  /* 0x0002081201007387 */ /* 0x000fe20000100a00 */
        /* <DEDUP_REMOVED lines=9> */
[----:B0-----:R-:W2:Y:S01]  /*39180*/  LDL.LU R16, [R1+0xca0] ;  /* 0x000ca00001107983 */ /* 0x001ea20000300800 */
[----:B------:R-:W2:Y:S02]  /*39190*/  LDL.LU R17, [R1+0xca4] ;  /* 0x000ca40001117983 */ /* 0x000ea40000300800 */
[----:B------:R-:W2:Y:S02]  /*391a0*/  LDL.LU R18, [R1+0xca8] ;  /* 0x000ca80001127983 */ /* 0x000ea40000300800 */
[----:B------:R-:W2:Y:S01]  /*391b0*/  LDL.LU R19, [R1+0xcac] ;  /* 0x000cac0001137983 */ /* 0x000ea20000300800 */
[C---:B----4-:R-:W-:Y:S11]  /*391c0*/  HMMA.16816.F32.BF16 R8, R20.reuse, R12, R8 ;  /* 0x0000000c1408723c */ /* 0x050ff60000041808 */
[----:B------:R-:W-:Y:S11]  /*391d0*/  @!UPT UIADD3 URZ, URZ, URZ, URZ ;  /* 0x0000003f3f3ff290 */ /* 0x000ff6000fffe03f */
[----:B------:R-:W-:Y:S01]  /*391e0*/  @!UPT UIADD3 URZ, URZ, URZ, URZ ;  /* 0x0000003f3f3ff290 */ /* 0x000fe2000fffe03f */
[----:B------:R0:W-:Y:S01]  /*391f0*/  STL.64 [R1+0x1e0], R8 ;  /* 0x0001e00801007387 */ /* 0x0001e20000100a00 */
[----:B------:R-:W-:Y:S03]  /*39200*/  STL.64 [R1+0x1e8], R10 ;  /* 0x0001e80a01007387 */ /* 0x000fe60000100a00 */
[----:B0-----:R-:W4:Y:S01]  /*39210*/  LDL.LU.64 R8, [R1+0x4da0] ;  /* 0x004da00001087983 */ /* 0x001f220000300a00 */
[----:B------:R-:W-:Y:S02]  /*39220*/  STL [R1+0x4cd0], R12 ;  /* 0x004cd00c01007387 */ /* 0x000fe40000100800 */
[----:B------:R-:W-:Y:S01]  /*39230*/  STL [R1+0x4cbc], R13 ;  /* 0x004cbc0d01007387 */ /* 0x000fe20000100800 */
[C---:B----4-:R-:W-:Y:S11]  /*39240*/  HMMA.16816.F32.BF16 R24, R20.reuse, R8, R24 ;  /* 0x000000081418723c */ /* 0x050ff60000041818 */
[----:B------:R-:W-:Y:S11]  /*39250*/  @!UPT UIADD3 URZ, URZ, URZ, URZ ;  /* 0x0000003f3f3ff290 */ /* 0x000ff6000fffe03f */
[----:B------:R-:W-:Y:S01]  /*39260*/  @!UPT UIADD3 URZ, URZ, URZ, URZ ;  /* 0x0000003f3f3ff290 */ /* 0x000fe2000fffe03f */
[----:B------:R0:W-:Y:S01]  /*39270*/  STL.64 [R1+0x1d0], R24 ;  /* 0x0001d01801007387 */ /* 0x0001e20000100a00 */
[----:B------:R-:W-:Y:S03]  /*39280*/  STL.64 [R1+0x1d8], R26 ;  /* 0x0001d81a01007387 */ /* 0x000fe60000100a00 */
[----:B0-----:R-:W2:Y:S01]  /*39290*/  LDL.LU.64 R24, [R1+0x4d98] ;  /* 0x004d980001187983 */ /* 0x001ea20000300a00 */
[----:B------:R0:W-:Y:S03]  /*392a0*/  STL.64 [R1+0x4d78], R8 ;  /* 0x004d780801007387 */ /* 0x0001e60000100a00 */
[----:B0-----:R-:W4:Y:S01]  /*392b0*/  LDL.LU R8, [R1+0xc90] ;  /* 0x000c900001087983 */ /* 0x001f220000300800 */
[----:B------:R-:W4:Y:S02]  /*392c0*/  LDL.LU R9, [R1+0xc94] ;  /* 0x000c940001097983 */ /* 0x000f240000300800 */
[----:B------:R-:W4:Y:S02]  /*392d0*/  LDL.LU R10, [R1+0xc98] ;  /* 0x000c9800010a7983 */ /* 0x000f240000300800 */
[----:B------:R-:W4:Y:S01]  /*392e0*/  LDL.LU R11, [R1+0xc9c] ;  /* 0x000c9c00010b7983 */ /* 0x000f220000300800 */
[----:B--2---:R-:W-:Y:S11]  /*392f0*/  HMMA.16816.F32.BF16 R4, R20, R24, R4 ;  /* 0x000000181404723c */ /* 0x004ff60000041804 */
[----:B------:R-:W-:Y:S11]  /*39300*/  @!UPT UIADD3 URZ, URZ, URZ, URZ ;  /* 0x0000003f3f3ff290 */ /* 0x000ff6000fffe03f */
[----:B------:R-:W-:Y:S01]  /*39310*/  @!UPT UIADD3 URZ, URZ, URZ, URZ ;  /* 0x0000003f3f3ff290 */ /* 0x000fe2000fffe03f */
[----:B------:R0:W-:Y:S01]  /*39320*/  STL.64 [R1+0x1c0], R4 ;  /* 0x0001c00401007387 */ /* 0x0001e20000100a00 */
[----:B------:R-:W-:Y:S03]  /*39330*/  STL.64 [R1+0x1c8], R6 ;  /* 0x0001c80601007387 */ /* 0x000fe60000100a00 */
[----:B0-----:R-:W2:Y:S01]  /*39340*/  LDL.LU.64 R4, [R1+0x4d90] ;  /* 0x004d900001047983 */ /* 0x001ea20000300a00 */
[----:B------:R-:W-:Y:S02]  /*39350*/  IMAD.MOV.U32 R12, RZ, RZ, R25 ;  /* 0x000000ffff0c7224 */ /* 0x000fe400078e0019 */
[----:B------:R-:W0:Y:S02]  /*39360*/  LDSM.16.MT88.4 R24, [R2+0xc000] ;  /* 0x00c000000218783b */ /* 0x000e240000004200 */
[----:B0-----:R-:W-:Y:S02]  /*39370*/  STL.64 [R1+0x4bc8], R26 ;  /* 0x004bc81a01007387 */ /* 0x001fe40000100a00 */
[----:B------:R0:W-:Y:S02]  /*39380*/  STL.64 [R1+0x4bc0], R24 ;  /* 0x004bc01801007387 */ /* 0x0001e40000100a00 */
[----:B0-----:R-:W-:-:S02]  /*39390*/  IMAD.MOV.U32 R24, RZ, RZ, R29 ;  /* 0x000000ffff187224 */ /* 0x001fc400078e001d */
[----:B------:R-:W-:-:S05]  /*393a0*/  IMAD.MOV.U32 R25, RZ, RZ, R28 ;  /* 0x000000ffff197224 */ /* 0x000fca00078e001c */
        /* <DEDUP_REMOVED lines=9> */
[----:B------:R-:W4:Y:S03]  /*39440*/  LDL.LU.64 R4, [R1+0x4d80] ;  /* 0x004d800001047983 */ /* 0x000f260000300a00 */
[----:B------:R-:W-:Y:S01]  /*39450*/  STL.64 [R1+0x4cc8], R18 ;  /* 0x004cc81201007387 */ /* 0x000fe20000100a00 */
[----:B----4-:R-:W-:Y:S01]  /*39460*/  HMMA.16816.F32.BF16 R8, R20, R4, R8 ;  /* 0x000000041408723c */ /* 0x010fe20000041808 */
[----:B--2---:R0:W-:Y:S01]  /*39470*/  STL.64 [R1+0x4cc0], R16 ;  /* 0x004cc01001007387 */ /* 0x0041e20000100a00 */
[----:B------:R-:W-:-:S02]  /*39480*/  IMAD.MOV.U32 R13, RZ, RZ, R4 ;  /* 0x000000ffff0d7224 */ /* 0x000fc400078e0004 */
[----:B------:R-:W-:Y:S01]  /*39490*/  IMAD.MOV.U32 R28, RZ, RZ, R5 ;  /* 0x000000ffff1c7224 */ /* 0x000fe200078e0005 */
[----:B0-----:R-:W2:Y:S01]  /*394a0*/  LDL.LU R16, [R1+0xc70] ;  /* 0x000c700001107983 */ /* 0x001ea20000300800 */
[----:B------:R-:W2:Y:S02]  /*394b0*/  LDL.LU R17, [R1+0xc74] ;  /* 0x000c740001117983 */ /* 0x000ea40000300800 */
[----:B------:R-:W2:Y:S02]  /*394c0*/  LDL.LU R18, [R1+0xc78] ;  /* 0x000c780001127983 */ /* 0x000ea40000300800 */
[----:B------:R-:W2:Y:S11]  /*394d0*/  LDL.LU R19, [R1+0xc7c] ;  /* 0x000c7c0001137983 */ /* 0x000eb60000300800 */
[----:B------:R-:W-:Y:S02]  /*394e0*/  @!UPT UIADD3 URZ, URZ, URZ, URZ ;  /* 0x0000003f3f3ff290 */ /* 0x000fe4000fffe03f */
[----:B------:R0:W-:Y:S01]  /*394f0*/  STL.64 [R1+0x1a0], R8 ;  /* 0x0001a00801007387 */ /* 0x0001e20000100a00 */
[----:B------:R-:W-:Y:S03]  /*39500*/  STL.64 [R1+0x1a8], R10 ;  /* 0x0001a80a01007387 */ /* 0x000fe60000100a00 */
[----:B0-----:R-:W4:Y:S01]  /*39510*/  LDL.LU.64 R8, [R1+0x4d78] ;  /* 0x004d780001087983 */ /* 0x001f220000300a00 */
[----:B------:R-:W2:Y:S02]  /*39520*/  LDL.LU.64 R6, [R1+0x4d70] ;  /* 0x004d700001067983 */ /* 0x000ea40000300a00 */
[----:B------:R-:W2:Y:S02]  /*39530*/  LDL.LU.64 R4, [R1+0x4d68] ;  /* 0x004d680001047983 */ /* 0x000ea40000300a00 */
[----:B------:R0:W-:Y:S02]  /*39540*/  STL.64 [R1+0x4d58], R12 ;  /* 0x004d580c01007387 */ /* 0x0001e40000100a00 */
[----:B0-----:R-:W2:Y:S01]  /*39550*/  LDL.LU.64 R12, [R1+0x130] ;  /* 0x00013000010c7983 */ /* 0x001ea20000300a00 */
[----:B---3--:R-:W-:-:S02]  /*39560*/  IMAD.MOV.U32 R24, RZ, RZ, R15 ;  /* 0x000000ffff187224 */ /* 0x008fc400078e000f */
[----:B------:R-:W-:Y:S01]  /*39570*/  IMAD.MOV.U32 R25, RZ, RZ, R14 ;  /* 0x000000ffff197224 */ /* 0x000fe200078e000e */
[----:B--2---:R-:W-:Y:S01]  /*39580*/  HMMA.16816.F32.BF16 R4, R20, R12, R4 ;  /* 0x0000000c1404723c */ /* 0x004fe20000041804 */
[----:B------:R-:W-:Y:S02]  /*39590*/  IMAD.MOV.U32 R10, RZ, RZ, R12 ;  /* 0x000000ffff0a7224 */ /* 0x000fe400078e000c */
[----:B------:R-:W-:-:S05]  /*395a0*/  IMAD.MOV.U32 R11, RZ, RZ, R13 ;  /* 0x000000ffff0b7224 */ /* 0x000fca00078e000d */
[C---:B------:R-:W-:Y:S11]  /*395b0*/  HMMA.16816.F32.BF16 R12, R20.reuse, R24, R16 ;  /* 0x00000018140c723c */ /* 0x040ff60000041810 */
[----:B------:R-:W-:Y:S04]  /*395c0*/  @!UPT UIADD3 URZ, URZ, URZ, URZ ;  /* 0x0000003f3f3ff290 */ /* 0x000fe8000fffe03f */
[----:B------:R-:W-:Y:S01]  /*395d0*/  STL.64 [R1+0x190], R4 ;  /* 0x0001900401007387 */ /* 0x000fe20000100a00 */
[----:B------:R0:W-:Y:S03]  /*395e0*/  STL.64 [R1+0x198], R6 ;  /* 0x0001980601007387 */ /* 0x0001e60000100a00 */
[----:B0-----:R-:W2:Y:S01]  /*395f0*/  LDL.LU.64 R6, [R1+0x4d60] ;  /* 0x004d600001067983 */ /* 0x001ea20000300a00 */
[----:B------:R-:W-:Y:S02]  /*39600*/  STL.64 [R1+0x4ca8], R10 ;  /* 0x004ca80a01007387 */ /* 0x000fe40000100a00 */
[----:B----4-:R0:W-:Y:S02]  /*39610*/  STL.64 [R1+0x4ca0], R8 ;  /* 0x004ca00801007387 */ /* 0x0101e40000100a00 */
[----:B0-----:R-:W3:Y:S01]  /*39620*/  LDL.LU R8, [R1+0xc30] ;  /* 0x000c300001087983 */ /* 0x001ee20000300800 */
[----:B------:R0:W-:Y:S02]  /*39630*/  STL.64 [R1+0x180], R12 ;  /* 0x0001800c01007387 */ /* 0x0001e40000100a00 */
[----:B------:R1:W-:Y:S02]  /*39640*/  STL.64 [R1+0x188], R14 ;  /* 0x0001880e01007387 */ /* 0x0003e40000100a00 */
[----:B------:R-:W3:Y:S01]  /*39650*/  LDL.LU R9, [R1+0xc34] ;  /* 0x000c340001097983 */ /* 0x000ee20000300800 */
[----:B------:R-:W4:Y:S01]  /*39660*/  LDL.LU R10, [R1+0xc38] ;  /* 0x000c3800010a7983 */ /* 0x000f220000300800 */
[----:B------:R-:W4:Y:S03]  /*39670*/  LDL.LU R11, [R1+0xc3c] ;  /* 0x000c3c00010b7983 */ /* 0x000f260000300800 */
[----:B0-----:R-:W2:Y:S01]  /*39680*/  LDL.LU R12, [R1+0xc60] ;  /* 0x000c6000010c7983 */ /* 0x001ea20000300800 */
[----:B------:R-:W2:Y:S02]  /*39690*/  LDL.LU R13, [R1+0xc64] ;  /* 0x000c6400010d7983 */ /* 0x000ea40000300800 */
[----:B-1----:R-:W2:Y:S02]  /*396a0*/  LDL.LU R14, [R1+0xc68] ;  /* 0x000c6800010e7983 */ /* 0x002ea40000300800 */
[----:B------:R-:W2:Y:S01]  /*396b0*/  LDL.LU R15, [R1+0xc6c] ;  /* 0x000c6c00010f7983 */ /* 0x000ea20000300800 */
[----:B----4-:R-:W-:Y:S01]  /*396c0*/  STL.64 [R1+0x4d38], R10 ;  /* 0x004d380a01007387 */ /* 0x010fe20000100a00 */
[----:B---3--:R0:W-:Y:S03]  /*396d0*/  STL.64 [R1+0x4d30], R8 ;  /* 0x004d300801007387 */ /* 0x0081e60000100a00 */
[----:B0-----:R-:W3:Y:S04]  /*396e0*/  LDL.64 R8, [R1+0x100] ;  /* 0x0001000001087983 */ /* 0x001ee80000100a00 */
[----:B---3--:R0:W-:Y:S04]  /*396f0*/  STL.64 [R1+0x4d50], R8 ;  /* 0x004d500801007387 */ /* 0x0081e80000100a00 */
[----:B0-----:R-:W2:Y:S01]  /*39700*/  LDL.LU.64 R8, [R1+0x110] ;  /* 0x0001100001087983 */ /* 0x001ea20000300a00 */
[----:B------:R-:W3:Y:S02]  /*39710*/  LDL.LU R24, [R1+0xc40] ;  /* 0x000c400001187983 */ /* 0x000ee40000300800 */
[----:B------:R-:W3:Y:S02]  /*39720*/  LDL.LU R25, [R1+0xc44] ;  /* 0x000c440001197983 */ /* 0x000ee40000300800 */
[----:B------:R-:W4:Y:S01]  /*39730*/  LDL.LU R26, [R1+0xc48] ;  /* 0x000c4800011a7983 */ /* 0x000f220000300800 */
[----:B------:R-:W4:Y:S04]  /*39740*/  LDL.LU R27, [R1+0xc4c] ;  /* 0x000c4c00011b7983 */ /* 0x000f280000300800 */
[----:B----4-:R-:W-:Y:S01]  /*39750*/  STL.64 [R1+0x4d48], R26 ;  /* 0x004d481a01007387 */ /* 0x010fe20000100a00 */
[----:B---3--:R0:W-:Y:S03]  /*39760*/  STL.64 [R1+0x4d40], R24 ;  /* 0x004d401801007387 */ /* 0x0081e60000100a00 */
[----:B0-----:R-:W3:Y:S01]  /*39770*/  LDL.LU R24, [R1+0xc50] ;  /* 0x000c500001187983 */ /* 0x001ee20000300800 */
[----:B------:R-:W3:Y:S02]  /*39780*/  LDL.LU R25, [R1+0xc54] ;  /* 0x000c540001197983 */ /* 0x000ee40000300800 */
[----:B------:R-:W3:Y:S02]  /*39790*/  LDL.LU R26, [R1+0xc58] ;  /* 0x000c5800011a7983 */ /* 0x000ee40000300800 */
[----:B------:R-:W3:Y:S01]  /*397a0*/  LDL.LU R27, [R1+0xc5c] ;  /* 0x000c5c00011b7983 */ /* 0x000ee20000300800 */
[----:B------:R-:W4:Y:S01]  /*397b0*/  LDL.LU.64 R4, [R1+0xf0] ;  /* 0x0000f00001047983 */ /* 0x000f220000300a00 */
[----:B------:R-:W3:Y:S02]  /*397c0*/  LDL.LU R16, [R1+0x900] ;  /* 0x0009000001107983 */ /* 0x000ee40000300800 */
[----:B------:R-:W3:Y:S02]  /*397d0*/  LDL.LU R17, [R1+0x904] ;  /* 0x0009040001117983 */ /* 0x000ee40000300800 */
[----:B------:R-:W3:Y:S01]  /*397e0*/  LDL.LU R18, [R1+0x908] ;  /* 0x0009080001127983 */ /* 0x000ee20000300800 */
[----:B------:R-:W3:Y:S01]  /*397f0*/  LDL.LU R19, [R1+0x90c] ;  /* 0x00090c0001137983 */ /* 0x000ee20000300800 */
[----:B--2---:R-:W-:Y:S03]  /*39800*/  HMMA.16816.F32.BF16 R12, R20, R8, R12 ;  /* 0x00000008140c723c */ /* 0x004fe6000004180c */
[----:B---3--:R-:W-:Y:S01]  /*39810*/  STL.64 [R1+0x4ce0], R18 ;  /* 0x004ce01201007387 */ /* 0x008fe20000100a00 */
[----:B------:R0:W-:Y:S03]  /*39820*/  STL.64 [R1+0x4cd8], R16 ;  /* 0x004cd81001007387 */ /* 0x0001e60000100a00 */
[----:B0-----:R-:W2:Y:S01]  /*39830*/  LDL.LU R16, [R1+0x910] ;  /* 0x0009100001107983 */ /* 0x001ea20000300800 */
[----:B------:R-:W2:Y:S02]  /*39840*/  LDL.LU R17, [R1+0x914] ;  /* 0x0009140001117983 */ /* 0x000ea40000300800 */
[----:B------:R-:W3:Y:S02]  /*39850*/  LDL.LU R18, [R1+0x918] ;  /* 0x0009180001127983 */ /* 0x000ee40000300800 */
[----:B------:R-:W3:Y:S02]  /*39860*/  LDL.LU R19, [R1+0x91c] ;  /* 0x00091c0001137983 */ /* 0x000ee40000300800 */
[----:B---3--:R-:W-:Y:S01]  /*39870*/  STL.64 [R1+0x4cf0], R18 ;  /* 0x004cf01201007387 */ /* 0x008fe20000100a00 */
        /* <DEDUP_REMOVED lines=8> */
[----:B------:R0:W-:Y:S01]  /*39900*/  STL.64 [R1+0x170], R12 ;  /* 0x0001700c01007387 */ /* 0x0001e20000100a00 */
[----:B------:R1:W-:Y:S03]  /*39910*/  STL.64 [R1+0x178], R14 ;  /* 0x0001780e01007387 */ /* 0x0003e60000100a00 */
[----:B0-----:R-:W3:Y:S01]  /*39920*/  LDL.LU.64 R12, [R1+0x4d58] ;  /* 0x004d5800010c7983 */ /* 0x001ee20000300a00 */
[----:B-1----:R-:W-:-:S02]  /*39930*/  IMAD.MOV.U32 R15, RZ, RZ, R8 ;  /* 0x000000ffff0f7224 */ /* 0x002fc400078e0008 */
[----:B------:R-:W-:Y:S02]  /*39940*/  IMAD.MOV.U32 R14, RZ, RZ, R9 ;  /* 0x000000ffff0e7224 */ /* 0x000fe400078e0009 */
[----:B------:R-:W2:Y:S03]  /*39950*/  LDL.LU.64 R8, [R1+0x4d50] ;  /* 0x004d500001087983 */ /* 0x000ea60000300a00 */
[----:B------:R-:W-:Y:S01]  /*39960*/  STL.64 [R1+0x4d00], R14 ;  /* 0x004d000e01007387 */ /* 0x000fe20000100a00 */
[C---:B--2---:R-:W-:Y:S01]  /*39970*/  HMMA.16816.F32.BF16 R24, R20.reuse, R8, R24 ;  /* 0x000000081418723c */ /* 0x044fe20000041818 */
[----:B---3--:R0:W-:Y:S04]  /*39980*/  STL.64 [R1+0x4cf8], R12 ;  /* 0x004cf80c01007387 */ /* 0x0081e80000100a00 */
[----:B0-----:R-:W2:Y:S01]  /*39990*/  LDL.LU R12, [R1+0x920] ;  /* 0x00092000010c7983 */ /* 0x001ea20000300800 */
[----:B------:R-:W2:Y:S02]  /*399a0*/  LDL.LU R13, [R1+0x924] ;  /* 0x00092400010d7983 */ /* 0x000ea40000300800 */
[----:B------:R-:W2:Y:S02]  /*399b0*/  LDL.LU R14, [R1+0x928] ;  /* 0x00092800010e7983 */ /* 0x000ea40000300800 */
[----:B------:R-:W2:Y:S11]  /*399c0*/  LDL.LU R15, [R1+0x92c] ;  /* 0x00092c00010f7983 */ /* 0x000eb60000300800 */
[----:B------:R-:W-:Y:S02]  /*399d0*/  @!UPT UIADD3 URZ, URZ, URZ, URZ ;  /* 0x0000003f3f3ff290 */ /* 0x000fe4000fffe03f */
[----:B------:R-:W-:Y:S01]  /*399e0*/  STL.64 [R1+0x160], R24 ;  /* 0x0001601801007387 */ /* 0x000fe20000100a00 */
[----:B------:R0:W-:Y:S03]  /*399f0*/  STL.64 [R1+0x168], R26 ;  /* 0x0001681a01007387 */ /* 0x0001e60000100a00 */
[----:B0-----:R-:W4:Y:S01]  /*39a00*/  LDL.LU.64 R26, [R1+0x4d48] ;  /* 0x004d4800011a7983 */ /* 0x001f220000300a00 */
[----:B------:R-:W4:Y:S02]  /*39a10*/  LDL.LU.64 R24, [R1+0x4d40] ;  /* 0x004d400001187983 */ /* 0x000f240000300a00 */
[----:B------:R-:W-:Y:S02]  /*39a20*/  IMAD.MOV.U32 R29, RZ, RZ, R9 ;  /* 0x000000ffff1d7224 */ /* 0x000fe400078e0009 */
[----:B------:R-:W3:Y:S01]  /*39a30*/  LDL.LU.64 R10, [R1+0x4d38] ;  /* 0x004d3800010a7983 */ /* 0x000ee20000300a00 */
[----:B------:R-:W3:Y:S01]  /*39a40*/  LDL.LU.64 R8, [R1+0x4d30] ;  /* 0x004d300001087983 */ /* 0x000ee20000300a00 */
[C---:B----4-:R-:W-:Y:S11]  /*39a50*/  HMMA.16816.F32.BF16 R24, R20.reuse, R4, R24 ;  /* 0x000000041418723c */ /* 0x050ff60000041818 */
[----:B------:R-:W-:Y:S11]  /*39a60*/  @!UPT UIADD3 URZ, URZ, URZ, URZ ;  /* 0x0000003f3f3ff290 */ /* 0x000ff6000fffe03f */
[----:B------:R-:W-:Y:S01]  /*39a70*/  @!UPT UIADD3 URZ, URZ, URZ, URZ ;  /* 0x0000003f3f3ff290 */ /* 0x000fe2000fffe03f */
[----:B------:R0:W-:Y:S01]  /*39a80*/  STL.64 [R1+0xc0], R24 ;  /* 0x0000c01801007387 */ /* 0x0001e20000100a00 */
[----:B------:R1:W-:Y:S03]  /*39a90*/  STL.64 [R1+0xc8], R26 ;  /* 0x0000c81a01007387 */ /* 0x0003e60000100a00 */
[----:B0-----:R-:W3:Y:S01]  /*39aa0*/  LDL.LU.64 R24, [R1+0x4d28] ;  /* 0x004d280001187983 */ /* 0x001ee20000300a00 */
[----:B-1----:R-:W-:Y:S02]  /*39ab0*/  IMAD.MOV.U32 R27, RZ, RZ, R4 ;  /* 0x000000ffff1b7224 */ /* 0x002fe400078e0004 */
[----:B------:R-:W-:Y:S02]  /*39ac0*/  IMAD.MOV.U32 R26, RZ, RZ, R5 ;  /* 0x000000ffff1a7224 */ /* 0x000fe400078e0005 */
[----:B------:R-:W4:Y:S01]  /*39ad0*/  LDL.LU.64 R4, [R1+0x4d20] ;  /* 0x004d200001047983 */ /* 0x000f220000300a00 */
[C---:B---3--:R-:W-:Y:S08]  /*39ae0*/  HMMA.16816.F32.BF16 R8, R20.reuse, R24, R8 ;  /* 0x000000181408723c */ /* 0x048ff00000041808 */
[----:B----4-:R-:W-:Y:S11]  /*39af0*/  HMMA.16816.F32.BF16 R20, R20, R4, R16 ;  /* 0x000000041414723c */ /* 0x010ff60000041810 */
[----:B------:R-:W-:Y:S04]  /*39b00*/  @!UPT UIADD3 URZ, URZ, URZ, URZ ;  /* 0x0000003f3f3ff290 */ /* 0x000fe8000fffe03f */
[----:B------:R0:W-:Y:S01]  /*39b10*/  STL.64 [R1+0xb0], R8 ;  /* 0x0000b00801007387 */ /* 0x0001e20000100a00 */
[----:B------:R1:W-:Y:S03]  /*39b20*/  STL.64 [R1+0xb8], R10 ;  /* 0x0000b80a01007387 */ /* 0x0003e60000100a00 */
[----:B0-----:R-:W3:Y:S01]  /*39b30*/  LDL.LU R8, [R1+0x8e0] ;  /* 0x0008e00001087983 */ /* 0x001ee20000300800 */
[----:B------:R-:W3:Y:S02]  /*39b40*/  LDL.LU R9, [R1+0x8e4] ;  /* 0x0008e40001097983 */ /* 0x000ee40000300800 */
[----:B-1----:R-:W3:Y:S02]  /*39b50*/  LDL.LU R10, [R1+0x8e8] ;  /* 0x0008e800010a7983 */ /* 0x002ee40000300800 */
[----:B------:R-:W3:Y:S01]  /*39b60*/  LDL.LU R11, [R1+0x8ec] ;  /* 0x0008ec00010b7983 */ /* 0x000ee20000300800 */
[----:B------:R0:W-:Y:S01]  /*39b70*/  STL.64 [R1+0x4be0], R24 ;  /* 0x004be01801007387 */ /* 0x0001e20000100a00 */
[----:B------:R1:W-:Y:S03]  /*39b80*/  STL.64 [R1+0x4c68], R26 ;  /* 0x004c681a01007387 */ /* 0x0003e60000100a00 */
[----:B0-----:R-:W4:Y:S01]  /*39b90*/  LDL.LU R24, [R1+0x8f0] ;  /* 0x0008f00001187983 */ /* 0x001f220000300800 */
[----:B------:R-:W4:Y:S02]  /*39ba0*/  LDL.LU R25, [R1+0x8f4] ;  /* 0x0008f40001197983 */ /* 0x000f240000300800 */
[----:B-1----:R-:W4:Y:S02]  /*39bb0*/  LDL.LU R26, [R1+0x8f8] ;  /* 0x0008f800011a7983 */ /* 0x002f240000300800 */
[----:B------:R-:W4:Y:S01]  /*39bc0*/  LDL.LU R27, [R1+0x8fc] ;  /* 0x0008fc00011b7983 */ /* 0x000f220000300800 */
[----:B------:R-:W2:Y:S01]  /*39bd0*/  LDL.LU.64 R16, [R1+0x4d18] ;  /* 0x004d180001107983 */ /* 0x000ea20000300a00 */
[----:B------:R-:W2:Y:S02]  /*39be0*/  LDL.LU.64 R6, [R1+0x4d10] ;  /* 0x004d100001067983 */ /* 0x000ea40000300a00 */
[----:B------:R-:W2:Y:S02]  /*39bf0*/  LDL.LU.64 R4, [R1+0x4d08] ;  /* 0x004d080001047983 */ /* 0x000ea40000300a00 */
[----:B------:R0:W-:Y:S01]  /*39c00*/  STL.64 [R1+0xa0], R20 ;  /* 0x0000a01401007387 */ /* 0x0001e20000100a00 */
[----:B------:R-:W-:Y:S01]  /*39c10*/  STL.64 [R1+0xa8], R22 ;  /* 0x0000a81601007387 */ /* 0x000fe20000100a00 */
[----:B0-----:R-:W-:-:S02]  /*39c20*/  IMAD.MOV.U32 R20, RZ, RZ, R3 ;  /* 0x000000ffff147224 */ /* 0x001fc400078e0003 */
[----:B------:R-:W-:Y:S01]  /*39c30*/  IMAD.MOV.U32 R21, RZ, RZ, R0 ;  /* 0x000000ffff157224 */ /* 0x000fe200078e0000 */
[C---:B--2---:R-:W-:Y:S01]  /*39c40*/  HMMA.16816.F32.BF16 R16, R4.reuse, R16, R12 ;  /* 0x000000100410723c */ /* 0x044fe2000004180c */
[----:B------:R-:W2:Y:S01]  /*39c50*/  LDL.LU.64 R14, [R1+0x4d00] ;  /* 0x004d0000010e7983 */ /* 0x000ea20000300a00 */
[----:B------:R-:W2:Y:S11]  /*39c60*/  LDL.LU.64 R12, [R1+0x4cf8] ;  /* 0x004cf800010c7983 */ /* 0x000eb60000300a00 */
[----:B------:R-:W-:Y:S10]  /*39c70*/  @!UPT UIADD3 URZ, URZ, URZ, URZ ;  /* 0x0000003f3f3ff290 */ /* 0x000ff4000fffe03f */
[----:B------:R0:W-:Y:S01]  /*39c80*/  STL.64 [R1+0x90], R16 ;  /* 0x0000901001007387 */ /* 0x0001e20000100a00 */
[----:B------:R-:W-:Y:S02]  /*39c90*/  IMAD.MOV.U32 R3, RZ, RZ, R18 ;  /* 0x000000ffff037224 */ /* 0x000fe400078e0012 */
[----:B------:R-:W-:Y:S02]  /*39ca0*/  IMAD.MOV.U32 R0, RZ, RZ, R19 ;  /* 0x000000ffff007224 */ /* 0x000fe400078e0013 */
[----:B------:R-:W2:Y:S04]  /*39cb0*/  LDL.LU.64 R18, [R1+0x4cf0] ;  /* 0x004cf00001127983 */ /* 0x000ea80000300a00 */
[----:B0-----:R-:W2:Y:S01]  /*39cc0*/  LDL.LU.64 R16, [R1+0x4ce8] ;  /* 0x004ce80001107983 */ /* 0x001ea20000300a00 */
[----:B------:R-:W-:Y:S02]  /*39cd0*/  STL [R1+0x448c], R0 ;  /* 0x00448c0001007387 */ /* 0x000fe40000100800 */
[----:B------:R-:W-:Y:S01]  /*39ce0*/  STL [R1+0x4488], R3 ;  /* 0x0044880301007387 */ /* 0x000fe20000100800 */
[C---:B--2---:R-:W-:Y:S01]  /*39cf0*/  HMMA.16816.F32.BF16 R20, R4.reuse, R20, R16 ;  /* 0x000000140414723c */ /* 0x044fe20000041810 */
[----:B------:R-:W2:Y:S01]  /*39d00*/  LDL.LU.64 R18, [R1+0x4ce0] ;  /* 0x004ce00001127983 */ /* 0x000ea20000300a00 */
[----:B------:R-:W2:Y:S11]  /*39d10*/  LDL.LU.64 R16, [R1+0x4cd8] ;  /* 0x004cd80001107983 */ /* 0x000eb60000300a00 */
[----:B------:R-:W-:Y:S10]  /*39d20*/  @!UPT UIADD3 URZ, URZ, URZ, URZ ;  /* 0x0000003f3f3ff290 */ /* 0x000ff4000fffe03f */
[----:B------:R0:W-:Y:S01]  /*39d30*/  STL.64 [R1+0x80], R20 ;  /* 0x0000801401007387 */ /* 0x0001e20000100a00 */
[----:B------:R-:W-:Y:S03]  /*39d40*/  STL.64 [R1+0x88], R22 ;  /* 0x0000881601007387 */ /* 0x000fe60000100a00 */
[----:B0-----:R-:W2:Y:S01]  /*39d50*/  LDL.LU R20, [R1+0x30] ;  /* 0x0000300001147983 */ /* 0x001ea20000300800 */
[----:B------:R-:W-:Y:S02]  /*39d60*/  IMAD.MOV.U32 R21, RZ, RZ, R12 ;  /* 0x000000ffff157224 */ /* 0x000fe400078e000c */
[----:B------:R-:W3:Y:S03]  /*39d70*/  LDL.LU R12, [R1+0x4cd0] ;  /* 0x004cd000010c7983 */ /* 0x000ee60000300800 */
[----:B--2---:R0:W-:Y:S04]  /*39d80*/  STL.64 [R1+0x4c90], R20 ;  /* 0x004c901401007387 */ /* 0x0041e80000100a00 */
[----:B0-----:R-:W2:Y:S01]  /*39d90*/  LDL.LU R20, [R1] ;  /* 0x0000000001147983 */ /* 0x001ea20000300800 */
[----:B------:R-:W2:Y:S02]  /*39da0*/  LDL.LU R21, [R1+0x4] ;  /* 0x0000040001157983 */ /* 0x000ea40000300800 */
[C---:B--2---:R-:W-:Y:S01]  /*39db0*/  HMMA.16816.F32.BF16 R20, R4.reuse, R20, R16 ;  /* 0x000000140414723c */ /* 0x044fe20000041810 */
[----:B------:R-:W2:Y:S01]  /*39dc0*/  LDL.LU.64 R18, [R1+0x4cc8] ;  /* 0x004cc80001127983 */ /* 0x000ea20000300a00 */
[----:B------:R-:W4:Y:S11]  /*39dd0*/  LDL.LU.64 R16, [R1+0x4cc0] ;  /* 0x004cc00001107983 */ /* 0x000f360000300a00 */
[----:B------:R-:W-:Y:S10]  /*39de0*/  @!UPT UIADD3 URZ, URZ, URZ, URZ ;  /* 0x0000003f3f3ff290 */ /* 0x000ff4000fffe03f */
[----:B------:R0:W-:Y:S01]  /*39df0*/  STL.64 [R1+0x70], R20 ;  /* 0x0000701401007387 */ /* 0x0001e20000100a00 */
[----:B------:R-:W-:Y:S02]  /*39e00*/  IMAD.MOV.U32 R3, RZ, RZ, R23 ;  /* 0x000000ffff037224 */ /* 0x000fe400078e0017 */
[----:B------:R-:W-:Y:S01]  /*39e10*/  IMAD.MOV.U32 R0, RZ, RZ, R22 ;  /* 0x000000ffff007224 */ /* 0x000fe200078e0016 */
[----:B0-----:R-:W2:Y:S01]  /*39e20*/  LDL.LU R20, [R1+0x8d0] ;  /* 0x0008d00001147983 */ /* 0x001ea20000300800 */
[----:B------:R-:W2:Y:S02]  /*39e30*/  LDL.LU R21, [R1+0x8d4] ;  /* 0x0008d40001157983 */ /* 0x000ea40000300800 */
[----:B------:R-:W2:Y:S02]  /*39e40*/  LDL.LU R22, [R1+0x8d8] ;  /* 0x0008d80001167983 */ /* 0x000ea40000300800 */
[----:B------:R-:W2:Y:S01]  /*39e50*/  LDL.LU R23, [R1+0x8dc] ;  /* 0x0008dc0001177983 */ /* 0x000ea20000300800 */
[----:B------:R-:W-:Y:S01]  /*39e60*/  STL [R1+0x4494], R3 ;  /* 0x0044940301007387 */ /* 0x000fe20000100800 */
[----:B------:R-:W-:Y:S01]  /*39e70*/  STL [R1+0x4490], R0 ;  /* 0x0044900001007387 */ /* 0x000fe20000100800 */
[----:B----4-:R-:W-:Y:S11]  /*39e80*/  HMMA.16816.F32.BF16 R24, R4, R16, R24 ;  /* 0x000000100418723c */ /* 0x010ff60000041818 */
[----:B------:R-:W-:Y:S11]  /*39e90*/  @!UPT UIADD3 URZ, URZ, URZ, URZ ;  /* 0x0000003f3f3ff290 */ /* 0x000ff6000fffe03f */
[----:B------:R-:W-:Y:S01]  /*39ea0*/  @!UPT UIADD3 URZ, URZ, URZ, URZ ;  /* 0x0000003f3f3ff290 */ /* 0x000fe2000fffe03f */
[----:B------:R0:W-:Y:S01]  /*39eb0*/  STL.64 [R1+0x60], R24 ;  /* 0x0000601801007387 */ /* 0x0001e20000100a00 */
[----:B------:R-:W-:Y:S02]  /*39ec0*/  STL.64 [R1+0x68], R26 ;  /* 0x0000681a01007387 */ /* 0x000fe40000100a00 */
[----:B0-----:R-:W-:Y:S02]  /*39ed0*/  IMAD.MOV.U32 R24, RZ, RZ, R13 ;  /* 0x000000ffff187224 */ /* 0x001fe400078e000d */
[----:B------:R-:W3:Y:S01]  /*39ee0*/  LDL.LU R13, [R1+0x4cbc] ;  /* 0x004cbc00010d7983 */ /* 0x000ee20000300800 */
[----:B------:R-:W-:Y:S02]  /*39ef0*/  IMAD.MOV.U32 R25, RZ, RZ, R28 ;  /* 0x000000ffff197224 */ /* 0x000fe400078e001c */
[----:B------:R-:W4:Y:S03]  /*39f00*/  LDL.LU R28, [R1+0x4cb8] ;  /* 0x004cb800011c7983 */ /* 0x000f260000300800 */
[----:B------:R2:W-:Y:S02]  /*39f10*/  STL.64 [R1+0x4c78], R24 ;  /* 0x004c781801007387 */ /* 0x0005e40000100a00 */
[----:B--2---:R-:W-:-:S02]  /*39f20*/  IMAD.MOV.U32 R24, RZ, RZ, R18 ;  /* 0x000000ffff187224 */ /* 0x004fc400078e0012 */
[----:B------:R-:W-:Y:S01]  /*39f30*/  IMAD.MOV.U32 R25, RZ, RZ, R19 ;  /* 0x000000ffff197224 */ /* 0x000fe200078e0013 */
[----:B------:R-:W2:Y:S01]  /*39f40*/  LDL.LU R18, [R1+0x4cb4] ;  /* 0x004cb40001127983 */ /* 0x000ea20000300800 */
[----:B------:R-:W2:Y:S03]  /*39f50*/  LDL.LU R19, [R1+0x4cb0] ;  /* 0x004cb00001137983 */ /* 0x000ea60000300800 */
[----:B------:R0:W-:Y:S04]  /*39f60*/  STL.64 [R1+0x4c88], R24 ;  /* 0x004c881801007387 */ /* 0x0001e80000100a00 */
[----:B0-----:R-:W2:Y:S01]  /*39f70*/  LDL.LU R24, [R1+0x880] ;  /* 0x0008800001187983 */ /* 0x001ea20000300800 */
[----:B------:R-:W2:Y:S02]  /*39f80*/  LDL.LU R25, [R1+0x884] ;  /* 0x0008840001197983 */ /* 0x000ea40000300800 */
[----:B------:R-:W2:Y:S01]  /*39f90*/  LDL.LU R26, [R1+0x888] ;  /* 0x00088800011a7983 */ /* 0x000ea20000300800 */
[C---:B---3--:R-:W-:Y:S01]  /*39fa0*/  HMMA.16816.F32.BF16 R8, R4.reuse, R12, R8 ;  /* 0x0000000c0408723c */ /* 0x048fe20000041808 */
[----:B----4-:R-:W-:Y:S11]  /*39fb0*/  IMAD.MOV.U32 R27, RZ, RZ, R28 ;  /* 0x000000ffff1b7224 */ /* 0x010ff600078e001c */
[----:B------:R-:W-:Y:S11]  /*39fc0*/  @!UPT UIADD3 URZ, URZ, URZ, URZ ;  /* 0x0000003f3f3ff290 */ /* 0x000ff6000fffe03f */
[----:B------:R0:W-:Y:S01]  /*39fd0*/  STL [R1+0x5c], R11 ;  /* 0x00005c0b01007387 */ /* 0x0001e20000100800 */
[----:B------:R-:W-:Y:S02]  /*39fe0*/  IMAD.MOV.U32 R28, RZ, RZ, R10 ;  /* 0x000000ffff1c7224 */ /* 0x000fe400078e000a */
[----:B------:R-:W-:Y:S02]  /*39ff0*/  IMAD.MOV.U32 R16, RZ, RZ, R8 ;  /* 0x000000ffff107224 */ /* 0x000fe400078e0008 */
[----:B------:R-:W-:Y:S01]  /*3a000*/  IMAD.MOV.U32 R17, RZ, RZ, R9 ;  /* 0x000000ffff117224 */ /* 0x000fe200078e0009 */
[----:B0-----:R-:W3:Y:S01]  /*3a010*/  LDL.LU.64 R10, [R1+0x4ca8] ;  /* 0x004ca800010a7983 */ /* 0x001ee20000300a00 */
[----:B------:R-:W4:Y:S02]  /*3a020*/  LDL.LU.64 R8, [R1+0x4ca0] ;  /* 0x004ca00001087983 */ /* 0x000f240000300a00 */
[----:B------:R0:W-:Y:S02]  /*3a030*/  STL.64 [R1+0x4c80], R14 ;  /* 0x004c800e01007387 */ /* 0x0001e40000100a00 */
[----:B------:R-:W3:Y:S01]  /*3a040*/  LDL.LU R12, [R1+0x8c0] ;  /* 0x0008c000010c7983 */ /* 0x000ee20000300800 */
[----:B------:R-:W3:Y:S04]  /*3a050*/  LDL.LU R13, [R1+0x8c4] ;  /* 0x0008c400010d7983 */ /* 0x000ee80000300800 */
[----:B0-----:R-:W3:Y:S01]  /*3a060*/  LDL.LU R14, [R1+0x8c8] ;  /* 0x0008c800010e7983 */ /* 0x001ee20000300800 */
[----:B------:R-:W3:Y:S02]  /*3a070*/  LDL.LU R15, [R1+0x8cc] ;  /* 0x0008cc00010f7983 */ /* 0x000ee40000300800 */
[----:B--2---:R-:W-:Y:S02]  /*3a080*/  STL.64 [R1+0x4b88], R18 ;  /* 0x004b881201007387 */ /* 0x004fe40000100a00 */
[----:B------:R3:W-:Y:S01]  /*3a090*/  STL.64 [R1+0x4b80], R16 ;  /* 0x004b801001007387 */ /* 0x0007e20000100a00 */
[----:B----4-:R-:W-:Y:S01]  /*3a0a0*/  HMMA.16816.F32.BF16 R20, R4, R8, R20 ;  /* 0x000000080414723c */ /* 0x010fe20000041814 */
[----:B---3--:R-:W-:-:S02]  /*3a0b0*/  IMAD.MOV.U32 R16, RZ, RZ, R10 ;  /* 0x000000ffff107224 */ /* 0x008fc400078e000a */
[----:B------:R-:W-:Y:S01]  /*3a0c0*/  IMAD.MOV.U32 R17, RZ, RZ, R11 ;  /* 0x000000ffff117224 */ /* 0x000fe200078e000b */
[----:B------:R-:W2:Y:S01]  /*3a0d0*/  LDL.LU R10, [R1+0x4c9c] ;  /* 0x004c9c00010a7983 */ /* 0x000ea20000300800 */
[----:B------:R-:W3:Y:S03]  /*3a0e0*/  LDL.LU R11, [R1+0x4c98] ;  /* 0x004c9800010b7983 */ /* 0x000ee60000300800 */
[----:B------:R0:W-:Y:S04]  /*3a0f0*/  STL.64 [R1+0x4c70], R16 ;  /* 0x004c701001007387 */ /* 0x0001e80000100a00 */
[----:B0-----:R-:W4:Y:S01]  /*3a100*/  LDL.LU R16, [R1+0x8b0] ;  /* 0x0008b00001107983 */ /* 0x001f220000300800 */
[----:B------:R-:W4:Y:S02]  /*3a110*/  LDL.LU R17, [R1+0x8b4] ;  /* 0x0008b40001117983 */ /* 0x000f240000300800 */
[----:B------:R-:W4:Y:S02]  /*3a120*/  LDL.LU R18, [R1+0x8b8] ;  /* 0x0008b80001127983 */ /* 0x000f240000300800 */
[----:B------:R-:W4:Y:S01]  /*3a130*/  LDL.LU R19, [R1+0x8bc] ;  /* 0x0008bc0001137983 */ /* 0x000f220000300800 */
[----:B------:R-:W-:Y:S05]  /*3a140*/  STL [R1+0x4498], R28 ;  /* 0x0044981c01007387 */ /* 0x000fea0000100800 */
[----:B------:R0:W-:Y:S02]  /*3a150*/  STL.64 [R1+0x40], R20 ;  /* 0x0000401401007387 */ /* 0x0001e40000100a00 */
[----:B------:R1:W-:Y:S01]  /*3a160*/  STL.64 [R1+0x48], R22 ;  /* 0x0000481601007387 */ /* 0x0003e20000100a00 */
[----:B0-----:R-:W1:Y:S02]  /*3a170*/  LDL.LU.64 R20, [R1+0x4c90] ;  /* 0x004c900001147983 */ /* 0x001e640000300a00 */
[C---:B-1----:R-:W-:Y:S02]  /*3a180*/  HMMA.16816.F32.BF16 R20, R4.reuse, R20, R24 ;  /* 0x000000140414723c */ /* 0x042fe40000041818 */
[----:B------:R-:W2:Y:S11]  /*3a190*/  LDL.LU.64 R24, [R1+0x4c88] ;  /* 0x004c880001187983 */ /* 0x000eb60000300a00 */
[----:B------:R-:W-:Y:S10]  /*3a1a0*/  @!UPT UIADD3 URZ, URZ, URZ, URZ ;  /* 0x0000003f3f3ff290 */ /* 0x000ff4000fffe03f */
[----:B------:R-:W-:Y:S01]  /*3a1b0*/  STL.64 [R1+0x880], R20 ;  /* 0x0008801401007387 */ /* 0x000fe20000100a00 */
[----:B------:R-:W-:Y:S02]  /*3a1c0*/  STL.64 [R1+0x888], R22 ;  /* 0x0008881601007387 */ /* 0x000fe40000100a00 */
[----:B------:R-:W0:Y:S02]  /*3a1d0*/  LDSM.16.MT88.4 R20, [R2+0xc080] ;  /* 0x00c080000214783b */ /* 0x000e240000004200 */
[----:B0-----:R-:W-:Y:S02]  /*3a1e0*/  STL.64 [R1+0x4ab0], R22 ;  /* 0x004ab01601007387 */ /* 0x001fe40000100a00 */
[----:B------:R0:W-:Y:S02]  /*3a1f0*/  STL.64 [R1+0x4aa8], R20 ;  /* 0x004aa81401007387 */ /* 0x0001e40000100a00 */
[----:B0-----:R-:W3:Y:S01]  /*3a200*/  LDL.LU.64 R20, [R1+0xd0] ;  /* 0x0000d00001147983 */ /* 0x001ee20000300a00 */
[----:B------:R-:W3:Y:S01]  /*3a210*/  LDL.64 R22, [R1+0xd8] ;  /* 0x0000d80001167983 */ /* 0x000ee20000100a00 */
[----:B--2---:R-:W-:Y:S11]  /*3a220*/  HMMA.16816.F32.BF16 R24, R4, R24, R12 ;  /* 0x000000180418723c */ /* 0x004ff6000004180c */
[----:B------:R-:W-:Y:S11]  /*3a230*/  @!UPT UIADD3 URZ, URZ, URZ, URZ ;  /* 0x0000003f3f3ff290 */ /* 0x000ff6000fffe03f */
[----:B------:R-:W-:Y:S02]  /*3a240*/  @!UPT UIADD3 URZ, URZ, URZ, URZ ;  /* 0x0000003f3f3ff290 */ /* 0x000fe4000fffe03f */
[----:B------:R-:W-:Y:S02]  /*3a250*/  IMAD.MOV.U32 R13, RZ, RZ, R24 ;  /* 0x000000ffff0d7224 */ /* 0x000fe400078e0018 */
[----:B------:R-:W-:Y:S01]  /*3a260*/  IMAD.MOV.U32 R12, RZ, RZ, R25 ;  /* 0x000000ffff0c7224 */ /* 0x000fe200078e0019 */
[----:B---3--:R-:W-:Y:S01]  /*3a270*/  STL.64 [R1+0x4bd8], R22 ;  /* 0x004bd81601007387 */ /* 0x008fe20000100a00 */
[----:B------:R0:W-:Y:S03]  /*3a280*/  STL.64 [R1+0x4bd0], R20 ;  /* 0x004bd01401007387 */ /* 0x0001e60000100a00 */
[----:B0-----:R-:W2:Y:S01]  /*3a290*/  LDL.LU R20, [R1+0x8a0] ;  /* 0x0008a00001147983 */ /* 0x001ea20000300800 */
[----:B------:R-:W2:Y:S02]  /*3a2a0*/  LDL.LU R21, [R1+0x8a4] ;  /* 0x0008a40001157983 */ /* 0x000ea40000300800 */
[----:B------:R-:W2:Y:S02]  /*3a2b0*/  LDL.LU R22, [R1+0x8a8] ;  /* 0x0008a80001167983 */ /* 0x000ea40000300800 */
[----:B------:R-:W2:Y:S01]  /*3a2c0*/  LDL.LU R23, [R1+0x8ac] ;  /* 0x0008ac0001177983 */ /* 0x000ea20000300800 */
[----:B------:R-:W3:Y:S01]  /*3a2d0*/  LDL.LU.64 R14, [R1+0x4c80] ;  /* 0x004c8000010e7983 */ /* 0x000ee20000300a00 */
[----:B------:R-:W4:Y:S02]  /*3a2e0*/  LDL.LU.64 R24, [R1+0x4c78] ;  /* 0x004c780001187983 */ /* 0x000f240000300a00 */
[----:B------:R-:W-:-:S02]  /*3a2f0*/  IMAD.MOV.U32 R8, RZ, RZ, R27 ;  /* 0x000000ffff087224 */ /* 0x000fc400078e001b */
[----:B------:R-:W-:-:S03]  /*3a300*/  IMAD.MOV.U32 R9, RZ, RZ, R26 ;  /* 0x000000ffff097224 */ /* 0x000fc600078e001a */
[----:B------:R-:W-:Y:S02]  /*3a310*/  STL [R1+0x4334], R8 ;  /* 0x0043340801007387 */ /* 0x000fe40000100800 */
[----:B------:R-:W-:Y:S02]  /*3a320*/  STL [R1+0x4330], R9 ;  /* 0x0043300901007387 */ /* 0x000fe40000100800 */
[----:B------:R-:W-:Y:S02]  /*3a330*/  STL [R1+0x432c], R12 ;  /* 0x00432c0c01007387 */ /* 0x000fe40000100800 */
[----:B------:R-:W-:Y:S01]  /*3a340*/  STL [R1+0x4328], R13 ;  /* 0x0043280d01007387 */ /* 0x000fe20000100800 */
[C---:B----4-:R-:W-:Y:S01]  /*3a350*/  HMMA.16816.F32.BF16 R24, R4.reuse, R24, R16 ;  /* 0x000000180418723c */ /* 0x050fe20000041810 */
[----:B------:R-:W2:Y:S11]  /*3a360*/  LDL.LU.64 R16, [R1+0x4c70] ;  /* 0x004c700001107983 */ /* 0x000eb60000300a00 */
[----:B------:R-:W-:Y:S11]  /*3a370*/  @!UPT UIADD3 URZ, URZ, URZ, URZ ;  /* 0x0000003f3f3ff290 */ /* 0x000ff6000fffe03f */
[----:B------:R-:W-:Y:S01]  /*3a380*/  STL.64 [R1+0x8b0], R24 ;  /* 0x0008b01801007387 */ /* 0x000fe20000100a00 */
[----:B------:R0:W-:Y:S03]  /*3a390*/  STL.64 [R1+0x8b8], R26 ;  /* 0x0008b81a01007387 */ /* 0x0001e60000100a00 */
[----:B0-----:R-:W4:Y:S01]  /*3a3a0*/  LDL.LU.64 R26, [R1+0x4c68] ;  /* 0x004c6800011a7983 */ /* 0x001f220000300a00 */
[----:B--2---:R-:W-:Y:S03]  /*3a3b0*/  HMMA.16816.F32.BF16 R16, R4, R16, R20 ;  /* 0x000000100410723c */ /* 0x004fe60000041814 */
[----:B------:R-:W2:Y:S01]  /*3a3c0*/  LDL.LU R20, [R1+0x840] ;  /* 0x0008400001147983 */ /* 0x000ea20000300800 */
[----:B------:R-:W2:Y:S02]  /*3a3d0*/  LDL.LU R21, [R1+0x844] ;  /* 0x0008440001157983 */ /* 0x000ea40000300800 */
[----:B------:R-:W2:Y:S02]  /*3a3e0*/  LDL.LU R22, [R1+0x848] ;  /* 0x0008480001167983 */ /* 0x000ea40000300800 */
[----:B------:R-:W2:Y:S02]  /*3a3f0*/  LDL.LU R23, [R1+0x84c] ;  /* 0x00084c0001177983 */ /* 0x000ea40000300800 */
[----:B----4-:R-:W-:-:S02]  /*3a400*/  IMAD.MOV.U32 R24, RZ, RZ, R27 ;  /* 0x000000ffff187224 */ /* 0x010fc400078e001b */
[----:B------:R-:W-:Y:S01]  /*3a410*/  IMAD.MOV.U32 R25, RZ, RZ, R26 ;  /* 0x000000ffff197224 */ /* 0x000fe200078e001a */
[----:B--2---:R-:W-:Y:S01]  /*3a420*/  STL.64 [R1+0x4bf0], R22 ;  /* 0x004bf01601007387 */ /* 0x004fe20000100a00 */
[----:B------:R-:W-:Y:S03]  /*3a430*/  STL.64 [R1+0x4be8], R20 ;  /* 0x004be81401007387 */ /* 0x000fe60000100a00 */
[----:B------:R0:W-:Y:S02]  /*3a440*/  STL.64 [R1+0x4bf8], R24 ;  /* 0x004bf81801007387 */ /* 0x0001e40000100a00 */
[----:B0-----:R-:W2:Y:S01]  /*3a450*/  LDL.LU R24, [R1+0x860] ;  /* 0x0008600001187983 */ /* 0x001ea20000300800 */
[----:B------:R-:W2:Y:S02]  /*3a460*/  LDL.LU R25, [R1+0x864] ;  /* 0x0008640001197983 */ /* 0x000ea40000300800 */
[----:B------:R-:W4:Y:S02]  /*3a470*/  LDL.LU R26, [R1+0x868] ;  /* 0x00086800011a7983 */ /* 0x000f240000300800 */
[----:B------:R-:W4:Y:S02]  /*3a480*/  LDL.LU R27, [R1+0x86c] ;  /* 0x00086c00011b7983 */ /* 0x000f240000300800 */
[----:B----4-:R-:W-:Y:S01]  /*3a490*/  STL.64 [R1+0x4c08], R26 ;  /* 0x004c081a01007387 */ /* 0x010fe20000100a00 */
[----:B--2---:R3:W-:Y:S02]  /*3a4a0*/  STL.64 [R1+0x4c00], R24 ;  /* 0x004c001801007387 */ /* 0x0047e40000100a00 */
[----:B---3--:R-:W-:-:S02]  /*3a4b0*/  IMAD.MOV.U32 R24, RZ, RZ, R15 ;  /* 0x000000ffff187224 */ /* 0x008fc400078e000f */
[----:B------:R-:W-:Y:S01]  /*3a4c0*/  IMAD.MOV.U32 R25, RZ, RZ, R14 ;  /* 0x000000ffff197224 */ /* 0x000fe200078e000e */
[----:B------:R-:W2:Y:S01]  /*3a4d0*/  LDL.LU R15, [R1+0x4c60] ;  /* 0x004c6000010f7983 */ /* 0x000ea20000300800 */
[----:B------:R-:W3:Y:S02]  /*3a4e0*/  LDL.LU R14, [R1+0x4c5c] ;  /* 0x004c5c00010e7983 */ /* 0x000ee40000300800 */
[----:B------:R-:W-:Y:S01]  /*3a4f0*/  IMAD.MOV.U32 R20, RZ, RZ, R11 ;  /* 0x000000ffff147224 */ /* 0x000fe200078e000b */
[----:B------:R0:W-:Y:S01]  /*3a500*/  STL.64 [R1+0x4c20], R24 ;  /* 0x004c201801007387 */ /* 0x0001e20000100a00 */
[----:B------:R-:W-:-:S03]  /*3a510*/  IMAD.MOV.U32 R21, RZ, RZ, R10 ;  /* 0x000000ffff157224 */ /* 0x000fc600078e000a */
[----:B0-----:R-:W4:Y:S01]  /*3a520*/  LDL.LU R24, [R1+0x120] ;  /* 0x0001200001187983 */ /* 0x001f220000300800 */
[----:B------:R-:W4:Y:S02]  /*3a530*/  LDL.LU R25, [R1+0x124] ;  /* 0x0001240001197983 */ /* 0x000f240000300800 */
[----:B------:R-:W4:Y:S02]  /*3a540*/  LDL.LU R11, [R1+0x4c58] ;  /* 0x004c5800010b7983 */ /* 0x000f240000300800 */
[----:B------:R-:W4:Y:S02]  /*3a550*/  LDL.LU R10, [R1+0x4c54] ;  /* 0x004c5400010a7983 */ /* 0x000f240000300800 */
[----:B--2---:R-:W-:Y:S02]  /*3a560*/  IMAD.MOV.U32 R22, RZ, RZ, R15 ;  /* 0x000000ffff167224 */ /* 0x004fe400078e000f */
[----:B---3--:R-:W-:Y:S01]  /*3a570*/  IMAD.MOV.U32 R23, RZ, RZ, R14 ;  /* 0x000000ffff177224 */ /* 0x008fe200078e000e */
[----:B------:R-:W2:Y:S01]  /*3a580*/  LDL.LU R15, [R1+0x4c50] ;  /* 0x004c5000010f7983 */ /* 0x000ea20000300800 */
[----:B------:R-:W3:Y:S03]  /*3a590*/  LDL.LU R14, [R1+0x4c4c] ;  /* 0x004c4c00010e7983 */ /* 0x000ee60000300800 */
[----:B------:R-:W-:Y:S01]  /*3a5a0*/  STL.64 [R1+0x4c18], R22 ;  /* 0x004c181601007387 */ /* 0x000fe20000100a00 */
[----:B------:R0:W-:Y:S03]  /*3a5b0*/  STL.64 [R1+0x4c10], R20 ;  /* 0x004c101401007387 */ /* 0x0001e60000100a00 */
[----:B0-----:R-:W2:Y:S01]  /*3a5c0*/  LDL.LU R20, [R1+0x870] ;  /* 0x0008700001147983 */ /* 0x001ea20000300800 */
[----:B------:R-:W2:Y:S02]  /*3a5d0*/  LDL.LU R21, [R1+0x874] ;  /* 0x0008740001157983 */ /* 0x000ea40000300800 */
[----:B------:R-:W2:Y:S02]  /*3a5e0*/  LDL.LU R22, [R1+0x878] ;  /* 0x0008780001167983 */ /* 0x000ea40000300800 */
[----:B------:R-:W2:Y:S02]  /*3a5f0*/  LDL.LU R23, [R1+0x87c] ;  /* 0x00087c0001177983 */ /* 0x000ea40000300800 */
[----:B------:R-:W-:-:S02]  /*3a600*/  IMAD.MOV.U32 R12, RZ, RZ, R18 ;  /* 0x000000ffff0c7224 */ /* 0x000fc400078e0012 */
[----:B------:R-:W-:Y:S01]  /*3a610*/  IMAD.MOV.U32 R13, RZ, RZ, R19 ;  /* 0x000000ffff0d7224 */ /* 0x000fe200078e0013 */
[----:B--2---:R-:W-:Y:S01]  /*3a620*/  STL.64 [R1+0x4c30], R22 ;  /* 0x004c301601007387 */ /* 0x004fe20000100a00 */
[----:B------:R3:W-:Y:S02]  /*3a630*/  STL.64 [R1+0x4c28], R20 ;  /* 0x004c281401007387 */ /* 0x0007e40000100a00 */
[----:B---3--:R-:W-:Y:S02]  /*3a640*/  IMAD.MOV.U32 R20, RZ, RZ, R14 ;  /* 0x000000ffff147224 */ /* 0x008fe400078e000e */
[----:B------:R-:W-:Y:S01]  /*3a650*/  IMAD.MOV.U32 R21, RZ, RZ, R15 ;  /* 0x000000ffff157224 */ /* 0x000fe200078e000f */
[----:B------:R-:W2:Y:S01]  /*3a660*/  LDL.LU R14, [R1+0x4c48] ;  /* 0x004c4800010e7983 */ /* 0x000ea20000300800 */
[----:B------:R-:W2:Y:S02]  /*3a670*/  LDL.LU R15, [R1+0x4c44] ;  /* 0x004c4400010f7983 */ /* 0x000ea40000300800 */
[----:B----4-:R-:W-:-:S02]  /*3a680*/  IMAD.MOV.U32 R22, RZ, RZ, R10 ;  /* 0x000000ffff167224 */ /* 0x010fc400078e000a */
[----:B------:R-:W-:Y:S01]  /*3a690*/  IMAD.MOV.U32 R23, RZ, RZ, R11 ;  /* 0x000000ffff177224 */ /* 0x000fe200078e000b */
[----:B------:R-:W3:Y:S01]  /*3a6a0*/  LDL.LU R10, [R1+0x4c40] ;  /* 0x004c4000010a7983 */ /* 0x000ee20000300800 */
[----:B------:R-:W3:Y:S02]  /*3a6b0*/  LDL.LU R11, [R1+0x4c3c] ;  /* 0x004c3c00010b7983 */ /* 0x000ee40000300800 */
[----:B------:R-:W4:Y:S03]  /*3a6c0*/  LDL.64 R18, [R1+0x8] ;  /* 0x0000080001127983 */ /* 0x000f260000100a00 */
[----:B------:R-:W-:Y:S01]  /*3a6d0*/  HMMA.16816.F32.BF16 R24, R4, R24, R20 ;  /* 0x000000180418723c */ /* 0x000fe20000041814 */
[----:B----4-:R0:W-:Y:S04]  /*3a6e0*/  STL.64 [R1+0x4ba0], R18 ;  /* 0x004ba01201007387 */ /* 0x0101e80000100a00 */
[----:B0-----:R-:W4:Y:S01]  /*3a6f0*/  LDL.64 R18, [R1+0x18] ;  /* 0x0000180001127983 */ /* 0x001f220000100a00 */
[----:B------:R-:W-:-:S02]  /*3a700*/  IMAD.MOV.U32 R9, RZ, RZ, R17 ;  /* 0x000000ffff097224 */ /* 0x000fc400078e0011 */
[----:B------:R-:W-:Y:S01]  /*3a710*/  IMAD.MOV.U32 R8, RZ, RZ, R16 ;  /* 0x000000ffff087224 */ /* 0x000fe200078e0010 */
[----:B----4-:R0:W-:Y:S04]  /*3a720*/  STL.64 [R1+0x4ba8], R18 ;  /* 0x004ba81201007387 */ /* 0x0101e80000100a00 */
[----:B0-----:R-:W4:Y:S01]  /*3a730*/  LDL.64 R18, [R1+0x28] ;  /* 0x0000280001127983 */ /* 0x001f220000100a00 */
[----:B------:R0:W-:Y:S02]  /*3a740*/  STL [R1+0x46f4], R13 ;  /* 0x0046f40d01007387 */ /* 0x0001e40000100800 */
[----:B------:R1:W-:Y:S02]  /*3a750*/  STL [R1+0x46f0], R12 ;  /* 0x0046f00c01007387 */ /* 0x0003e40000100800 */
[----:B--2---:R-:W-:Y:S02]  /*3a760*/  STL.64 [R1+0x4b78], R14 ;  /* 0x004b780e01007387 */ /* 0x004fe40000100a00 */
[----:B0-----:R-:W-:Y:S01]  /*3a770*/  IMAD.MOV.U32 R13, RZ, RZ, R29 ;  /* 0x000000ffff0d7224 */ /* 0x001fe200078e001d */
[----:B-1----:R-:W2:Y:S01]  /*3a780*/  LDL.LU R12, [R1+0x100] ;  /* 0x00010000010c7983 */ /* 0x002ea20000300800 */
[----:B------:R-:W2:Y:S02]  /*3a790*/  LDL.LU R29, [R1+0x4c38] ;  /* 0x004c3800011d7983 */ /* 0x000ea40000300800 */
[----:B------:R-:W-:Y:S02]  /*3a7a0*/  STL [R1+0x44a0], R9 ;  /* 0x0044a00901007387 */ /* 0x000fe40000100800 */
[----:B------:R0:W-:Y:S01]  /*3a7b0*/  STL [R1+0x449c], R8 ;  /* 0x00449c0801007387 */ /* 0x0001e20000100800 */
[----:B---3--:R1:W-:Y:S04]  /*3a7c0*/  STL.64 [R1+0x4b70], R10 ;  /* 0x004b700a01007387 */ /* 0x0083e80000100a00 */
[----:B0-----:R-:W3:Y:S01]  /*3a7d0*/  LDL.LU R8, [R1+0x500] ;  /* 0x0005000001087983 */ /* 0x001ee20000300800 */
[----:B------:R-:W3:Y:S02]  /*3a7e0*/  LDL.LU R9, [R1+0x504] ;  /* 0x0005040001097983 */ /* 0x000ee40000300800 */
[----:B-1----:R-:W3:Y:S01]  /*3a7f0*/  LDL.LU R10, [R1+0x508] ;  /* 0x00050800010a7983 */ /* 0x002ee20000300800 */
[----:B------:R-:W3:Y:S04]  /*3a800*/  LDL.LU R11, [R1+0x50c] ;  /* 0x00050c00010b7983 */ /* 0x000ee80000300800 */
        /* <DEDUP_REMOVED lines=13> */
[C---:B--2---:R-:W-:Y:S01]  /*3a8e0*/  HMMA.16816.F32.BF16 R12, R4.reuse, R12, R24 ;  /* 0x0000000c040c723c */ /* 0x044fe20000041818 */
[----:B------:R-:W2:Y:S11]  /*3a8f0*/  LDL.LU.64 R24, [R1+0x4bf8] ;  /* 0x004bf80001187983 */ /* 0x000eb60000300a00 */
[----:B------:R-:W-:Y:S11]  /*3a900*/  @!UPT UIADD3 URZ, URZ, URZ, URZ ;  /* 0x0000003f3f3ff290 */ /* 0x000ff6000fffe03f */
[----:B------:R0:W-:Y:S01]  /*3a910*/  STL.64 [R1+0x860], R12 ;  /* 0x0008600c01007387 */ /* 0x0001e20000100a00 */
[----:B------:R1:W-:Y:S03]  /*3a920*/  STL.64 [R1+0x868], R14 ;  /* 0x0008680e01007387 */ /* 0x0003e60000100a00 */
[----:B0-----:R-:W2:Y:S01]  /*3a930*/  LDL.LU R12, [R1+0x4c0] ;  /* 0x0004c000010c7983 */ /* 0x001ea20000300800 */
[----:B------:R-:W2:Y:S02]  /*3a940*/  LDL.LU R13, [R1+0x4c4] ;  /* 0x0004c400010d7983 */ /* 0x000ea40000300800 */
[----:B-1----:R-:W2:Y:S02]  /*3a950*/  LDL.LU R14, [R1+0x4c8] ;  /* 0x0004c800010e7983 */ /* 0x002ea40000300800 */
[----:B------:R-:W2:Y:S02]  /*3a960*/  LDL.LU R15, [R1+0x4cc] ;  /* 0x0004cc00010f7983 */ /* 0x000ea40000300800 */
[----:B--2---:R-:W-:Y:S01]  /*3a970*/  STL.64 [R1+0x4b98], R14 ;  /* 0x004b980e01007387 */ /* 0x004fe20000100a00 */
[----:B------:R0:W-:Y:S03]  /*3a980*/  STL.64 [R1+0x4b90], R12 ;  /* 0x004b900c01007387 */ /* 0x0001e60000100a00 */
[----:B0-----:R-:W2:Y:S01]  /*3a990*/  LDL.LU R12, [R1+0x4d0] ;  /* 0x0004d000010c7983 */ /* 0x001ea20000300800 */
[----:B------:R-:W2:Y:S02]  /*3a9a0*/  LDL.LU R13, [R1+0x4d4] ;  /* 0x0004d400010d7983 */ /* 0x000ea40000300800 */
[----:B------:R-:W2:Y:S02]  /*3a9b0*/  LDL.LU R14, [R1+0x4d8] ;  /* 0x0004d800010e7983 */ /* 0x000ea40000300800 */
[----:B------:R-:W2:Y:S01]  /*3a9c0*/  LDL.LU R15, [R1+0x4dc] ;  /* 0x0004dc00010f7983 */ /* 0x000ea20000300800 */
[C---:B------:R-:W-:Y:S01]  /*3a9d0*/  HMMA.16816.F32.BF16 R24, R4.reuse, R24, R20 ;  /* 0x000000180418723c */ /* 0x040fe20000041814 */
[----:B--2---:R-:W-:Y:S01]  /*3a9e0*/  STL.64 [R1+0x4bb8], R14 ;  /* 0x004bb80e01007387 */ /* 0x004fe20000100a00 */
[----:B------:R0:W-:Y:S03]  /*3a9f0*/  STL.64 [R1+0x4bb0], R12 ;  /* 0x004bb00c01007387 */ /* 0x0001e60000100a00 */
[----:B0-----:R-:W2:Y:S01]  /*3aa00*/  LDL.LU R12, [R1+0x4f0] ;  /* 0x0004f000010c7983 */ /* 0x001ea20000300800 */
[----:B------:R-:W2:Y:S02]  /*3aa10*/  LDL.LU R13, [R1+0x4f4] ;  /* 0x0004f400010d7983 */ /* 0x000ea40000300800 */
[----:B------:R-:W2:Y:S02]  /*3aa20*/  LDL.LU R14, [R1+0x4f8] ;  /* 0x0004f800010e7983 */ /* 0x000ea40000300800 */
[----:B------:R-:W2:Y:S01]  /*3aa30*/  LDL.LU R15, [R1+0x4fc] ;  /* 0x0004fc00010f7983 */ /* 0x000ea20000300800 */
[----:B------:R-:W2:Y:S01]  /*3aa40*/  LDL.LU.64 R22, [R1+0x4bf0] ;  /* 0x004bf00001167983 */ /* 0x000ea20000300a00 */
[----:B------:R-:W2:Y:S11]  /*3aa50*/  LDL.LU.64 R20, [R1+0x4be8] ;  /* 0x004be80001147983 */ /* 0x000eb60000300a00 */
[----:B------:R0:W-:Y:S02]  /*3aa60*/  STL.64 [R1+0x850], R24 ;  /* 0x0008501801007387 */ /* 0x0001e40000100a00 */
[----:B------:R2:W-:Y:S01]  /*3aa70*/  STL.64 [R1+0x858], R26 ;  /* 0x0008581a01007387 */ /* 0x0005e20000100a00 */
[----:B0-----:R-:W2:Y:S02]  /*3aa80*/  LDL.LU.64 R24, [R1+0x4be0] ;  /* 0x004be00001187983 */ /* 0x001ea40000300a00 */
[C---:B--2---:R-:W-:Y:S02]  /*3aa90*/  HMMA.16816.F32.BF16 R24, R4.reuse, R24, R20 ;  /* 0x000000180418723c */ /* 0x044fe40000041814 */
[----:B------:R-:W2:Y:S01]  /*3aaa0*/  LDL.LU.64 R22, [R1+0x4bd8] ;  /* 0x004bd80001167983 */ /* 0x000ea20000300a00 */
[----:B------:R-:W3:Y:S11]  /*3aab0*/  LDL.LU.64 R20, [R1+0x4bd0] ;  /* 0x004bd00001147983 */ /* 0x000ef60000300a00 */
[----:B------:R-:W-:Y:S09]  /*3aac0*/  @!UPT UIADD3 URZ, URZ, URZ, URZ ;  /* 0x0000003f3f3ff290 */ /* 0x000ff2000fffe03f */
[----:B------:R-:W-:Y:S01]  /*3aad0*/  STL.64 [R1+0x840], R24 ;  /* 0x0008401801007387 */ /* 0x000fe20000100a00 */
[----:B------:R0:W-:Y:S03]  /*3aae0*/  STL.64 [R1+0x848], R26 ;  /* 0x0008481a01007387 */ /* 0x0001e60000100a00 */
[----:B0-----:R-:W2:Y:S01]  /*3aaf0*/  LDL.LU.64 R26, [R1+0x4bc8] ;  /* 0x004bc800011a7983 */ /* 0x001ea20000300a00 */
[----:B------:R-:W2:Y:S02]  /*3ab00*/  LDL.LU.64 R24, [R1+0x4bc0] ;  /* 0x004bc00001187983 */ /* 0x000ea40000300a00 */
[----:B----4-:R-:W-:Y:S02]  /*3ab10*/  IMAD.MOV.U32 R3, RZ, RZ, R18 ;  /* 0x000000ffff037224 */ /* 0x010fe400078e0012 */
[----:B------:R-:W-:Y:S01]  /*3ab20*/  IMAD.MOV.U32 R0, RZ, RZ, R19 ;  /* 0x000000ffff007224 */ /* 0x000fe200078e0013 */
[----:B---3--:R-:W-:Y:S01]  /*3ab30*/  HMMA.16816.F32.BF16 R4, R4, R20, R8 ;  /* 0x000000140404723c */ /* 0x008fe20000041808 */
[----:B------:R-:W3:Y:S11]  /*3ab40*/  LDL.LU R8, [R1+0x4b0] ;  /* 0x0004b00001087983 */ /* 0x000ef60000300800 */
[----:B------:R-:W-:Y:S11]  /*3ab50*/  @!UPT UIADD3 URZ, URZ, URZ, URZ ;  /* 0x0000003f3f3ff290 */ /* 0x000ff6000fffe03f */
[----:B------:R0:W-:Y:S01]  /*3ab60*/  STL.64 [R1+0x500], R4 ;  /* 0x0005000401007387 */ /* 0x0001e20000100a00 */
[----:B------:R1:W-:Y:S02]  /*3ab70*/  STL.64 [R1+0x508], R6 ;  /* 0x0005080601007387 */ /* 0x0003e40000100a00 */
[----:B------:R-:W3:Y:S02]  /*3ab80*/  LDL.LU R9, [R1+0x4b4] ;  /* 0x0004b40001097983 */ /* 0x000ee40000300800 */
[----:B------:R-:W3:Y:S01]  /*3ab90*/  LDL.LU R10, [R1+0x4b8] ;  /* 0x0004b800010a7983 */ /* 0x000ee20000300800 */
[----:B------:R-:W3:Y:S01]  /*3aba0*/  LDL.LU R11, [R1+0x4bc] ;  /* 0x0004bc00010b7983 */ /* 0x000ee20000300800 */
[C---:B--2---:R-:W-:Y:S03]  /*3abb0*/  HMMA.16816.F32.BF16 R12, R24.reuse, R18, R12 ;  /* 0x00000012180c723c */ /* 0x044fe6000004180c */
[----:B0-----:R-:W2:Y:S01]  /*3abc0*/  LDL.LU R4, [R1+0x4a0] ;  /* 0x0004a00001047983 */ /* 0x001ea20000300800 */
[----:B------:R-:W2:Y:S02]  /*3abd0*/  LDL.LU R5, [R1+0x4a4] ;  /* 0x0004a40001057983 */ /* 0x000ea40000300800 */
[----:B-1----:R-:W2:Y:S02]  /*3abe0*/  LDL.LU R6, [R1+0x4a8] ;  /* 0x0004a80001067983 */ /* 0x002ea40000300800 */
[----:B------:R-:W2:Y:S01]  /*3abf0*/  LDL.LU R7, [R1+0x4ac] ;  /* 0x0004ac0001077983 */ /* 0x000ea20000300800 */
[----:B------:R0:W-:Y:S01]  /*3ac00*/  STL.64 [R1+0x4ac0], R22 ;  /* 0x004ac01601007387 */ /* 0x0001e20000100a00 */
[----:B------:R-:W4:Y:S02]  /*3ac10*/  LDL.LU R20, [R1+0x4e0] ;  /* 0x0004e00001147983 */ /* 0x000f240000300800 */
[----:B------:R-:W4:Y:S01]  /*3ac20*/  LDL.LU R21, [R1+0x4e4] ;  /* 0x0004e40001157983 */ /* 0x000f220000300800 */
[----:B0-----:R-:W4:Y:S01]  /*3ac30*/  LDL.LU R22, [R1+0x4e8] ;  /* 0x0004e80001167983 */ /* 0x001f220000300800 */
[----:B------:R-:W4:Y:S09]  /*3ac40*/  LDL.LU R23, [R1+0x4ec] ;  /* 0x0004ec0001177983 */ /* 0x000f320000300800 */
[----:B------:R-:W-:Y:S01]  /*3ac50*/  STL.64 [R1+0x4f0], R12 ;  /* 0x0004f00c01007387 */ /* 0x000fe20000100a00 */
[----:B------:R0:W-:Y:S03]  /*3ac60*/  STL.64 [R1+0x4f8], R14 ;  /* 0x0004f80e01007387 */ /* 0x0001e60000100a00 */
[----:B0-----:R-:W2:Y:S01]  /*3ac70*/  LDL.LU.64 R14, [R1+0x4bb8] ;  /* 0x004bb800010e7983 */ /* 0x001ea20000300a00 */
[----:B------:R-:W2:Y:S02]  /*3ac80*/  LDL.LU.64 R12, [R1+0x4bb0] ;  /* 0x004bb000010c7983 */ /* 0x000ea40000300a00 */
[----:B------:R-:W4:Y:S02]  /*3ac90*/  LDL.LU.64 R18, [R1+0x4ba8] ;  /* 0x004ba80001127983 */ /* 0x000f240000300a00 */
[C---:B----4-:R-:W-:Y:S11]  /*3aca0*/  HMMA.16816.F32.BF16 R20, R24.reuse, R18, R20 ;  /* 0x000000121814723c */ /* 0x050ff60000041814 */
        /* <DEDUP_REMOVED lines=14> */
[----:B------:R-:W2:Y:S02]  /*3ad90*/  LDL.LU.64 R12, [R1+0x4b90] ;  /* 0x004b9000010c7983 */ /* 0x000ea40000300a00 */
[----:B------:R-:W2:Y:S02]  /*3ada0*/  LDL.LU.64 R18, [R1+0x4b88] ;  /* 0x004b880001127983 */ /* 0x000ea40000300a00 */
[----:B------:R-:W4:Y:S01]  /*3adb0*/  LDL.LU.64 R16, [R1+0x4b80] ;  /* 0x004b800001107983 */ /* 0x000f220000300a00 */
[----:B------:R-:W-:Y:S01]  /*3adc0*/  STL.64 [R1+0x4b48], R22 ;  /* 0x004b481601007387 */ /* 0x000fe20000100a00 */
[----:B------:R0:W-:Y:S03]  /*3add0*/  STL.64 [R1+0x4b40], R20 ;  /* 0x004b401401007387 */ /* 0x0001e60000100a00 */
[----:B0-----:R-:W3:Y:S01]  /*3ade0*/  LDL.LU R20, [R1+0x820] ;  /* 0x0008200001147983 */ /* 0x001ee20000300800 */
[----:B------:R-:W3:Y:S02]  /*3adf0*/  LDL.LU R21, [R1+0x824] ;  /* 0x0008240001157983 */ /* 0x000ee40000300800 */
[----:B------:R-:W3:Y:S02]  /*3ae00*/  LDL.LU R22, [R1+0x828] ;  /* 0x0008280001167983 */ /* 0x000ee40000300800 */
[----:B------:R-:W3:Y:S01]  /*3ae10*/  LDL.LU R23, [R1+0x82c] ;  /* 0x00082c0001177983 */ /* 0x000ee20000300800 */
[C---:B--2---:R-:W-:Y:S01]  /*3ae20*/  HMMA.16816.F32.BF16 R12, R24.reuse, R18, R12 ;  /* 0x00000012180c723c */ /* 0x044fe2000004180c */
[----:B---3--:R0:W-:Y:S01]  /*3ae30*/  STL.64 [R1+0x4b58], R22 ;  /* 0x004b581601007387 */ /* 0x0081e20000100a00 */
[----:B------:R-:W-:Y:S03]  /*3ae40*/  STL.64 [R1+0x4b50], R20 ;  /* 0x004b501401007387 */ /* 0x000fe60000100a00 */
[----:B0-----:R-:W2:Y:S11]  /*3ae50*/  LDL.64 R22, [R1+0x38] ;  /* 0x0000380001167983 */ /* 0x001eb60000100a00 */
[----:B------:R-:W-:Y:S07]  /*3ae60*/  @!UPT UIADD3 URZ, URZ, URZ, URZ ;  /* 0x0000003f3f3ff290 */ /* 0x000fee000fffe03f */
[----:B------:R-:W-:Y:S02]  /*3ae70*/  STL.64 [R1+0x4c0], R12 ;  /* 0x0004c00c01007387 */ /* 0x000fe40000100a00 */
[----:B------:R0:W-:Y:S02]  /*3ae80*/  STL.64 [R1+0x4c8], R14 ;  /* 0x0004c80e01007387 */ /* 0x0001e40000100a00 */
[----:B0-----:R-:W3:Y:S01]  /*3ae90*/  LDL.LU.64 R14, [R1+0x4b78] ;  /* 0x004b7800010e7983 */ /* 0x001ee20000300a00 */
[----:B------:R0:W-:Y:S02]  /*3aea0*/  STL.64 [R1+0x4a60], R18 ;  /* 0x004a601201007387 */ /* 0x0001e40000100a00 */
[----:B----4-:R1:W-:Y:S01]  /*3aeb0*/  STL.64 [R1+0x4a58], R16 ;  /* 0x004a581001007387 */ /* 0x0103e20000100a00 */
[----:B0-----:R-:W4:Y:S01]  /*3aec0*/  LDL.64 R18, [R1+0x148] ;  /* 0x0001480001127983 */ /* 0x001f220000100a00 */
[C---:B---3--:R-:W-:Y:S03]  /*3aed0*/  HMMA.16816.F32.BF16 R8, R24.reuse, R14, R8 ;  /* 0x0000000e1808723c */ /* 0x048fe60000041808 */
[----:B----4-:R0:W-:Y:S01]  /*3aee0*/  STL.64 [R1+0x4b60], R18 ;  /* 0x004b601201007387 */ /* 0x0101e20000100a00 */
[----:B-1----:R-:W2:Y:S02]  /*3aef0*/  LDL.LU R16, [R1+0x830] ;  /* 0x0008300001107983 */ /* 0x002ea40000300800 */
[----:B------:R-:W2:Y:S01]  /*3af00*/  LDL.LU R17, [R1+0x834] ;  /* 0x0008340001117983 */ /* 0x000ea20000300800 */
[----:B0-----:R-:W2:Y:S01]  /*3af10*/  LDL.LU R18, [R1+0x838] ;  /* 0x0008380001127983 */ /* 0x001ea20000300800 */
[----:B------:R-:W2:Y:S11]  /*3af20*/  LDL.LU R19, [R1+0x83c] ;  /* 0x00083c0001137983 */ /* 0x000eb60000300800 */
[----:B------:R-:W-:Y:S04]  /*3af30*/  @!UPT UIADD3 URZ, URZ, URZ, URZ ;  /* 0x0000003f3f3ff290 */ /* 0x000fe8000fffe03f */
[----:B------:R-:W-:Y:S02]  /*3af40*/  STL.64 [R1+0x4b0], R8 ;  /* 0x0004b00801007387 */ /* 0x000fe40000100a00 */
[----:B------:R0:W-:Y:S02]  /*3af50*/  STL.64 [R1+0x4b8], R10 ;  /* 0x0004b80a01007387 */ /* 0x0001e40000100a00 */
[----:B0-----:R-:W3:Y:S02]  /*3af60*/  LDL.LU.64 R10, [R1+0x4b70] ;  /* 0x004b7000010a7983 */ /* 0x001ee40000300a00 */
[C---:B---3--:R-:W-:Y:S11]  /*3af70*/  HMMA.16816.F32.BF16 R4, R24.reuse, R10, R4 ;  /* 0x0000000a1804723c */ /* 0x048ff60000041804 */
[----:B------:R-:W-:Y:S11]  /*3af80*/  @!UPT UIADD3 URZ, URZ, URZ, URZ ;  /* 0x0000003f3f3ff290 */ /* 0x000ff6000fffe03f */
[----:B------:R-:W-:Y:S01]  /*3af90*/  @!UPT UIADD3 URZ, URZ, URZ, URZ ;  /* 0x0000003f3f3ff290 */ /* 0x000fe2000fffe03f */
[----:B------:R-:W-:Y:S01]  /*3afa0*/  STL.64 [R1+0x4a0], R4 ;  /* 0x0004a00401007387 */ /* 0x000fe20000100a00 */
[----:B------:R-:W-:Y:S02]  /*3afb0*/  STL.64 [R1+0x4a8], R6 ;  /* 0x0004a80601007387 */ /* 0x000fe40000100a00 */
[----:B------:R-:W0:Y:S04]  /*3afc0*/  LDSM.16.MT88.4 R4, [R2+0xc100] ;  /* 0x00c100000204783b */ /* 0x000e280000004200 */
[----:B------:R-:W-:Y:S01]  /*3afd0*/  STL [R1+0x4a40], R2 ;  /* 0x004a400201007387 */ /* 0x000fe20000100800 */
[----:B0-----:R0:W-:Y:S01]  /*3afe0*/  STL.64 [R1+0x4988], R6 ;  /* 0x0049880601007387 */ /* 0x0011e20000100a00 */
[----:B------:R1:W-:Y:S03]  /*3aff0*/  STL.64 [R1+0x4980], R4 ;  /* 0x0049800401007387 */ /* 0x0003e60000100a00 */
[----:B0-----:R-:W3:Y:S01]  /*3b000*/  LDL.64 R6, [R1+0xe8] ;  /* 0x0000e80001067983 */ /* 0x001ee20000100a00 */
[----:B--2---:R-:W-:Y:S01]  /*3b010*/  HMMA.16816.F32.BF16 R16, R24, R22, R16 ;  /* 0x000000161810723c */ /* 0x004fe20000041810 */
[----:B------:R-:W-:-:S02]  /*3b020*/  IMAD.MOV.U32 R9, RZ, RZ, R22 ;  /* 0x000000ffff097224 */ /* 0x000fc400078e0016 */
[----:B------:R-:W-:Y:S01]  /*3b030*/  IMAD.MOV.U32 R8, RZ, RZ, R23 ;  /* 0x000000ffff087224 */ /* 0x000fe200078e0017 */
[----:B---3--:R0:W-:Y:S01]  /*3b040*/  STL.64 [R1+0x4ac8], R6 ;  /* 0x004ac80601007387 */ /* 0x0081e20000100a00 */
[----:B-1----:R-:W2:Y:S02]  /*3b050*/  LDL.LU R4, [R1+0x810] ;  /* 0x0008100001047983 */ /* 0x002ea40000300800 */
[----:B------:R-:W2:Y:S01]  /*3b060*/  LDL.LU R5, [R1+0x814] ;  /* 0x0008140001057983 */ /* 0x000ea20000300800 */
[----:B0-----:R-:W2:Y:S01]  /*3b070*/  LDL.LU R6, [R1+0x818] ;  /* 0x0008180001067983 */ /* 0x001ea20000300800 */
[----:B------:R-:W-:Y:S02]  /*3b080*/  IMAD.MOV.U32 R7, RZ, RZ, R29 ;  /* 0x000000ffff077224 */ /* 0x000fe400078e001d */
[----:B------:R-:W3:Y:S11]  /*3b090*/  LDL.LU R29, [R1+0x4b68] ;  /* 0x004b6800011d7983 */ /* 0x000ef60000300800 */
[----:B------:R-:W-:Y:S01]  /*3b0a0*/  @!UPT UIADD3 URZ, URZ, URZ, URZ ;  /* 0x0000003f3f3ff290 */ /* 0x000fe2000fffe03f */
[----:B------:R-:W-:Y:S01]  /*3b0b0*/  STL.64 [R1+0x830], R16 ;  /* 0x0008301001007387 */ /* 0x000fe20000100a00 */
[----:B------:R0:W-:Y:S04]  /*3b0c0*/  STL.64 [R1+0x838], R18 ;  /* 0x0008381201007387 */ /* 0x0001e80000100a00 */
[----:B0-----:R-:W2:Y:S01]  /*3b0d0*/  LDL.LU.64 R18, [R1+0x4b60] ;  /* 0x004b600001127983 */ /* 0x001ea20000300a00 */
[----:B------:R-:W4:Y:S02]  /*3b0e0*/  LDL.LU.64 R22, [R1+0x4b58] ;  /* 0x004b580001167983 */ /* 0x000f240000300a00 */
[----:B------:R-:W4:Y:S02]  /*3b0f0*/  LDL.LU.64 R20, [R1+0x4b50] ;  /* 0x004b500001147983 */ /* 0x000f240000300a00 */
[----:B------:R-:W-:Y:S01]  /*3b100*/  STL [R1+0x4a44], R9 ;  /* 0x004a440901007387 */ /* 0x000fe20000100800 */
[----:B------:R0:W-:Y:S01]  /*3b110*/  STL.64 [R1+0x4b08], R10 ;  /* 0x004b080a01007387 */ /* 0x0001e20000100a00 */
[----:B------:R4:W-:Y:S03]  /*3b120*/  STL [R1+0x4b00], R8 ;  /* 0x004b000801007387 */ /* 0x0009e60000100800 */
[----:B0-----:R-:W4:Y:S01]  /*3b130*/  LDL R10, [R1+0x158] ;  /* 0x00015800010a7983 */ /* 0x001f220000100800 */
[----:B---3--:R-:W-:-:S07]  /*3b140*/  IMAD.MOV.U32 R11, RZ, RZ, R29 ;  /* 0x000000ffff0b7224 */ /* 0x008fce00078e001d */
[C---:B----4-:R-:W-:Y:S01]  /*3b150*/  HMMA.16816.F32.BF16 R8, R24.reuse, R10, R20 ;  /* 0x0000000a1808723c */ /* 0x050fe20000041814 */
[----:B------:R-:W3:Y:S01]  /*3b160*/  LDL.LU.64 R22, [R1+0x4b48] ;  /* 0x004b480001167983 */ /* 0x000ee20000300a00 */
[----:B------:R-:W4:Y:S06]  /*3b170*/  LDL.LU.64 R20, [R1+0x4b40] ;  /* 0x004b400001147983 */ /* 0x000f2c0000300a00 */
[----:B--2---:R-:W-:Y:S01]  /*3b180*/  HMMA.16816.F32.BF16 R4, R24, R18, R4 ;  /* 0x000000121804723c */ /* 0x004fe20000041804 */
[----:B------:R-:W-:Y:S02]  /*3b190*/  IMAD.MOV.U32 R13, RZ, RZ, R18 ;  /* 0x000000ffff0d7224 */ /* 0x000fe400078e0012 */
[----:B------:R-:W-:Y:S11]  /*3b1a0*/  IMAD.MOV.U32 R12, RZ, RZ, R19 ;  /* 0x000000ffff0c7224 */ /* 0x000ff600078e0013 */
[----:B------:R-:W-:Y:S02]  /*3b1b0*/  @!UPT UIADD3 URZ, URZ, URZ, URZ ;  /* 0x0000003f3f3ff290 */ /* 0x000fe4000fffe03f */
[----:B------:R-:W-:Y:S01]  /*3b1c0*/  IMAD.MOV.U32 R29, RZ, RZ, R11 ;  /* 0x000000ffff1d7224 */ /* 0x000fe200078e000b */
[----:B------:R-:W-:Y:S01]  /*3b1d0*/  STL.64 [R1+0x820], R8 ;  /* 0x0008200801007387 */ /* 0x000fe20000100a00 */
[----:B------:R-:W-:Y:S03]  /*3b1e0*/  STL [R1+0x828], R10 ;  /* 0x0008280a01007387 */ /* 0x000fe60000100800 */
[----:B------:R-:W-:Y:S02]  /*3b1f0*/  STL [R1+0x4228], R29 ;  /* 0x0042281d01007387 */ /* 0x000fe40000100800 */
[----:B------:R-:W-:Y:S02]  /*3b200*/  STL.64 [R1+0x810], R4 ;  /* 0x0008100401007387 */ /* 0x000fe40000100a00 */
[----:B------:R-:W-:Y:S02]  /*3b210*/  STL.64 [R1+0x818], R6 ;  /* 0x0008180601007387 */ /* 0x000fe40000100a00 */
[----:B---3--:R-:W-:-:S02]  /*3b220*/  IMAD.MOV.U32 R18, RZ, RZ, R23 ;  /* 0x000000ffff127224 */ /* 0x008fc400078e0017 */
[----:B------:R-:W-:-:S05]  /*3b230*/  IMAD.MOV.U32 R19, RZ, RZ, R22 ;  /* 0x000000ffff137224 */ /* 0x000fca00078e0016 */
[----:B------:R4:W-:Y:S02]  /*3b240*/  STL.64 [R1+0x4a78], R18 ;  /* 0x004a781201007387 */ /* 0x0009e40000100a00 */
[----:B----4-:R-:W-:Y:S02]  /*3b250*/  IMAD.MOV.U32 R18, RZ, RZ, R21 ;  /* 0x000000ffff127224 */ /* 0x010fe400078e0015 */
[----:B------:R-:W-:-:S05]  /*3b260*/  IMAD.MOV.U32 R19, RZ, RZ, R20 ;  /* 0x000000ffff137224 */ /* 0x000fca00078e0014 */
[----:B------:R-:W-:Y:S01]  /*3b270*/  STL.64 [R1+0x4a90], R18 ;  /* 0x004a901201007387 */ /* 0x000fe20000100a00 */
[----:B------:R-:W-:Y:S02]  /*3b280*/  STL.64 [R1+0x4a50], R14 ;  /* 0x004a500e01007387 */ /* 0x000fe40000100a00 */
[----:B------:R0:W-:Y:S02]  /*3b290*/  STL.64 [R1+0x4a48], R12 ;  /* 0x004a480c01007387 */ /* 0x0001e40000100a00 */
        /* <DEDUP_REMOVED lines=9> */
[----:B----4-:R0:W-:Y:S02]  /*3b330*/  STL.64 [R1+0x4ad0], R20 ;  /* 0x004ad01401007387 */ /* 0x0101e40000100a00 */
[----:B------:R-:W2:Y:S02]  /*3b340*/  LDL R6, [R1+0xf8] ;  /* 0x0000f80001067983 */ /* 0x000ea40000100800 */
[----:B------:R-:W2:Y:S02]  /*3b350*/  LDL R7, [R1+0xfc] ;  /* 0x0000fc0001077983 */ /* 0x000ea40000100800 */
[----:B--2---:R1:W-:Y:S01]  /*3b360*/  STL.64 [R1+0x4ae0], R6 ;  /* 0x004ae00601007387 */ /* 0x0043e20000100a00 */
[----:B0-----:R-:W2:Y:S02]  /*3b370*/  LDL.LU R20, [R1+0x7c0] ;  /* 0x0007c00001147983 */ /* 0x001ea40000300800 */
[----:B------:R-:W2:Y:S02]  /*3b380*/  LDL.LU R21, [R1+0x7c4] ;  /* 0x0007c40001157983 */ /* 0x000ea40000300800 */
[----:B------:R-:W4:Y:S01]  /*3b390*/  LDL.LU R22, [R1+0x7c8] ;  /* 0x0007c80001167983 */ /* 0x000f220000300800 */
[----:B------:R-:W4:Y:S04]  /*3b3a0*/  LDL.LU R23, [R1+0x7cc] ;  /* 0x0007cc0001177983 */ /* 0x000f280000300800 */
[----:B----4-:R-:W-:Y:S01]  /*3b3b0*/  STL.64 [R1+0x4af0], R22 ;  /* 0x004af01601007387 */ /* 0x010fe20000100a00 */
[----:B--2---:R-:W-:Y:S02]  /*3b3c0*/  STL.64 [R1+0x4ae8], R20 ;  /* 0x004ae81401007387 */ /* 0x004fe40000100a00 */
[----:B-1----:R-:W2:Y:S02]  /*3b3d0*/  LDL R6, [R1+0x108] ;  /* 0x0001080001067983 */ /* 0x002ea40000100800 */
[----:B------:R-:W2:Y:S01]  /*3b3e0*/  LDL R7, [R1+0x10c] ;  /* 0x00010c0001077983 */ /* 0x000ea20000100800 */
[----:B------:R-:W4:Y:S01]  /*3b3f0*/  LDL.LU R8, [R1+0x7e0] ;  /* 0x0007e00001087983 */ /* 0x000f220000300800 */
[----:B------:R-:W4:Y:S02]  /*3b400*/  LDL.LU R9, [R1+0x7e4] ;  /* 0x0007e40001097983 */ /* 0x000f240000300800 */
[----:B------:R-:W2:Y:S02]  /*3b410*/  LDL.LU R10, [R1+0x7e8] ;  /* 0x0007e800010a7983 */ /* 0x000ea40000300800 */
[----:B------:R-:W2:Y:S02]  /*3b420*/  LDL.LU R11, [R1+0x7ec] ;  /* 0x0007ec00010b7983 */ /* 0x000ea40000300800 */
[----:B--2---:R0:W-:Y:S01]  /*3b430*/  STL.64 [R1+0x4b18], R10 ;  /* 0x004b180a01007387 */ /* 0x0041e20000100a00 */
[----:B----4-:R-:W-:Y:S03]  /*3b440*/  STL.64 [R1+0x4b10], R8 ;  /* 0x004b100801007387 */ /* 0x010fe60000100a00 */
[----:B0-----:R-:W2:Y:S04]  /*3b450*/  LDL R10, [R1+0x128] ;  /* 0x00012800010a7983 */ /* 0x001ea80000100800 */
[----:B------:R-:W2:Y:S04]  /*3b460*/  LDL R11, [R1+0x12c] ;  /* 0x00012c00010b7983 */ /* 0x000ea80000100800 */
[----:B--2---:R0:W-:Y:S04]  /*3b470*/  STL.64 [R1+0x4b28], R10 ;  /* 0x004b280a01007387 */ /* 0x0041e80000100a00 */
[----:B0-----:R-:W2:Y:S01]  /*3b480*/  LDL.64 R10, [R1+0x138] ;  /* 0x00013800010a7983 */ /* 0x001ea20000100a00 */
[----:B------:R0:W-:Y:S03]  /*3b490*/  STL.64 [R1+0x4af8], R6 ;  /* 0x004af80601007387 */ /* 0x0001e60000100a00 */
[----:B0-----:R-:W4:Y:S04]  /*3b4a0*/  LDL.64 R6, [R1+0x118] ;  /* 0x0001180001067983 */ /* 0x001f280000100a00 */
[----:B----4-:R0:W-:Y:S01]  /*3b4b0*/  STL.64 [R1+0x4b20], R6 ;  /* 0x004b200601007387 */ /* 0x0101e20000100a00 */
[----:B------:R-:W4:Y:S02]  /*3b4c0*/  LDL.LU R4, [R1+0x7f0] ;  /* 0x0007f00001047983 */ /* 0x000f240000300800 */
[----:B------:R-:W4:Y:S01]  /*3b4d0*/  LDL.LU R5, [R1+0x7f4] ;  /* 0x0007f40001057983 */ /* 0x000f220000300800 */
[----:B0-----:R-:W2:Y:S01]  /*3b4e0*/  LDL.LU R6, [R1+0x7f8] ;  /* 0x0007f80001067983 */ /* 0x001ea20000300800 */
[----:B------:R-:W2:Y:S02]  /*3b4f0*/  LDL.LU R7, [R1+0x7fc] ;  /* 0x0007fc0001077983 */ /* 0x000ea40000300800 */
[----:B------:R-:W-:-:S02]  /*3b500*/  IMAD.MOV.U32 R18, RZ, RZ, R3 ;  /* 0x000000ffff127224 */ /* 0x000fc400078e0003 */
[----:B------:R-:W-:Y:S01]  /*3b510*/  IMAD.MOV.U32 R19, RZ, RZ, R0 ;  /* 0x000000ffff137224 */ /* 0x000fe200078e0000 */
[----:B--2---:R-:W-:Y:S01]  /*3b520*/  STL.64 [R1+0x4b38], R6 ;  /* 0x004b380601007387 */ /* 0x004fe20000100a00 */
[----:B----4-:R0:W-:Y:S03]  /*3b530*/  STL.64 [R1+0x4b30], R4 ;  /* 0x004b300401007387 */ /* 0x0101e60000100a00 */
        /* <DEDUP_REMOVED lines=8> */
[----:B------:R0:W-:Y:S01]  /*3b5c0*/  STL.64 [R1+0x4ab8], R18 ;  /* 0x004ab81201007387 */ /* 0x0001e20000100a00 */
[----:B------:R-:W2:Y:S02]  /*3b5d0*/  LDL.LU R16, [R1+0x490] ;  /* 0x0004900001107983 */ /* 0x000ea40000300800 */
[----:B------:R-:W2:Y:S01]  /*3b5e0*/  LDL.LU R17, [R1+0x494] ;  /* 0x0004940001117983 */ /* 0x000ea20000300800 */
[----:B0-----:R-:W2:Y:S01]  /*3b5f0*/  LDL.LU R18, [R1+0x498] ;  /* 0x0004980001127983 */ /* 0x001ea20000300800 */
[----:B------:R-:W2:Y:S02]  /*3b600*/  LDL.LU R19, [R1+0x49c] ;  /* 0x00049c0001137983 */ /* 0x000ea40000300800 */
        /* <DEDUP_REMOVED lines=12> */
[----:B------:R-:W-:Y:S01]  /*3b6d0*/  HMMA.16816.F32.BF16 R4, R24, R10, R4 ;  /* 0x0000000a1804723c */ /* 0x000fe20000041804 */
[----:B------:R-:W-:-:S02]  /*3b6e0*/  IMAD.MOV.U32 R29, RZ, RZ, R10 ;  /* 0x000000ffff1d7224 */ /* 0x000fc400078e000a */
[----:B------:R-:W-:Y:S01]  /*3b6f0*/  IMAD.MOV.U32 R28, RZ, RZ, R11 ;  /* 0x000000ffff1c7224 */ /* 0x000fe200078e000b */
[----:B---3--:R-:W-:Y:S01]  /*3b700*/  STL.64 [R1+0x4aa0], R14 ;  /* 0x004aa00e01007387 */ /* 0x008fe20000100a00 */
[----:B--2---:R0:W-:Y:S03]  /*3b710*/  STL.64 [R1+0x4a98], R12 ;  /* 0x004a980c01007387 */ /* 0x0041e60000100a00 */
        /* <DEDUP_REMOVED lines=9> */
[C---:B---3--:R-:W-:Y:S01]  /*3b7b0*/  HMMA.16816.F32.BF16 R8, R24.reuse, R10, R4 ;  /* 0x0000000a1808723c */ /* 0x048fe20000041804 */
[----:B------:R-:W3:Y:S11]  /*3b7c0*/  LDL.LU.64 R6, [R1+0x4b20] ;  /* 0x004b200001067983 */ /* 0x000ef60000300a00 */
[----:B------:R-:W-:Y:S11]  /*3b7d0*/  @!UPT UIADD3 URZ, URZ, URZ, URZ ;  /* 0x0000003f3f3ff290 */ /* 0x000ff6000fffe03f */
[----:B------:R-:W-:Y:S01]  /*3b7e0*/  STL.64 [R1+0x7f0], R8 ;  /* 0x0007f00801007387 */ /* 0x000fe20000100a00 */
[----:B------:R0:W-:Y:S03]  /*3b7f0*/  STL.64 [R1+0x7f8], R10 ;  /* 0x0007f80a01007387 */ /* 0x0001e60000100a00 */
[----:B0-----:R-:W2:Y:S01]  /*3b800*/  LDL.LU.64 R10, [R1+0x4b18] ;  /* 0x004b1800010a7983 */ /* 0x001ea20000300a00 */
[----:B------:R-:W2:Y:S02]  /*3b810*/  LDL.LU.64 R8, [R1+0x4b10] ;  /* 0x004b100001087983 */ /* 0x000ea40000300a00 */
[----:B---3--:R-:W-:Y:S01]  /*3b820*/  IMAD.MOV.U32 R2, RZ, RZ, R7 ;  /* 0x000000ffff027224 */ /* 0x008fe200078e0007 */
[C---:B--2---:R-:W-:Y:S11]  /*3b830*/  HMMA.16816.F32.BF16 R8, R24.reuse, R6, R8 ;  /* 0x000000061808723c */ /* 0x044ff60000041808 */
[----:B------:R-:W-:Y:S11]  /*3b840*/  @!UPT UIADD3 URZ, URZ, URZ, URZ ;  /* 0x0000003f3f3ff290 */ /* 0x000ff6000fffe03f */
[----:B------:R-:W-:Y:S01]  /*3b850*/  @!UPT UIADD3 URZ, URZ, URZ, URZ ;  /* 0x0000003f3f3ff290 */ /* 0x000fe2000fffe03f */
[----:B------:R0:W-:Y:S01]  /*3b860*/  STL.64 [R1+0x7e0], R8 ;  /* 0x0007e00801007387 */ /* 0x0001e20000100a00 */
[----:B------:R1:W-:Y:S02]  /*3b870*/  STL.64 [R1+0x7e8], R10 ;  /* 0x0007e80a01007387 */ /* 0x0003e40000100a00 */
[----:B0-----:R-:W-:Y:S01]  /*3b880*/  IMAD.MOV.U32 R9, RZ, RZ, R6 ;  /* 0x000000ffff097224 */ /* 0x001fe200078e0006 */
[----:B-1----:R-:W2:Y:S01]  /*3b890*/  LDL.LU.64 R10, [R1+0x4b08] ;  /* 0x004b0800010a7983 */ /* 0x002ea20000300a00 */
[----:B------:R-:W3:Y:S02]  /*3b8a0*/  LDL.LU R8, [R1+0x4b00] ;  /* 0x004b000001087983 */ /* 0x000ee40000300800 */
[----:B------:R-:W4:Y:S02]  /*3b8b0*/  LDL.LU.64 R6, [R1+0x4af8] ;  /* 0x004af80001067983 */ /* 0x000f240000300a00 */
[C---:B----4-:R-:W-:Y:S01]  /*3b8c0*/  HMMA.16816.F32.BF16 R4, R24.reuse, R6, R20 ;  /* 0x000000061804723c */ /* 0x050fe20000041814 */
[----:B------:R-:W4:Y:S01]  /*3b8d0*/  LDL.LU.64 R22, [R1+0x4af0] ;  /* 0x004af00001167983 */ /* 0x000f220000300a00 */
[----:B------:R-:W4:Y:S11]  /*3b8e0*/  LDL.LU.64 R20, [R1+0x4ae8] ;  /* 0x004ae80001147983 */ /* 0x000f360000300a00 */
[----:B------:R-:W-:Y:S10]  /*3b8f0*/  @!UPT UIADD3 URZ, URZ, URZ, URZ ;  /* 0x0000003f3f3ff290 */ /* 0x000ff4000fffe03f */
        /* <DEDUP_REMOVED lines=10> */
[C---:B----4-:R-:W-:Y:S11]  /*3b9a0*/  HMMA.16816.F32.BF16 R20, R24.reuse, R6, R20 ;  /* 0x000000061814723c */ /* 0x050ff60000041814 */
[----:B------:R-:W-:Y:S11]  /*3b9b0*/  @!UPT UIADD3 URZ, URZ, URZ, URZ ;  /* 0x0000003f3f3ff290 */ /* 0x000ff6000fffe03f */
[----:B------:R-:W-:Y:S01]  /*3b9c0*/  @!UPT UIADD3 URZ, URZ, URZ, URZ ;  /* 0x0000003f3f3ff290 */ /* 0x000fe2000fffe03f */
[----:B------:R-:W-:Y:S01]  /*3b9d0*/  STL.64 [R1+0x7b0], R20 ;  /* 0x0007b01401007387 */ /* 0x000fe20000100a00 */
[----:B------:R0:W-:Y:S03]  /*3b9e0*/  STL.64 [R1+0x7b8], R22 ;  /* 0x0007b81601007387 */ /* 0x0001e60000100a00 */
[----:B0-----:R-:W4:Y:S01]  /*3b9f0*/  LDL.LU.64 R22, [R1+0x4ac0] ;  /* 0x004ac00001167983 */ /* 0x001f220000300a00 */
[----:B------:R0:W-:Y:S02]  /*3ba00*/  STL.64 [R1+0x4990], R6 ;  /* 0x0049900601007387 */ /* 0x0001e40000100a00 */
[----:B------:R-:W2:Y:S02]  /*3ba10*/  LDL.LU R4, [R1+0x430] ;  /* 0x0004300001047983 */ /* 0x000ea40000300800 */
[----:B------:R-:W2:Y:S01]  /*3ba20*/  LDL.LU R5, [R1+0x434] ;  /* 0x0004340001057983 */ /* 0x000ea20000300800 */
[----:B0-----:R-:W2:Y:S01]  /*3ba30*/  LDL.LU R6, [R1+0x438] ;  /* 0x0004380001067983 */ /* 0x001ea20000300800 */
[----:B------:R-:W2:Y:S01]  /*3ba40*/  LDL.LU R7, [R1+0x43c] ;  /* 0x00043c0001077983 */ /* 0x000ea20000300800 */
[----:B----4-:R-:W-:Y:S02]  /*3ba50*/  HMMA.16816.F32.BF16 R24, R24, R22, R16 ;  /* 0x000000161818723c */ /* 0x010fe40000041810 */
[----:B------:R-:W4:Y:S01]  /*3ba60*/  LDL.LU.64 R18, [R1+0x4ab8] ;  /* 0x004ab80001127983 */ /* 0x000f220000300a00 */
[----:B------:R-:W-:-:S02]  /*3ba70*/  IMAD.MOV.U32 R3, RZ, RZ, R22 ;  /* 0x000000ffff037224 */ /* 0x000fc400078e0016 */
[----:B------:R-:W-:Y:S11]  /*3ba80*/  IMAD.MOV.U32 R0, RZ, RZ, R23 ;  /* 0x000000ffff007224 */ /* 0x000ff600078e0017 */
[----:B------:R-:W-:Y:S07]  /*3ba90*/  @!UPT UIADD3 URZ, URZ, URZ, URZ ;  /* 0x0000003f3f3ff290 */ /* 0x000fee000fffe03f */
[----:B------:R0:W-:Y:S01]  /*3baa0*/  STL.64 [R1+0x490], R24 ;  /* 0x0004901801007387 */ /* 0x0001e20000100a00 */
[----:B------:R1:W-:Y:S02]  /*3bab0*/  STL.64 [R1+0x498], R26 ;  /* 0x0004981a01007387 */ /* 0x0003e40000100a00 */
[----:B------:R-:W4:Y:S02]  /*3bac0*/  LDL.LU.64 R22, [R1+0x4ab0] ;  /* 0x004ab00001167983 */ /* 0x000f240000300a00 */
[----:B------:R-:W4:Y:S01]  /*3bad0*/  LDL.LU.64 R20, [R1+0x4aa8] ;  /* 0x004aa80001147983 */ /* 0x000f220000300a00 */
        /* <DEDUP_REMOVED lines=24> */
[----:B0-----:R-:W4:Y:S01]  /*3bc60*/  LDL.LU.64 R18, [R1+0x4a60] ;  /* 0x004a600001127983 */ /* 0x001f220000300a00 */
[----:B------:R-:W2:Y:S01]  /*3bc70*/  LDL.LU.64 R16, [R1+0x4a58] ;  /* 0x004a580001107983 */ /* 0x000ea20000300a00 */
        /* <DEDUP_REMOVED lines=9> */
[C---:B----4-:R-:W-:Y:S01]  /*3bd10*/  HMMA.16816.F32.BF16 R16, R20.reuse, R14, R24 ;  /* 0x0000000e1410723c */ /* 0x050fe20000041818 */
[----:B------:R-:W-:Y:S01]  /*3bd20*/  STL [R1+0x4924], R15 ;  /* 0x0049240f01007387 */ /* 0x000fe20000100800 */
[----:B------:R-:W-:Y:S11]  /*3bd30*/  STL [R1+0x4a20], R14 ;  /* 0x004a200e01007387 */ /* 0x000ff60000100800 */
[----:B------:R-:W-:Y:S10]  /*3bd40*/  @!UPT UIADD3 URZ, URZ, URZ, URZ ;  /* 0x0000003f3f3ff290 */ /* 0x000ff4000fffe03f */
[----:B------:R-:W-:Y:S01]  /*3bd50*/  STL.64 [R1+0x440], R16 ;  /* 0x0004401001007387 */ /* 0x000fe20000100a00 */
[----:B------:R0:W-:Y:S02]  /*3bd60*/  STL.64 [R1+0x448], R18 ;  /* 0x0004481201007387 */ /* 0x0001e40000100a00 */
[----:B0-----:R-:W-:Y:S01]  /*3bd70*/  HMMA.16816.F32.BF16 R16, R20, R10, R4 ;  /* 0x0000000a1410723c */ /* 0x001fe20000041804 */
[----:B------:R-:W2:Y:S11]  /*3bd80*/  LDL.LU R4, [R1+0x730] ;  /* 0x0007300001047983 */ /* 0x000eb60000300800 */
[----:B------:R-:W-:Y:S11]  /*3bd90*/  @!UPT UIADD3 URZ, URZ, URZ, URZ ;  /* 0x0000003f3f3ff290 */ /* 0x000ff6000fffe03f */
[----:B------:R-:W-:Y:S01]  /*3bda0*/  STL.64 [R1+0x430], R16 ;  /* 0x0004301001007387 */ /* 0x000fe20000100a00 */
[----:B------:R-:W-:Y:S02]  /*3bdb0*/  STL.64 [R1+0x438], R18 ;  /* 0x0004381201007387 */ /* 0x000fe40000100a00 */
[----:B------:R-:W2:Y:S02]  /*3bdc0*/  LDL.LU R5, [R1+0x734] ;  /* 0x0007340001057983 */ /* 0x000ea40000300800 */
[----:B------:R-:W4:Y:S01]  /*3bdd0*/  LDL.LU R6, [R1+0x738] ;  /* 0x0007380001067983 */ /* 0x000f220000300800 */
[----:B------:R-:W4:Y:S04]  /*3bde0*/  LDL.LU R7, [R1+0x73c] ;  /* 0x00073c0001077983 */ /* 0x000f280000300800 */
[----:B----4-:R0:W-:Y:S01]  /*3bdf0*/  STL.64 [R1+0x49a0], R6 ;  /* 0x0049a00601007387 */ /* 0x0101e20000100a00 */
[----:B--2---:R-:W-:Y:S03]  /*3be00*/  STL.64 [R1+0x4998], R4 ;  /* 0x0049980401007387 */ /* 0x004fe60000100a00 */
[----:B0-----:R-:W2:Y:S04]  /*3be10*/  LDL.64 R6, [R1+0x108] ;  /* 0x0001080001067983 */ /* 0x001ea80000100a00 */
[----:B--2---:R0:W-:Y:S02]  /*3be20*/  STL.64 [R1+0x49b8], R6 ;  /* 0x0049b80601007387 */ /* 0x0041e40000100a00 */
[----:B0-----:R-:W-:-:S02]  /*3be30*/  IMAD.MOV.U32 R6, RZ, RZ, R9 ;  /* 0x000000ffff067224 */ /* 0x001fc400078e0009 */
[----:B------:R-:W-:Y:S01]  /*3be40*/  IMAD.MOV.U32 R7, RZ, RZ, R2 ;  /* 0x000000ffff077224 */ /* 0x000fe200078e0002 */
[----:B------:R-:W2:Y:S01]  /*3be50*/  LDL.LU R9, [R1+0x4a44] ;  /* 0x004a440001097983 */ /* 0x000ea20000300800 */
[----:B------:R-:W4:Y:S03]  /*3be60*/  LDL.LU R2, [R1+0x4a40] ;  /* 0x004a400001027983 */ /* 0x000f260000300800 */
[----:B------:R0:W-:Y:S04]  /*3be70*/  STL.64 [R1+0x49d0], R6 ;  /* 0x0049d00601007387 */ /* 0x0001e80000100a00 */
[----:B0-----:R-:W2:Y:S04]  /*3be80*/  LDL.64 R6, [R1+0x128] ;  /* 0x0001280001067983 */ /* 0x001ea80000100a00 */
[----:B----4-:R-:W0:Y:S04]  /*3be90*/  LDSM.16.MT88.4 R24, [R2+0xc180] ;  /* 0x00c180000218783b */ /* 0x010e280000004200 */
[----:B--2---:R1:W-:Y:S01]  /*3bea0*/  STL.64 [R1+0x49e8], R6 ;  /* 0x0049e80601007387 */ /* 0x0043e20000100a00 */
[----:B------:R-:W2:Y:S02]  /*3beb0*/  LDL.LU R16, [R1+0x420] ;  /* 0x0004200001107983 */ /* 0x000ea40000300800 */
[----:B------:R-:W2:Y:S02]  /*3bec0*/  LDL.LU R17, [R1+0x424] ;  /* 0x0004240001117983 */ /* 0x000ea40000300800 */
[----:B------:R-:W4:Y:S01]  /*3bed0*/  LDL.LU R18, [R1+0x428] ;  /* 0x0004280001127983 */ /* 0x000f220000300800 */
[----:B------:R-:W4:Y:S01]  /*3bee0*/  LDL.LU R19, [R1+0x42c] ;  /* 0x00042c0001137983 */ /* 0x000f220000300800 */
[----:B-1----:R-:W-:-:S02]  /*3bef0*/  IMAD.MOV.U32 R6, RZ, RZ, R29 ;  /* 0x000000ffff067224 */ /* 0x002fc400078e001d */
[----:B------:R-:W-:-:S05]  /*3bf00*/  IMAD.MOV.U32 R7, RZ, RZ, R28 ;  /* 0x000000ffff077224 */ /* 0x000fca00078e001c */
[----:B------:R3:W-:Y:S02]  /*3bf10*/  STL.64 [R1+0x4a00], R6 ;  /* 0x004a000601007387 */ /* 0x0007e40000100a00 */
[----:B---3--:R-:W-:Y:S02]  /*3bf20*/  IMAD.MOV.U32 R7, RZ, RZ, R12 ;  /* 0x000000ffff077224 */ /* 0x008fe400078e000c */
[----:B------:R-:W-:Y:S01]  /*3bf30*/  IMAD.MOV.U32 R6, RZ, RZ, R13 ;  /* 0x000000ffff067224 */ /* 0x000fe200078e000d */
[----:B----4-:R-:W-:Y:S01]  /*3bf40*/  STL.64 [R1+0x49b0], R18 ;  /* 0x0049b01201007387 */ /* 0x010fe20000100a00 */
[----:B--2---:R1:W-:Y:S03]  /*3bf50*/  STL.64 [R1+0x49a8], R16 ;  /* 0x0049a81001007387 */ /* 0x0043e60000100a00 */
[----:B-1----:R-:W2:Y:S01]  /*3bf60*/  LDL.LU R16, [R1+0x740] ;  /* 0x0007400001107983 */ /* 0x002ea20000300800 */
        /* <DEDUP_REMOVED lines=8> */
[----:B----4-:R-:W-:Y:S02]  /*3bff0*/  STL.64 [R1+0x4a28], R12 ;  /* 0x004a280c01007387 */ /* 0x010fe40000100a00 */
[----:B------:R1:W-:Y:S02]  /*3c000*/  STL.64 [R1+0x4a18], R6 ;  /* 0x004a180601007387 */ /* 0x0003e40000100a00 */
[----:B-1----:R-:W2:Y:S04]  /*3c010*/  LDL.64 R6, [R1+0x158] ;  /* 0x0001580001067983 */ /* 0x002ea80000100a00 */
[----:B--2---:R1:W-:Y:S01]  /*3c020*/  STL.64 [R1+0x4a38], R6 ;  /* 0x004a380601007387 */ /* 0x0043e20000100a00 */
[----:B------:R-:W2:Y:S02]  /*3c030*/  LDL.LU R4, [R1+0x7a0] ;  /* 0x0007a00001047983 */ /* 0x000ea40000300800 */
[----:B------:R-:W2:Y:S01]  /*3c040*/  LDL.LU R5, [R1+0x7a4] ;  /* 0x0007a40001057983 */ /* 0x000ea20000300800 */
[----:B-1----:R-:W2:Y:S01]  /*3c050*/  LDL.LU R6, [R1+0x7a8] ;  /* 0x0007a80001067983 */ /* 0x002ea20000300800 */
[----:B------:R-:W2:Y:S02]  /*3c060*/  LDL.LU R7, [R1+0x7ac] ;  /* 0x0007ac0001077983 */ /* 0x000ea40000300800 */
[----:B---3--:R-:W-:Y:S02]  /*3c070*/  STL.64 [R1+0x49c8], R18 ;  /* 0x0049c81201007387 */ /* 0x008fe40000100a00 */
[----:B------:R1:W-:Y:S02]  /*3c080*/  STL.64 [R1+0x49c0], R16 ;  /* 0x0049c01001007387 */ /* 0x0003e40000100a00 */
[----:B-1----:R-:W3:Y:S01]  /*3c090*/  LDL.LU R16, [R1+0x750] ;  /* 0x0007500001107983 */ /* 0x002ee20000300800 */
[----:B------:R-:W3:Y:S02]  /*3c0a0*/  LDL.LU R17, [R1+0x754] ;  /* 0x0007540001117983 */ /* 0x000ee40000300800 */
[----:B------:R-:W4:Y:S02]  /*3c0b0*/  LDL.LU R18, [R1+0x758] ;  /* 0x0007580001127983 */ /* 0x000f240000300800 */
[----:B------:R-:W4:Y:S02]  /*3c0c0*/  LDL.LU R19, [R1+0x75c] ;  /* 0x00075c0001137983 */ /* 0x000f240000300800 */
[----:B----4-:R-:W-:Y:S01]  /*3c0d0*/  STL.64 [R1+0x49e0], R18 ;  /* 0x0049e01201007387 */ /* 0x010fe20000100a00 */
[----:B---3--:R1:W-:Y:S03]  /*3c0e0*/  STL.64 [R1+0x49d8], R16 ;  /* 0x0049d81001007387 */ /* 0x0083e60000100a00 */
[----:B-1----:R-:W3:Y:S01]  /*3c0f0*/  LDL.LU R16, [R1+0x760] ;  /* 0x0007600001107983 */ /* 0x002ee20000300800 */
[----:B------:R-:W3:Y:S02]  /*3c100*/  LDL.LU R17, [R1+0x764] ;  /* 0x0007640001117983 */ /* 0x000ee40000300800 */
[----:B------:R-:W4:Y:S02]  /*3c110*/  LDL.LU R18, [R1+0x768] ;  /* 0x0007680001127983 */ /* 0x000f240000300800 */
[----:B------:R-:W4:Y:S02]  /*3c120*/  LDL.LU R19, [R1+0x76c] ;  /* 0x00076c0001137983 */ /* 0x000f240000300800 */
[----:B------:R-:W-:-:S02]  /*3c130*/  IMAD.MOV.U32 R14, RZ, RZ, R9 ;  /* 0x000000ffff0e7224 */ /* 0x000fc400078e0009 */
[----:B------:R-:W-:Y:S01]  /*3c140*/  IMAD.MOV.U32 R15, RZ, RZ, R8 ;  /* 0x000000ffff0f7224 */ /* 0x000fe200078e0008 */
[----:B----4-:R-:W-:Y:S01]  /*3c150*/  STL.64 [R1+0x49f8], R18 ;  /* 0x0049f81201007387 */ /* 0x010fe20000100a00 */
[----:B---3--:R1:W-:Y:S03]  /*3c160*/  STL.64 [R1+0x49f0], R16 ;  /* 0x0049f01001007387 */ /* 0x0083e60000100a00 */
[----:B-1----:R-:W3:Y:S01]  /*3c170*/  LDL.LU R16, [R1+0x770] ;  /* 0x0007700001107983 */ /* 0x002ee20000300800 */
[----:B------:R-:W3:Y:S02]  /*3c180*/  LDL.LU R17, [R1+0x774] ;  /* 0x0007740001117983 */ /* 0x000ee40000300800 */
[----:B------:R-:W4:Y:S02]  /*3c190*/  LDL.LU R18, [R1+0x778] ;  /* 0x0007780001127983 */ /* 0x000f240000300800 */
[----:B------:R-:W4:Y:S01]  /*3c1a0*/  LDL.LU R19, [R1+0x77c] ;  /* 0x00077c0001137983 */ /* 0x000f220000300800 */
[C---:B--2---:R-:W-:Y:S01]  /*3c1b0*/  HMMA.16816.F32.BF16 R12, R20.reuse, R14, R4 ;  /* 0x0000000e140c723c */ /* 0x044fe20000041804 */
[----:B----4-:R-:W-:Y:S01]  /*3c1c0*/  STL.64 [R1+0x4a10], R18 ;  /* 0x004a101201007387 */ /* 0x010fe20000100a00 */
[----:B---3--:R1:W-:Y:S03]  /*3c1d0*/  STL.64 [R1+0x4a08], R16 ;  /* 0x004a081001007387 */ /* 0x0083e60000100a00 */
[----:B-1----:R-:W2:Y:S01]  /*3c1e0*/  LDL.LU R16, [R1+0x780] ;  /* 0x0007800001107983 */ /* 0x002ea20000300800 */
[----:B------:R-:W2:Y:S02]  /*3c1f0*/  LDL.LU R17, [R1+0x784] ;  /* 0x0007840001117983 */ /* 0x000ea40000300800 */
[----:B------:R-:W2:Y:S02]  /*3c200*/  LDL.LU R18, [R1+0x788] ;  /* 0x0007880001127983 */ /* 0x000ea40000300800 */
[----:B------:R-:W2:Y:S01]  /*3c210*/  LDL.LU R19, [R1+0x78c] ;  /* 0x00078c0001137983 */ /* 0x000ea20000300800 */
[----:B------:R-:W-:Y:S01]  /*3c220*/  STL [R1+0x4920], R11 ;  /* 0x0049200b01007387 */ /* 0x000fe20000100800 */
[----:B0-----:R-:W-:Y:S02]  /*3c230*/  STL.64 [R1+0x4840], R26 ;  /* 0x0048401a01007387 */ /* 0x001fe40000100a00 */
[----:B------:R-:W-:Y:S02]  /*3c240*/  STL.64 [R1+0x4838], R24 ;  /* 0x0048381801007387 */ /* 0x000fe40000100a00 */
[----:B------:R-:W3:Y:S07]  /*3c250*/  LDL.LU.64 R6, [R1+0x4a38] ;  /* 0x004a380001067983 */ /* 0x000eee0000300a00 */
[----:B------:R-:W-:Y:S01]  /*3c260*/  STL.64 [R1+0x7a0], R12 ;  /* 0x0007a00c01007387 */ /* 0x000fe20000100a00 */
[----:B------:R0:W-:Y:S03]  /*3c270*/  STL.64 [R1+0x7a8], R14 ;  /* 0x0007a80e01007387 */ /* 0x0001e60000100a00 */
[----:B0-----:R-:W3:Y:S01]  /*3c280*/  LDL.LU.64 R14, [R1+0x4a30] ;  /* 0x004a3000010e7983 */ /* 0x001ee20000300a00 */
[----:B------:R-:W3:Y:S02]  /*3c290*/  LDL.LU.64 R12, [R1+0x4a28] ;  /* 0x004a2800010c7983 */ /* 0x000ee40000300a00 */
[C---:B---3--:R-:W-:Y:S01]  /*3c2a0*/  HMMA.16816.F32.BF16 R12, R20.reuse, R6, R12 ;  /* 0x00000006140c723c */ /* 0x048fe2000004180c */
[----:B------:R-:W-:Y:S11]  /*3c2b0*/  IMAD.MOV.U32 R11, RZ, RZ, R7 ;  /* 0x000000ffff0b7224 */ /* 0x000ff600078e0007 */
[----:B------:R-:W-:Y:S11]  /*3c2c0*/  @!UPT UIADD3 URZ, URZ, URZ, URZ ;  /* 0x0000003f3f3ff290 */ /* 0x000ff6000fffe03f */
[----:B------:R-:W-:Y:S01]  /*3c2d0*/  STL.64 [R1+0x790], R12 ;  /* 0x0007900c01007387 */ /* 0x000fe20000100a00 */
[----:B------:R0:W-:Y:S03]  /*3c2e0*/  STL.64 [R1+0x798], R14 ;  /* 0x0007980e01007387 */ /* 0x0001e60000100a00 */
[----:B0-----:R-:W3:Y:S01]  /*3c2f0*/  LDL.LU R14, [R1+0x4a20] ;  /* 0x004a2000010e7983 */ /* 0x001ee20000300800 */
[----:B------:R-:W-:Y:S02]  /*3c300*/  IMAD.MOV.U32 R15, RZ, RZ, R6 ;  /* 0x000000ffff0f7224 */ /* 0x000fe400078e0006 */
[----:B------:R-:W2:Y:S02]  /*3c310*/  LDL.LU.64 R6, [R1+0x4a18] ;  /* 0x004a180001067983 */ /* 0x000ea40000300a00 */
[----:B------:R0:W-:Y:S01]  /*3c320*/  STL.64 [R1+0x4948], R10 ;  /* 0x0049480a01007387 */ /* 0x0001e20000100a00 */
[----:B------:R-:W4:Y:S01]  /*3c330*/  LDL.LU R8, [R1+0x720] ;  /* 0x0007200001087983 */ /* 0x000f220000300800 */
[----:B------:R-:W4:Y:S03]  /*3c340*/  LDL.LU R9, [R1+0x724] ;  /* 0x0007240001097983 */ /* 0x000f260000300800 */
[----:B0-----:R-:W4:Y:S01]  /*3c350*/  LDL.LU R10, [R1+0x728] ;  /* 0x00072800010a7983 */ /* 0x001f220000300800 */
[----:B------:R-:W4:Y:S01]  /*3c360*/  LDL.LU R11, [R1+0x72c] ;  /* 0x00072c00010b7983 */ /* 0x000f220000300800 */
        /* <DEDUP_REMOVED lines=43> */
[----:B------:R-:W2:Y:S01]  /*3c620*/  LDL.LU.64 R4, [R1+0x4998] ;  /* 0x0049980001047983 */ /* 0x000ea20000300a00 */
[----:B---3--:R0:W-:Y:S01]  /*3c630*/  STL.64 [R1+0x4930], R14 ;  /* 0x0049300e01007387 */ /* 0x0081e20000100a00 */
[----:B------:R-:W-:Y:S03]  /*3c640*/  STL.64 [R1+0x4928], R12 ;  /* 0x0049280c01007387 */ /* 0x000fe60000100a00 */
[----:B0-----:R-:W2:Y:S02]  /*3c650*/  LDL.64 R14, [R1+0xf8] ;  /* 0x0000f800010e7983 */ /* 0x001ea40000100a00 */
[C---:B--2---:R-:W-:Y:S11]  /*3c660*/  HMMA.16816.F32.BF16 R4, R20.reuse, R14, R4 ;  /* 0x0000000e1404723c */ /* 0x044ff60000041804 */
[----:B------:R-:W-:Y:S11]  /*3c670*/  @!UPT UIADD3 URZ, URZ, URZ, URZ ;  /* 0x0000003f3f3ff290 */ /* 0x000ff6000fffe03f */
[----:B------:R-:W-:Y:S01]  /*3c680*/  @!UPT UIADD3 URZ, URZ, URZ, URZ ;  /* 0x0000003f3f3ff290 */ /* 0x000fe2000fffe03f */
[----:B------:R-:W-:Y:S01]  /*3c690*/  STL.64 [R1+0x730], R4 ;  /* 0x0007300401007387 */ /* 0x000fe20000100a00 */
[----:B------:R0:W-:Y:S03]  /*3c6a0*/  STL.64 [R1+0x738], R6 ;  /* 0x0007380601007387 */ /* 0x0001e60000100a00 */
[----:B0-----:R-:W4:Y:S01]  /*3c6b0*/  LDL.LU.64 R6, [R1+0x4990] ;  /* 0x0049900001067983 */ /* 0x001f220000300a00 */
[----:B------:R-:W-:Y:S02]  /*3c6c0*/  IMAD.MOV.U32 R25, RZ, RZ, R14 ;  /* 0x000000ffff197224 */ /* 0x000fe400078e000e */
[----:B------:R-:W-:Y:S02]  /*3c6d0*/  IMAD.MOV.U32 R24, RZ, RZ, R15 ;  /* 0x000000ffff187224 */ /* 0x000fe400078e000f */
[C---:B------:R-:W-:Y:S08]  /*3c6e0*/  HMMA.16816.F32.BF16 R12, R20.reuse, R26, R16 ;  /* 0x0000001a140c723c */ /* 0x040ff00000041810 */
[----:B----4-:R-:W-:Y:S01]  /*3c6f0*/  HMMA.16816.F32.BF16 R8, R20, R6, R8 ;  /* 0x000000061408723c */ /* 0x010fe20000041808 */
[----:B------:R-:W-:-:S02]  /*3c700*/  IMAD.MOV.U32 R29, RZ, RZ, R6 ;  /* 0x000000ffff1d7224 */ /* 0x000fc400078e0006 */
[----:B------:R-:W-:Y:S11]  /*3c710*/  IMAD.MOV.U32 R28, RZ, RZ, R7 ;  /* 0x000000ffff1c7224 */ /* 0x000ff600078e0007 */
[----:B------:R-:W-:Y:S09]  /*3c720*/  @!UPT UIADD3 URZ, URZ, URZ, URZ ;  /* 0x0000003f3f3ff290 */ /* 0x000ff2000fffe03f */
[----:B------:R0:W-:Y:S01]  /*3c730*/  STL.64 [R1+0x720], R8 ;  /* 0x0007200801007387 */ /* 0x0001e20000100a00 */
[----:B------:R1:W-:Y:S02]  /*3c740*/  STL.64 [R1+0x728], R10 ;  /* 0x0007280a01007387 */ /* 0x0003e40000100a00 */
[----:B------:R-:W2:Y:S02]  /*3c750*/  LDL.LU.64 R6, [R1+0x4988] ;  /* 0x0049880001067983 */ /* 0x000ea40000300a00 */
[----:B------:R-:W2:Y:S01]  /*3c760*/  LDL.LU.64 R4, [R1+0x4980] ;  /* 0x0049800001047983 */ /* 0x000ea20000300a00 */
[----:B0-----:R-:W3:Y:S01]  /*3c770*/  LDL.LU R8, [R1+0x3f0] ;  /* 0x0003f00001087983 */ /* 0x001ee20000300800 */
[----:B------:R-:W-:Y:S02]  /*3c780*/  STL.64 [R1+0x420], R12 ;  /* 0x0004200c01007387 */ /* 0x000fe40000100a00 */
[----:B------:R-:W-:Y:S02]  /*3c790*/  STL.64 [R1+0x428], R14 ;  /* 0x0004280e01007387 */ /* 0x000fe40000100a00 */
[----:B------:R-:W3:Y:S01]  /*3c7a0*/  LDL.LU R9, [R1+0x3f4] ;  /* 0x0003f40001097983 */ /* 0x000ee20000300800 */
[----:B-1----:R-:W4:Y:S01]  /*3c7b0*/  LDL.LU R10, [R1+0x3f8] ;  /* 0x0003f800010a7983 */ /* 0x002f220000300800 */
[----:B------:R-:W4:Y:S03]  /*3c7c0*/  LDL.LU R11, [R1+0x3fc] ;  /* 0x0003fc00010b7983 */ /* 0x000f260000300800 */
[----:B----4-:R0:W-:Y:S01]  /*3c7d0*/  STL.64 [R1+0x4958], R10 ;  /* 0x0049580a01007387 */ /* 0x0101e20000100a00 */
[----:B---3--:R-:W-:Y:S03]  /*3c7e0*/  STL.64 [R1+0x4950], R8 ;  /* 0x0049500801007387 */ /* 0x008fe60000100a00 */
[----:B0-----:R-:W3:Y:S04]  /*3c7f0*/  LDL.64 R10, [R1+0x18] ;  /* 0x00001800010a7983 */ /* 0x001ee80000100a00 */
[----:B---3--:R0:W-:Y:S01]  /*3c800*/  STL.64 [R1+0x4968], R10 ;  /* 0x0049680a01007387 */ /* 0x0081e20000100a00 */
[----:B------:R-:W3:Y:S03]  /*3c810*/  LDL.64 R18, [R1+0x8] ;  /* 0x0000080001127983 */ /* 0x000ee60000100a00 */
[----:B0-----:R-:W2:Y:S04]  /*3c820*/  LDL.64 R10, [R1+0x28] ;  /* 0x00002800010a7983 */ /* 0x001ea80000100a00 */
[----:B---3--:R0:W-:Y:S01]  /*3c830*/  STL.64 [R1+0x4960], R18 ;  /* 0x0049601201007387 */ /* 0x0081e20000100a00 */
[----:B------:R-:W3:Y:S02]  /*3c840*/  LDL.LU R16, [R1+0x400] ;  /* 0x0004000001107983 */ /* 0x000ee40000300800 */
[----:B------:R-:W3:Y:S01]  /*3c850*/  LDL.LU R17, [R1+0x404] ;  /* 0x0004040001117983 */ /* 0x000ee20000300800 */
[----:B0-----:R-:W4:Y:S01]  /*3c860*/  LDL.LU R18, [R1+0x408] ;  /* 0x0004080001127983 */ /* 0x001f220000300800 */
[----:B------:R-:W4:Y:S03]  /*3c870*/  LDL.LU R19, [R1+0x40c] ;  /* 0x00040c0001137983 */ /* 0x000f260000300800 */
[----:B----4-:R-:W-:Y:S01]  /*3c880*/  STL.64 [R1+0x4978], R18 ;  /* 0x0049781201007387 */ /* 0x010fe20000100a00 */
[----:B---3--:R0:W-:Y:S03]  /*3c890*/  STL.64 [R1+0x4970], R16 ;  /* 0x0049701001007387 */ /* 0x0081e60000100a00 */
[----:B0-----:R-:W2:Y:S01]  /*3c8a0*/  LDL.LU R16, [R1+0x410] ;  /* 0x0004100001107983 */ /* 0x001ea20000300800 */
[----:B------:R-:W2:Y:S02]  /*3c8b0*/  LDL.LU R17, [R1+0x414] ;  /* 0x0004140001117983 */ /* 0x000ea40000300800 */
[----:B------:R-:W2:Y:S02]  /*3c8c0*/  LDL.LU R18, [R1+0x418] ;  /* 0x0004180001127983 */ /* 0x000ea40000300800 */
[----:B------:R-:W2:Y:S01]  /*3c8d0*/  LDL.LU R19, [R1+0x41c] ;  /* 0x00041c0001137983 */ /* 0x000ea20000300800 */
[----:B------:R-:W3:Y:S01]  /*3c8e0*/  LDL.LU R12, [R1+0x3e0] ;  /* 0x0003e000010c7983 */ /* 0x000ee20000300800 */
[----:B------:R-:W3:Y:S02]  /*3c8f0*/  LDL.LU R13, [R1+0x3e4] ;  /* 0x0003e400010d7983 */ /* 0x000ee40000300800 */
[----:B------:R-:W3:Y:S02]  /*3c900*/  LDL.LU R14, [R1+0x3e8] ;  /* 0x0003e800010e7983 */ /* 0x000ee40000300800 */
[----:B------:R-:W3:Y:S01]  /*3c910*/  LDL.LU R15, [R1+0x3ec] ;  /* 0x0003ec00010f7983 */ /* 0x000ee20000300800 */
[----:B------:R-:W4:Y:S01]  /*3c920*/  LDL.LU R20, [R1+0x3c0] ;  /* 0x0003c00001147983 */ /* 0x000f220000300800 */
[----:B------:R-:W4:Y:S02]  /*3c930*/  LDL.LU R21, [R1+0x3c4] ;  /* 0x0003c40001157983 */ /* 0x000f240000300800 */
[----:B------:R-:W3:Y:S02]  /*3c940*/  LDL.LU R22, [R1+0x3c8] ;  /* 0x0003c80001167983 */ /* 0x000ee40000300800 */
[----:B------:R-:W3:Y:S01]  /*3c950*/  LDL.LU R23, [R1+0x3cc] ;  /* 0x0003cc0001177983 */ /* 0x000ee20000300800 */
[C---:B--2---:R-:W-:Y:S01]  /*3c960*/  HMMA.16816.F32.BF16 R16, R4.reuse, R10, R16 ;  /* 0x0000000a0410723c */ /* 0x044fe20000041810 */
[----:B---3--:R-:W-:Y:S01]  /*3c970*/  STL.64 [R1+0x4918], R22 ;  /* 0x0049181601007387 */ /* 0x008fe20000100a00 */
[----:B----4-:R0:W-:Y:S03]  /*3c980*/  STL.64 [R1+0x4910], R20 ;  /* 0x0049101401007387 */ /* 0x0101e60000100a00 */
[----:B0-----:R-:W2:Y:S01]  /*3c990*/  LDL.LU R20, [R1+0x3d0] ;  /* 0x0003d00001147983 */ /* 0x001ea20000300800 */
[----:B------:R-:W2:Y:S02]  /*3c9a0*/  LDL.LU R21, [R1+0x3d4] ;  /* 0x0003d40001157983 */ /* 0x000ea40000300800 */
[----:B------:R-:W2:Y:S02]  /*3c9b0*/  LDL.LU R22, [R1+0x3d8] ;  /* 0x0003d80001167983 */ /* 0x000ea40000300800 */
[----:B------:R-:W2:Y:S01]  /*3c9c0*/  LDL.LU R23, [R1+0x3dc] ;  /* 0x0003dc0001177983 */ /* 0x000ea20000300800 */
[----:B------:R0:W-:Y:S11]  /*3c9d0*/  STL.64 [R1+0x4850], R26 ;  /* 0x0048501a01007387 */ /* 0x0001f60000100a00 */
[----:B------:R-:W-:Y:S01]  /*3c9e0*/  @!UPT UIADD3 URZ, URZ, URZ, URZ ;  /* 0x0000003f3f3ff290 */ /* 0x000fe2000fffe03f */
[----:B------:R-:W-:Y:S02]  /*3c9f0*/  STL.64 [R1+0x410], R16 ;  /* 0x0004101001007387 */ /* 0x000fe40000100a00 */
[----:B------:R1:W-:Y:S02]  /*3ca00*/  STL.64 [R1+0x418], R18 ;  /* 0x0004181201007387 */ /* 0x0003e40000100a00 */
[----:B0-----:R-:W-:Y:S02]  /*3ca10*/  IMAD.MOV.U32 R27, RZ, RZ, R10 ;  /* 0x000000ffff1b7224 */ /* 0x001fe400078e000a */
[----:B------:R-:W-:Y:S01]  /*3ca20*/  IMAD.MOV.U32 R26, RZ, RZ, R11 ;  /* 0x000000ffff1a7224 */ /* 0x000fe200078e000b */
[----:B-1----:R-:W3:Y:S01]  /*3ca30*/  LDL.LU.64 R18, [R1+0x4978] ;  /* 0x0049780001127983 */ /* 0x002ee20000300a00 */
[----:B------:R-:W3:Y:S02]  /*3ca40*/  LDL.LU.64 R16, [R1+0x4970] ;  /* 0x0049700001107983 */ /* 0x000ee40000300a00 */
[----:B------:R-:W3:Y:S01]  /*3ca50*/  LDL.LU.64 R10, [R1+0x4968] ;  /* 0x00496800010a7983 */ /* 0x000ee20000300a00 */
[----:B------:R-:W-:Y:S01]  /*3ca60*/  STL.64 [R1+0x48f0], R26 ;  /* 0x0048f01a01007387 */ /* 0x000fe20000100a00 */
[----:B------:R0:W-:Y:S03]  /*3ca70*/  STL.64 [R1+0x48e8], R24 ;  /* 0x0048e81801007387 */ /* 0x0001e60000100a00 */
[----:B0-----:R-:W4:Y:S01]  /*3ca80*/  LDL.LU R24, [R1+0x700] ;  /* 0x0007000001187983 */ /* 0x001f220000300800 */
[----:B------:R-:W4:Y:S02]  /*3ca90*/  LDL.LU R25, [R1+0x704] ;  /* 0x0007040001197983 */ /* 0x000f240000300800 */
[----:B------:R-:W2:Y:S02]  /*3caa0*/  LDL.LU R26, [R1+0x708] ;  /* 0x00070800011a7983 */ /* 0x000ea40000300800 */
[----:B------:R-:W2:Y:S01]  /*3cab0*/  LDL.LU R27, [R1+0x70c] ;  /* 0x00070c00011b7983 */ /* 0x000ea20000300800 */
[----:B---3--:R-:W-:Y:S01]  /*3cac0*/  HMMA.16816.F32.BF16 R16, R4, R10, R16 ;  /* 0x0000000a0410723c */ /* 0x008fe20000041810 */
[----:B------:R-:W-:-:S02]  /*3cad0*/  IMAD.MOV.U32 R0, RZ, RZ, R10 ;  /* 0x000000ffff007224 */ /* 0x000fc400078e000a */
[----:B------:R-:W-:Y:S01]  /*3cae0*/  IMAD.MOV.U32 R3, RZ, RZ, R11 ;  /* 0x000000ffff037224 */ /* 0x000fe200078e000b */
[----:B--2---:R0:W-:Y:S01]  /*3caf0*/  STL.64 [R1+0x4900], R26 ;  /* 0x0049001a01007387 */ /* 0x0041e20000100a00 */
[----:B----4-:R-:W-:Y:S03]  /*3cb00*/  STL.64 [R1+0x48f8], R24 ;  /* 0x0048f81801007387 */ /* 0x010fe60000100a00 */
[----:B0-----:R-:W2:Y:S04]  /*3cb10*/  LDL R26, [R1+0x38] ;  /* 0x00003800011a7983 */ /* 0x001ea80000100800 */
[----:B------:R-:W2:Y:S11]  /*3cb20*/  LDL R27, [R1+0x3c] ;  /* 0x00003c00011b7983 */ /* 0x000eb60000100800 */
[----:B------:R-:W-:Y:S02]  /*3cb30*/  STL.64 [R1+0x400], R16 ;  /* 0x0004001001007387 */ /* 0x000fe40000100a00 */
[----:B------:R0:W-:Y:S02]  /*3cb40*/  STL.64 [R1+0x408], R18 ;  /* 0x0004081201007387 */ /* 0x0001e40000100a00 */
        /* <DEDUP_REMOVED lines=12> */
[----:B------:R-:W2:Y:S01]  /*3cc10*/  LDL.LU.64 R16, [R1+0x4938] ;  /* 0x0049380001107983 */ /* 0x000ea20000300a00 */
[----:B----4-:R-:W-:Y:S11]  /*3cc20*/  HMMA.16816.F32.BF16 R12, R4, R18, R12 ;  /* 0x00000012040c723c */ /* 0x010ff6000004180c */
[----:B------:R-:W-:Y:S11]  /*3cc30*/  @!UPT UIADD3 URZ, URZ, URZ, URZ ;  /* 0x0000003f3f3ff290 */ /* 0x000ff6000fffe03f */
[----:B------:R-:W-:Y:S01]  /*3cc40*/  @!UPT UIADD3 URZ, URZ, URZ, URZ ;  /* 0x0000003f3f3ff290 */ /* 0x000fe2000fffe03f */
[----:B------:R-:W-:Y:S01]  /*3cc50*/  STL.64 [R1+0x3e0], R12 ;  /* 0x0003e00c01007387 */ /* 0x000fe20000100a00 */
[----:B------:R0:W-:Y:S03]  /*3cc60*/  STL.64 [R1+0x3e8], R14 ;  /* 0x0003e80e01007387 */ /* 0x0001e60000100a00 */
[----:B0-----:R-:W4:Y:S01]  /*3cc70*/  LDL.LU.64 R14, [R1+0x4930] ;  /* 0x00493000010e7983 */ /* 0x001f220000300a00 */
[----:B------:R-:W3:Y:S02]  /*3cc80*/  LDL.LU.64 R12, [R1+0x4928] ;  /* 0x00492800010c7983 */ /* 0x000ee40000300a00 */
[----:B------:R4:W-:Y:S02]  /*3cc90*/  STL.64 [R1+0x47f0], R18 ;  /* 0x0047f01201007387 */ /* 0x0009e40000100a00 */
[----:B--2---:R0:W-:Y:S02]  /*3cca0*/  STL.64 [R1+0x47e8], R16 ;  /* 0x0047e81001007387 */ /* 0x0041e40000100a00 */
[----:B----4-:R-:W-:-:S02]  /*3ccb0*/  IMAD.MOV.U32 R18, RZ, RZ, R15 ;  /* 0x000000ffff127224 */ /* 0x010fc400078e000f */
[----:B------:R-:W2:Y:S01]  /*3ccc0*/  LDL.LU R15, [R1+0x4924] ;  /* 0x00492400010f7983 */ /* 0x000ea20000300800 */
[----:B---3--:R-:W-:Y:S02]  /*3ccd0*/  IMAD.MOV.U32 R19, RZ, RZ, R11 ;  /* 0x000000ffff137224 */ /* 0x008fe400078e000b */
[----:B------:R-:W3:Y:S03]  /*3cce0*/  LDL.LU R11, [R1+0x4920] ;  /* 0x00492000010b7983 */ /* 0x000ee60000300800 */
[----:B------:R1:W-:Y:S01]  /*3ccf0*/  STL.64 [R1+0x4908], R18 ;  /* 0x0049081201007387 */ /* 0x0003e20000100a00 */
[----:B0-----:R-:W4:Y:S02]  /*3cd00*/  LDL.LU R16, [R1+0x710] ;  /* 0x0007100001107983 */ /* 0x001f240000300800 */
[----:B------:R-:W4:Y:S01]  /*3cd10*/  LDL.LU R17, [R1+0x714] ;  /* 0x0007140001117983 */ /* 0x000f220000300800 */
[----:B-1----:R-:W4:Y:S01]  /*3cd20*/  LDL.LU R18, [R1+0x718] ;  /* 0x0007180001127983 */ /* 0x002f220000300800 */
        /* <DEDUP_REMOVED lines=8> */
[----:B------:R-:W-:Y:S02]  /*3cdb0*/  STL.64 [R1+0x48a0], R14 ;  /* 0x0048a00e01007387 */ /* 0x000fe40000100a00 */
[----:B---3--:R-:W-:Y:S01]  /*3cdc0*/  STL.64 [R1+0x47d0], R10 ;  /* 0x0047d00a01007387 */ /* 0x008fe20000100a00 */
[C---:B----4-:R-:W-:Y:S08]  /*3cdd0*/  HMMA.16816.F32.BF16 R24, R4.reuse, R26, R16 ;  /* 0x0000001a0418723c */ /* 0x050ff00000041810 */
[C---:B--2---:R-:W-:Y:S11]  /*3cde0*/  HMMA.16816.F32.BF16 R20, R4.reuse, R10, R20 ;  /* 0x0000000a0414723c */ /* 0x044ff60000041814 */
[----:B------:R-:W-:Y:S11]  /*3cdf0*/  @!UPT UIADD3 URZ, URZ, URZ, URZ ;  /* 0x0000003f3f3ff290 */ /* 0x000ff6000fffe03f */
[----:B------:R-:W-:Y:S01]  /*3ce00*/  @!UPT UIADD3 URZ, URZ, URZ, URZ ;  /* 0x0000003f3f3ff290 */ /* 0x000fe2000fffe03f */
[----:B------:R-:W-:Y:S01]  /*3ce10*/  STL.64 [R1+0x3c0], R20 ;  /* 0x0003c01401007387 */ /* 0x000fe20000100a00 */
[----:B------:R-:W-:Y:S02]  /*3ce20*/  STL.64 [R1+0x3c8], R22 ;  /* 0x0003c81601007387 */ /* 0x000fe40000100a00 */
[----:B------:R-:W0:Y:S02]  /*3ce30*/  LDSM.16.MT88.4 R20, [R2+0xc200] ;  /* 0x00c200000214783b */ /* 0x000e240000004200 */
[----:B0-----:R0:W-:Y:S02]  /*3ce40*/  STL.64 [R1+0x4740], R22 ;  /* 0x0047401601007387 */ /* 0x0011e40000100a00 */
[----:B------:R-:W-:Y:S02]  /*3ce50*/  STL.64 [R1+0x4738], R20 ;  /* 0x0047381401007387 */ /* 0x000fe40000100a00 */
[----:B0-----:R-:W2:Y:S01]  /*3ce60*/  LDL.64 R22, [R1+0x148] ;  /* 0x0001480001167983 */ /* 0x001ea20000100a00 */
[----:B------:R-:W3:Y:S02]  /*3ce70*/  LDL.LU.64 R18, [R1+0x4908] ;  /* 0x0049080001127983 */ /* 0x000ee40000300a00 */
[----:B------:R-:W-:Y:S02]  /*3ce80*/  STL.64 [R1+0x710], R24 ;  /* 0x0007101801007387 */ /* 0x000fe40000100a00 */
[----:B------:R0:W-:Y:S02]  /*3ce90*/  STL.64 [R1+0x718], R26 ;  /* 0x0007181a01007387 */ /* 0x0001e40000100a00 */
[----:B0-----:R-:W3:Y:S01]  /*3cea0*/  LDL.LU.64 R26, [R1+0x4900] ;  /* 0x00490000011a7983 */ /* 0x001ee20000300a00 */
[----:B------:R-:W3:Y:S02]  /*3ceb0*/  LDL.LU.64 R24, [R1+0x48f8] ;  /* 0x0048f80001187983 */ /* 0x000ee40000300a00 */
[----:B---3--:R-:W-:Y:S01]  /*3cec0*/  HMMA.16816.F32.BF16 R16, R4, R18, R24 ;  /* 0x000000120410723c */ /* 0x008fe20000041818 */
[----:B------:R-:W3:Y:S01]  /*3ced0*/  LDL.LU.64 R26, [R1+0x48f0] ;  /* 0x0048f000011a7983 */ /* 0x000ee20000300a00 */
[----:B------:R-:W4:Y:S11]  /*3cee0*/  LDL.LU.64 R24, [R1+0x48e8] ;  /* 0x0048e80001187983 */ /* 0x000f360000300a00 */
[----:B------:R-:W-:Y:S10]  /*3cef0*/  @!UPT UIADD3 URZ, URZ, URZ, URZ ;  /* 0x0000003f3f3ff290 */ /* 0x000ff4000fffe03f */
[----:B------:R-:W-:Y:S01]  /*3cf00*/  STL.64 [R1+0x700], R16 ;  /* 0x0007001001007387 */ /* 0x000fe20000100a00 */
[----:B------:R0:W-:Y:S02]  /*3cf10*/  STL.64 [R1+0x708], R18 ;  /* 0x0007081201007387 */ /* 0x0001e40000100a00 */
[----:B0-----:R-:W-:Y:S02]  /*3cf20*/  IMAD.MOV.U32 R18, RZ, RZ, R9 ;  /* 0x000000ffff127224 */ /* 0x001fe400078e0009 */
[----:B------:R-:W-:-:S05]  /*3cf30*/  IMAD.MOV.U32 R19, RZ, RZ, R8 ;  /* 0x000000ffff137224 */ /* 0x000fca00078e0008 */
[----:B------:R0:W-:Y:S01]  /*3cf40*/  STL.64 [R1+0x4808], R18 ;  /* 0x0048081201007387 */ /* 0x0001e20000100a00 */
[----:B------:R-:W2:Y:S02]  /*3cf50*/  LDL.LU R8, [R1+0x360] ;  /* 0x0003600001087983 */ /* 0x000ea40000300800 */
[----:B------:R-:W2:Y:S02]  /*3cf60*/  LDL.LU R9, [R1+0x364] ;  /* 0x0003640001097983 */ /* 0x000ea40000300800 */
[----:B------:R-:W2:Y:S01]  /*3cf70*/  LDL.LU R10, [R1+0x368] ;  /* 0x00036800010a7983 */ /* 0x000ea20000300800 */
[----:B------:R-:W2:Y:S01]  /*3cf80*/  LDL.LU R11, [R1+0x36c] ;  /* 0x00036c00010b7983 */ /* 0x000ea20000300800 */
[----:B0-----:R-:W-:Y:S02]  /*3cf90*/  IMAD.MOV.U32 R18, RZ, RZ, R0 ;  /* 0x000000ffff127224 */ /* 0x001fe400078e0000 */
[----:B------:R-:W-:Y:S01]  /*3cfa0*/  IMAD.MOV.U32 R19, RZ, RZ, R3 ;  /* 0x000000ffff137224 */ /* 0x000fe200078e0003 */
[----:B------:R-:W3:Y:S01]  /*3cfb0*/  LDL.LU R0, [R1+0x48e4] ;  /* 0x0048e40001007983 */ /* 0x000ee20000300800 */
[----:B------:R-:W3:Y:S03]  /*3cfc0*/  LDL.LU R3, [R1+0x48e0] ;  /* 0x0048e00001037983 */ /* 0x000ee60000300800 */
[----:B------:R-:W-:Y:S04]  /*3cfd0*/  STL.64 [R1+0x4820], R18 ;  /* 0x0048201201007387 */ /* 0x000fe80000100a00 */
[----:B--2---:R-:W-:Y:S01]  /*3cfe0*/  STL.64 [R1+0x47e0], R10 ;  /* 0x0047e00a01007387 */ /* 0x004fe20000100a00 */
[----:B------:R0:W-:Y:S03]  /*3cff0*/  STL.64 [R1+0x47d8], R8 ;  /* 0x0047d80801007387 */ /* 0x0001e60000100a00 */
[----:B0-----:R-:W2:Y:S01]  /*3d000*/  LDL.LU R8, [R1+0x370] ;  /* 0x0003700001087983 */ /* 0x001ea20000300800 */
[----:B------:R-:W2:Y:S02]  /*3d010*/  LDL.LU R9, [R1+0x374] ;  /* 0x0003740001097983 */ /* 0x000ea40000300800 */
[----:B------:R-:W2:Y:S02]  /*3d020*/  LDL.LU R10, [R1+0x378] ;  /* 0x00037800010a7983 */ /* 0x000ea40000300800 */
[----:B------:R-:W2:Y:S02]  /*3d030*/  LDL.LU R11, [R1+0x37c] ;  /* 0x00037c00010b7983 */ /* 0x000ea40000300800 */
[----:B---3--:R-:W-:-:S02]  /*3d040*/  IMAD.MOV.U32 R18, RZ, RZ, R27 ;  /* 0x000000ffff127224 */ /* 0x008fc400078e001b */
[----:B------:R-:W-:Y:S02]  /*3d050*/  IMAD.MOV.U32 R19, RZ, RZ, R26 ;  /* 0x000000ffff137224 */ /* 0x000fe400078e001a */
[----:B------:R-:W-:Y:S02]  /*3d060*/  IMAD.MOV.U32 R26, RZ, RZ, R29 ;  /* 0x000000ffff1a7224 */ /* 0x000fe400078e001d */
[----:B------:R-:W-:Y:S01]  /*3d070*/  IMAD.MOV.U32 R27, RZ, RZ, R28 ;  /* 0x000000ffff1b7224 */ /* 0x000fe200078e001c */
[----:B------:R-:W-:Y:S04]  /*3d080*/  STL.64 [R1+0x4848], R18 ;  /* 0x0048481201007387 */ /* 0x000fe80000100a00 */
[----:B--2---:R-:W-:Y:S01]  /*3d090*/  STL.64 [R1+0x4800], R10 ;  /* 0x0048000a01007387 */ /* 0x004fe20000100a00 */
[----:B------:R0:W-:Y:S03]  /*3d0a0*/  STL.64 [R1+0x47f8], R8 ;  /* 0x0047f80801007387 */ /* 0x0001e60000100a00 */
[----:B0-----:R-:W2:Y:S01]  /*3d0b0*/  LDL.LU R8, [R1+0x380] ;  /* 0x0003800001087983 */ /* 0x001ea20000300800 */
[----:B------:R-:W2:Y:S02]  /*3d0c0*/  LDL.LU R9, [R1+0x384] ;  /* 0x0003840001097983 */ /* 0x000ea40000300800 */
[----:B------:R-:W3:Y:S02]  /*3d0d0*/  LDL.LU R10, [R1+0x388] ;  /* 0x00038800010a7983 */ /* 0x000ee40000300800 */
[----:B------:R-:W3:Y:S01]  /*3d0e0*/  LDL.LU R11, [R1+0x38c] ;  /* 0x00038c00010b7983 */ /* 0x000ee20000300800 */
[----:B------:R4:W-:Y:S01]  /*3d0f0*/  STL.64 [R1+0x4868], R26 ;  /* 0x0048681a01007387 */ /* 0x0009e20000100a00 */
[----:B------:R-:W2:Y:S02]  /*3d100*/  LDL.LU R16, [R1+0x3b0] ;  /* 0x0003b00001107983 */ /* 0x000ea40000300800 */
[----:B------:R-:W2:Y:S02]  /*3d110*/  LDL.LU R17, [R1+0x3b4] ;  /* 0x0003b40001117983 */ /* 0x000ea40000300800 */
[----:B------:R-:W2:Y:S01]  /*3d120*/  LDL.LU R18, [R1+0x3b8] ;  /* 0x0003b80001127983 */ /* 0x000ea20000300800 */
[----:B------:R-:W2:Y:S01]  /*3d130*/  LDL.LU R19, [R1+0x3bc] ;  /* 0x0003bc0001137983 */ /* 0x000ea20000300800 */
[----:B----4-:R-:W-:-:S02]  /*3d140*/  IMAD.MOV.U32 R26, RZ, RZ, R25 ;  /* 0x000000ffff1a7224 */ /* 0x010fc400078e0019 */
[----:B------:R-:W-:-:S05]  /*3d150*/  IMAD.MOV.U32 R27, RZ, RZ, R24 ;  /* 0x000000ffff1b7224 */ /* 0x000fca00078e0018 */
[----:B------:R-:W-:Y:S04]  /*3d160*/  STL.64 [R1+0x4880], R26 ;  /* 0x0048801a01007387 */ /* 0x000fe80000100a00 */
[----:B--2---:R-:W-:Y:S01]  /*3d170*/  STL.64 [R1+0x4860], R18 ;  /* 0x0048601201007387 */ /* 0x004fe20000100a00 */
[----:B------:R0:W-:Y:S03]  /*3d180*/  STL.64 [R1+0x4858], R16 ;  /* 0x0048581001007387 */ /* 0x0001e60000100a00 */
[----:B0-----:R-:W2:Y:S01]  /*3d190*/  LDL.LU R16, [R1+0x690] ;  /* 0x0006900001107983 */ /* 0x001ea20000300800 */
[----:B------:R-:W2:Y:S02]  /*3d1a0*/  LDL.LU R17, [R1+0x694] ;  /* 0x0006940001117983 */ /* 0x000ea40000300800 */
[----:B------:R-:W4:Y:S02]  /*3d1b0*/  LDL.LU R18, [R1+0x698] ;  /* 0x0006980001127983 */ /* 0x000f240000300800 */
[----:B------:R-:W4:Y:S02]  /*3d1c0*/  LDL.LU R19, [R1+0x69c] ;  /* 0x00069c0001137983 */ /* 0x000f240000300800 */
[----:B------:R-:W-:-:S02]  /*3d1d0*/  IMAD.MOV.U32 R26, RZ, RZ, R13 ;  /* 0x000000ffff1a7224 */ /* 0x000fc400078e000d */
[----:B------:R-:W-:-:S05]  /*3d1e0*/  IMAD.MOV.U32 R27, RZ, RZ, R12 ;  /* 0x000000ffff1b7224 */ /* 0x000fca00078e000c */
[----:B------:R-:W-:Y:S04]  /*3d1f0*/  STL.64 [R1+0x4898], R26 ;  /* 0x0048981a01007387 */ /* 0x000fe80000100a00 */
[----:B----4-:R-:W-:Y:S01]  /*3d200*/  STL.64 [R1+0x4878], R18 ;  /* 0x0048781201007387 */ /* 0x010fe20000100a00 */
[----:B--2---:R0:W-:Y:S03]  /*3d210*/  STL.64 [R1+0x4870], R16 ;  /* 0x0048701001007387 */ /* 0x0041e60000100a00 */
[----:B0-----:R-:W2:Y:S01]  /*3d220*/  LDL.LU R16, [R1+0x6a0] ;  /* 0x0006a00001107983 */ /* 0x001ea20000300800 */
[----:B------:R-:W2:Y:S02]  /*3d230*/  LDL.LU R17, [R1+0x6a4] ;  /* 0x0006a40001117983 */ /* 0x000ea40000300800 */
[----:B------:R-:W4:Y:S02]  /*3d240*/  LDL.LU R18, [R1+0x6a8] ;  /* 0x0006a80001127983 */ /* 0x000f240000300800 */
[----:B------:R-:W4:Y:S01]  /*3d250*/  LDL.LU R19, [R1+0x6ac] ;  /* 0x0006ac0001137983 */ /* 0x000f220000300800 */
[----:B------:R-:W2:Y:S01]  /*3d260*/  LDL.LU R12, [R1+0x6c0] ;  /* 0x0006c000010c7983 */ /* 0x000ea20000300800 */
[----:B------:R-:W2:Y:S02]  /*3d270*/  LDL.LU R13, [R1+0x6c4] ;  /* 0x0006c400010d7983 */ /* 0x000ea40000300800 */
[----:B------:R-:W2:Y:S02]  /*3d280*/  LDL.LU R14, [R1+0x6c8] ;  /* 0x0006c800010e7983 */ /* 0x000ea40000300800 */
[----:B------:R-:W2:Y:S02]  /*3d290*/  LDL.LU R15, [R1+0x6cc] ;  /* 0x0006cc00010f7983 */ /* 0x000ea40000300800 */
[----:B--2---:R0:W-:Y:S01]  /*3d2a0*/  STL.64 [R1+0x48b0], R14 ;  /* 0x0048b00e01007387 */ /* 0x0041e20000100a00 */
[----:B------:R-:W-:Y:S02]  /*3d2b0*/  STL.64 [R1+0x48a8], R12 ;  /* 0x0048a80c01007387 */ /* 0x000fe40000100a00 */
[----:B0-----:R-:W-:-:S02]  /*3d2c0*/  IMAD.MOV.U32 R14, RZ, RZ, R3 ;  /* 0x000000ffff0e7224 */ /* 0x001fc400078e0003 */
[----:B------:R-:W-:-:S05]  /*3d2d0*/  IMAD.MOV.U32 R15, RZ, RZ, R0 ;  /* 0x000000ffff0f7224 */ /* 0x000fca00078e0000 */
[----:B------:R0:W-:Y:S04]  /*3d2e0*/  STL.64 [R1+0x48c0], R14 ;  /* 0x0048c00e01007387 */ /* 0x0001e80000100a00 */
[----:B0-----:R-:W2:Y:S04]  /*3d2f0*/  LDL.64 R14, [R1+0x138] ;  /* 0x00013800010e7983 */ /* 0x001ea80000100a00 */
[----:B--2---:R0:W-:Y:S01]  /*3d300*/  STL.64 [R1+0x48d8], R14 ;  /* 0x0048d80e01007387 */ /* 0x0041e20000100a00 */
[----:B------:R-:W2:Y:S02]  /*3d310*/  LDL.LU R12, [R1+0x6f0] ;  /* 0x0006f000010c7983 */ /* 0x000ea40000300800 */
[----:B------:R-:W2:Y:S01]  /*3d320*/  LDL.LU R13, [R1+0x6f4] ;  /* 0x0006f400010d7983 */ /* 0x000ea20000300800 */
[----:B0-----:R-:W2:Y:S01]  /*3d330*/  LDL.LU R14, [R1+0x6f8] ;  /* 0x0006f800010e7983 */ /* 0x001ea20000300800 */
[----:B------:R-:W2:Y:S02]  /*3d340*/  LDL.LU R15, [R1+0x6fc] ;  /* 0x0006fc00010f7983 */ /* 0x000ea40000300800 */
[----:B------:R-:W2:Y:S02]  /*3d350*/  LDL.64 R26, [R1+0x118] ;  /* 0x00011800011a7983 */ /* 0x000ea40000100a00 */
[----:B--2---:R0:W-:Y:S01]  /*3d360*/  STL.64 [R1+0x48b8], R26 ;  /* 0x0048b81a01007387 */ /* 0x0041e20000100a00 */
        /* <DEDUP_REMOVED lines=9> */
[----:B------:R-:W2:Y:S01]  /*3d400*/  LDL.LU R27, [R1+0x6ec] ;  /* 0x0006ec00011b7983 */ /* 0x000ea20000300800 */
[----:B----4-:R-:W-:Y:S01]  /*3d410*/  STL.64 [R1+0x4890], R18 ;  /* 0x0048901201007387 */ /* 0x010fe20000100a00 */
[----:B------:R0:W-:Y:S03]  /*3d420*/  STL.64 [R1+0x4888], R16 ;  /* 0x0048881001007387 */ /* 0x0001e60000100a00 */
[----:B0-----:R-:W4:Y:S01]  /*3d430*/  LDL.LU R16, [R1+0x6b0] ;  /* 0x0006b00001107983 */ /* 0x001f220000300800 */
[----:B------:R-:W4:Y:S02]  /*3d440*/  LDL.LU R17, [R1+0x6b4] ;  /* 0x0006b40001117983 */ /* 0x000f240000300800 */
[----:B------:R-:W4:Y:S02]  /*3d450*/  LDL.LU R18, [R1+0x6b8] ;  /* 0x0006b80001127983 */ /* 0x000f240000300800 */
[----:B------:R-:W4:Y:S01]  /*3d460*/  LDL.LU R19, [R1+0x6bc] ;  /* 0x0006bc0001137983 */ /* 0x000f220000300800 */
[----:B---3--:R-:W-:Y:S01]  /*3d470*/  STL.64 [R1+0x4818], R10 ;  /* 0x0048180a01007387 */ /* 0x008fe20000100a00 */
[----:B------:R0:W-:Y:S03]  /*3d480*/  STL.64 [R1+0x4810], R8 ;  /* 0x0048100801007387 */ /* 0x0001e60000100a00 */
[----:B0-----:R-:W3:Y:S01]  /*3d490*/  LDL.LU R8, [R1+0x390] ;  /* 0x0003900001087983 */ /* 0x001ee20000300800 */
[----:B------:R-:W3:Y:S02]  /*3d4a0*/  LDL.LU R9, [R1+0x394] ;  /* 0x0003940001097983 */ /* 0x000ee40000300800 */
[----:B------:R-:W2:Y:S02]  /*3d4b0*/  LDL.LU R10, [R1+0x398] ;  /* 0x00039800010a7983 */ /* 0x000ea40000300800 */
[----:B------:R-:W2:Y:S01]  /*3d4c0*/  LDL.LU R11, [R1+0x39c] ;  /* 0x00039c00010b7983 */ /* 0x000ea20000300800 */
[C---:B------:R-:W-:Y:S01]  /*3d4d0*/  HMMA.16816.F32.BF16 R12, R4.reuse, R22, R12 ;  /* 0x00000016040c723c */ /* 0x040fe2000004180c */
[----:B--2---:R-:W-:Y:S01]  /*3d4e0*/  STL.64 [R1+0x4830], R10 ;  /* 0x0048300a01007387 */ /* 0x004fe20000100a00 */
[----:B---3--:R0:W-:Y:S03]  /*3d4f0*/  STL.64 [R1+0x4828], R8 ;  /* 0x0048280801007387 */ /* 0x0081e60000100a00 */
        /* <DEDUP_REMOVED lines=8> */
[----:B------:R0:W-:Y:S03]  /*3d580*/  STL.64 [R1+0x47c0], R22 ;  /* 0x0047c01601007387 */ /* 0x0001e60000100a00 */
[----:B0-----:R-:W2:Y:S01]  /*3d590*/  LDL.64 R22, [R1+0x38] ;  /* 0x0000380001167983 */ /* 0x001ea20000100a00 */
[----:B---3--:R-:W-:Y:S01]  /*3d5a0*/  HMMA.16816.F32.BF16 R24, R4, R14, R24 ;  /* 0x0000000e0418723c */ /* 0x008fe20000041818 */
[----:B------:R-:W-:-:S02]  /*3d5b0*/  IMAD.MOV.U32 R3, RZ, RZ, R14 ;  /* 0x000000ffff037224 */ /* 0x000fc400078e000e */
[----:B------:R-:W-:Y:S01]  /*3d5c0*/  IMAD.MOV.U32 R0, RZ, RZ, R15 ;  /* 0x000000ffff007224 */ /* 0x000fe200078e000f */
[----:B--2---:R0:W-:Y:S01]  /*3d5d0*/  STL.64 [R1+0x47c8], R22 ;  /* 0x0047c81601007387 */ /* 0x0041e20000100a00 */
[----:B------:R-:W2:Y:S02]  /*3d5e0*/  LDL.LU R20, [R1+0x350] ;  /* 0x0003500001147983 */ /* 0x000ea40000300800 */
[----:B------:R-:W2:Y:S01]  /*3d5f0*/  LDL.LU R21, [R1+0x354] ;  /* 0x0003540001157983 */ /* 0x000ea20000300800 */
[----:B0-----:R-:W2:Y:S01]  /*3d600*/  LDL.LU R22, [R1+0x358] ;  /* 0x0003580001167983 */ /* 0x001ea20000300800 */
[----:B------:R-:W2:Y:S11]  /*3d610*/  LDL.LU R23, [R1+0x35c] ;  /* 0x00035c0001177983 */ /* 0x000eb60000300800 */
[----:B------:R-:W-:Y:S03]  /*3d620*/  @!UPT UIADD3 URZ, URZ, URZ, URZ ;  /* 0x0000003f3f3ff290 */ /* 0x000fe6000fffe03f */
[----:B------:R-:W-:Y:S02]  /*3d630*/  STL.64 [R1+0x6e0], R24 ;  /* 0x0006e01801007387 */ /* 0x000fe40000100a00 */
[----:B------:R0:W-:Y:S02]  /*3d640*/  STL.64 [R1+0x6e8], R26 ;  /* 0x0006e81a01007387 */ /* 0x0001e40000100a00 */
        /* <DEDUP_REMOVED lines=8> */
[----:B0-----:R-:W3:Y:S01]  /*3d6d0*/  LDL.LU.64 R14, [R1+0x48b0] ;  /* 0x0048b000010e7983 */ /* 0x001ee20000300a00 */
        /* <DEDUP_REMOVED lines=31> */
[----:B----4-:R-:W-:Y:S02]  /*3d8d0*/  HMMA.16816.F32.BF16 R4, R4, R26, R16 ;  /* 0x0000001a0404723c */ /* 0x010fe40000041810 */
[----:B------:R-:W4:Y:S01]  /*3d8e0*/  LDL.LU.64 R18, [R1+0x4848] ;  /* 0x0048480001127983 */ /* 0x000f220000300a00 */
[----:B------:R-:W4:Y:S02]  /*3d8f0*/  LDL.LU.64 R26, [R1+0x4840] ;  /* 0x00484000011a7983 */ /* 0x000f240000300a00 */
[----:B------:R-:W4:Y:S11]  /*3d900*/  LDL.LU.64 R24, [R1+0x4838] ;  /* 0x0048380001187983 */ /* 0x000f360000300a00 */
[----:B------:R-:W-:Y:S07]  /*3d910*/  @!UPT UIADD3 URZ, URZ, URZ, URZ ;  /* 0x0000003f3f3ff290 */ /* 0x000fee000fffe03f */
[----:B------:R-:W-:Y:S01]  /*3d920*/  STL.64 [R1+0x3b0], R4 ;  /* 0x0003b00401007387 */ /* 0x000fe20000100a00 */
[----:B------:R0:W-:Y:S03]  /*3d930*/  STL.64 [R1+0x3b8], R6 ;  /* 0x0003b80601007387 */ /* 0x0001e60000100a00 */
[----:B0-----:R-:W2:Y:S01]  /*3d940*/  LDL.64 R6, [R1+0x158] ;  /* 0x0001580001067983 */ /* 0x001ea20000100a00 */
[C---:B----4-:R-:W-:Y:S03]  /*3d950*/  HMMA.16816.F32.BF16 R16, R24.reuse, R18, R8 ;  /* 0x000000121810723c */ /* 0x050fe60000041808 */
[----:B------:R-:W4:Y:S01]  /*3d960*/  LDL.LU.64 R10, [R1+0x4830] ;  /* 0x00483000010a7983 */ /* 0x000f220000300a00 */
[----:B------:R-:W4:Y:S11]  /*3d970*/  LDL.LU.64 R8, [R1+0x4828] ;  /* 0x0048280001087983 */ /* 0x000f360000300a00 */
[----:B------:R-:W-:Y:S08]  /*3d980*/  @!UPT UIADD3 URZ, URZ, URZ, URZ ;  /* 0x0000003f3f3ff290 */ /* 0x000ff0000fffe03f */
        /* <DEDUP_REMOVED lines=23> */
[----:B0-----:R-:W3:Y:S01]  /*3db00*/  LDL.LU.64 R10, [R1+0x47e0] ;  /* 0x0047e000010a7983 */ /* 0x001ee20000300a00 */
[----:B------:R-:W3:Y:S02]  /*3db10*/  LDL.LU.64 R8, [R1+0x47d8] ;  /* 0x0047d80001087983 */ /* 0x000ee40000300a00 */
[----:B------:R-:W-:Y:S02]  /*3db20*/  STL.64 [R1+0x4710], R18 ;  /* 0x0047101201007387 */ /* 0x000fe40000100a00 */
[----:B--2---:R0:W-:Y:S02]  /*3db30*/  STL.64 [R1+0x4708], R16 ;  /* 0x0047081001007387 */ /* 0x0041e40000100a00 */
[----:B0-----:R-:W2:Y:S01]  /*3db40*/  LDL.LU R16, [R1+0x340] ;  /* 0x0003400001107983 */ /* 0x001ea20000300800 */
[----:B------:R-:W2:Y:S02]  /*3db50*/  LDL.LU R17, [R1+0x344] ;  /* 0x0003440001117983 */ /* 0x000ea40000300800 */
[----:B------:R-:W2:Y:S02]  /*3db60*/  LDL.LU R18, [R1+0x348] ;  /* 0x0003480001127983 */ /* 0x000ea40000300800 */
[----:B------:R-:W2:Y:S01]  /*3db70*/  LDL.LU R19, [R1+0x34c] ;  /* 0x00034c0001137983 */ /* 0x000ea20000300800 */
[C---:B---3--:R-:W-:Y:S11]  /*3db80*/  HMMA.16816.F32.BF16 R8, R24.reuse, R14, R8 ;  /* 0x0000000e1808723c */ /* 0x048ff60000041808 */
[----:B------:R-:W-:Y:S11]  /*3db90*/  @!UPT UIADD3 URZ, URZ, URZ, URZ ;  /* 0x0000003f3f3ff290 */ /* 0x000ff6000fffe03f */
[----:B------:R-:W-:Y:S01]  /*3dba0*/  @!UPT UIADD3 URZ, URZ, URZ, URZ ;  /* 0x0000003f3f3ff290 */ /* 0x000fe2000fffe03f */
[----:B------:R-:W-:Y:S01]  /*3dbb0*/  STL.64 [R1+0x360], R8 ;  /* 0x0003600801007387 */ /* 0x000fe20000100a00 */
[----:B------:R0:W-:Y:S03]  /*3dbc0*/  STL.64 [R1+0x368], R10 ;  /* 0x0003680a01007387 */ /* 0x0001e60000100a00 */
[----:B0-----:R-:W3:Y:S01]  /*3dbd0*/  LDL.LU.64 R10, [R1+0x47d0] ;  /* 0x0047d000010a7983 */ /* 0x001ee20000300a00 */
[----:B------:R-:W-:Y:S01]  /*3dbe0*/  STL.64 [R1+0x47a0], R14 ;  /* 0x0047a00e01007387 */ /* 0x000fe20000100a00 */
[C---:B---3--:R-:W-:Y:S11]  /*3dbf0*/  HMMA.16816.F32.BF16 R20, R24.reuse, R10, R20 ;  /* 0x0000000a1814723c */ /* 0x048ff60000041814 */
[----:B------:R-:W-:Y:S11]  /*3dc00*/  @!UPT UIADD3 URZ, URZ, URZ, URZ ;  /* 0x0000003f3f3ff290 */ /* 0x000ff6000fffe03f */
[----:B------:R-:W-:Y:S01]  /*3dc10*/  @!UPT UIADD3 URZ, URZ, URZ, URZ ;  /* 0x0000003f3f3ff290 */ /* 0x000fe2000fffe03f */
[----:B------:R-:W-:Y:S01]  /*3dc20*/  STL.64 [R1+0x350], R20 ;  /* 0x0003501401007387 */ /* 0x000fe20000100a00 */
[----:B------:R0:W-:Y:S03]  /*3dc30*/  STL.64 [R1+0x358], R22 ;  /* 0x0003581601007387 */ /* 0x0001e60000100a00 */
[----:B0-----:R-:W2:Y:S01]  /*3dc40*/  LDL.LU.64 R22, [R1+0x47c8] ;  /* 0x0047c80001167983 */ /* 0x001ea20000300a00 */
[----:B------:R0:W-:Y:S02]  /*3dc50*/  STL.64 [R1+0x4778], R10 ;  /* 0x0047780a01007387 */ /* 0x0001e40000100a00 */
[----:B------:R-:W3:Y:S02]  /*3dc60*/  LDL.LU R8, [R1+0x330] ;  /* 0x0003300001087983 */ /* 0x000ee40000300800 */
[----:B------:R-:W3:Y:S01]  /*3dc70*/  LDL.LU R9, [R1+0x334] ;  /* 0x0003340001097983 */ /* 0x000ee20000300800 */
[----:B0-----:R-:W3:Y:S01]  /*3dc80*/  LDL.LU R10, [R1+0x338] ;  /* 0x00033800010a7983 */ /* 0x001ee20000300800 */
[----:B------:R-:W3:Y:S01]  /*3dc90*/  LDL.LU R11, [R1+0x33c] ;  /* 0x00033c00010b7983 */ /* 0x000ee20000300800 */
[C---:B--2---:R-:W-:Y:S08]  /*3dca0*/  HMMA.16816.F32.BF16 R16, R24.reuse, R22, R16 ;  /* 0x000000161810723c */ /* 0x044ff00000041810 */
[----:B---3--:R-:W-:Y:S11]  /*3dcb0*/  HMMA.16816.F32.BF16 R8, R24, R6, R8 ;  /* 0x000000061808723c */ /* 0x008ff60000041808 */
[----:B------:R-:W-:Y:S04]  /*3dcc0*/  @!UPT UIADD3 URZ, URZ, URZ, URZ ;  /* 0x0000003f3f3ff290 */ /* 0x000fe8000fffe03f */
[----:B------:R-:W-:Y:S01]  /*3dcd0*/  STL.64 [R1+0x340], R16 ;  /* 0x0003401001007387 */ /* 0x000fe20000100a00 */
[----:B------:R0:W-:Y:S02]  /*3dce0*/  STL.64 [R1+0x348], R18 ;  /* 0x0003481201007387 */ /* 0x0001e40000100a00 */
[----:B0-----:R-:W-:Y:S02]  /*3dcf0*/  IMAD.MOV.U32 R19, RZ, RZ, R22 ;  /* 0x000000ffff137224 */ /* 0x001fe400078e0016 */
[----:B------:R-:W-:Y:S02]  /*3dd00*/  IMAD.MOV.U32 R18, RZ, RZ, R23 ;  /* 0x000000ffff127224 */ /* 0x000fe400078e0017 */
[----:B------:R-:W2:Y:S01]  /*3dd10*/  LDL.LU.64 R22, [R1+0x47c0] ;  /* 0x0047c00001167983 */ /* 0x000ea20000300a00 */
[----:B------:R0:W-:Y:S02]  /*3dd20*/  STL.64 [R1+0x330], R8 ;  /* 0x0003300801007387 */ /* 0x0001e40000100a00 */
[----:B------:R1:W-:Y:S01]  /*3dd30*/  STL.64 [R1+0x338], R10 ;  /* 0x0003380a01007387 */ /* 0x0003e20000100a00 */
[----:B0-----:R-:W3:Y:S01]  /*3dd40*/  LDL.LU R8, [R1+0x2e0] ;  /* 0x0002e00001087983 */ /* 0x001ee20000300800 */
[----:B------:R-:W3:Y:S02]  /*3dd50*/  LDL.LU R9, [R1+0x2e4] ;  /* 0x0002e40001097983 */ /* 0x000ee40000300800 */
[----:B-1----:R-:W4:Y:S02]  /*3dd60*/  LDL.LU R10, [R1+0x2e8] ;  /* 0x0002e800010a7983 */ /* 0x002f240000300800 */
[----:B------:R-:W4:Y:S02]  /*3dd70*/  LDL.LU R11, [R1+0x2ec] ;  /* 0x0002ec00010b7983 */ /* 0x000f240000300800 */
[----:B----4-:R0:W-:Y:S01]  /*3dd80*/  STL.64 [R1+0x4788], R10 ;  /* 0x0047880a01007387 */ /* 0x0101e20000100a00 */
[----:B---3--:R-:W-:Y:S02]  /*3dd90*/  STL.64 [R1+0x4780], R8 ;  /* 0x0047800801007387 */ /* 0x008fe40000100a00 */
[----:B0-----:R-:W-:-:S02]  /*3dda0*/  IMAD.MOV.U32 R11, RZ, RZ, R12 ;  /* 0x000000ffff0b7224 */ /* 0x001fc400078e000c */
[----:B------:R-:W-:Y:S01]  /*3ddb0*/  IMAD.MOV.U32 R10, RZ, RZ, R13 ;  /* 0x000000ffff0a7224 */ /* 0x000fe200078e000d */
[----:B------:R-:W3:Y:S01]  /*3ddc0*/  LDL.LU R12, [R1+0x300] ;  /* 0x00030000010c7983 */ /* 0x000ee20000300800 */
[----:B------:R-:W3:Y:S02]  /*3ddd0*/  LDL.LU R13, [R1+0x304] ;  /* 0x00030400010d7983 */ /* 0x000ee40000300800 */
[----:B------:R-:W4:Y:S02]  /*3dde0*/  LDL.LU R14, [R1+0x308] ;  /* 0x00030800010e7983 */ /* 0x000f240000300800 */
[----:B------:R-:W4:Y:S02]  /*3ddf0*/  LDL.LU R15, [R1+0x30c] ;  /* 0x00030c00010f7983 */ /* 0x000f240000300800 */
[----:B----4-:R-:W-:Y:S01]  /*3de00*/  STL.64 [R1+0x47b0], R14 ;  /* 0x0047b00e01007387 */ /* 0x010fe20000100a00 */
[----:B---3--:R-:W-:Y:S02]  /*3de10*/  STL.64 [R1+0x47a8], R12 ;  /* 0x0047a80c01007387 */ /* 0x008fe40000100a00 */
[----:B------:R0:W-:Y:S02]  /*3de20*/  STL.64 [R1+0x4798], R10 ;  /* 0x0047980a01007387 */ /* 0x0001e40000100a00 */
[----:B0-----:R-:W3:Y:S01]  /*3de30*/  LDL.64 R10, [R1+0x128] ;  /* 0x00012800010a7983 */ /* 0x001ee20000100a00 */
[----:B------:R-:W-:-:S02]  /*3de40*/  IMAD.MOV.U32 R17, RZ, RZ, R6 ;  /* 0x000000ffff117224 */ /* 0x000fc400078e0006 */
[----:B------:R-:W-:Y:S01]  /*3de50*/  IMAD.MOV.U32 R16, RZ, RZ, R7 ;  /* 0x000000ffff107224 */ /* 0x000fe200078e0007 */
[----:B---3--:R0:W-:Y:S01]  /*3de60*/  STL.64 [R1+0x47b8], R10 ;  /* 0x0047b80a01007387 */ /* 0x0081e20000100a00 */
[----:B------:R-:W3:Y:S02]  /*3de70*/  LDL.LU R8, [R1+0x310] ;  /* 0x0003100001087983 */ /* 0x000ee40000300800 */
[----:B------:R-:W3:Y:S01]  /*3de80*/  LDL.LU R9, [R1+0x314] ;  /* 0x0003140001097983 */ /* 0x000ee20000300800 */
[----:B0-----:R-:W3:Y:S01]  /*3de90*/  LDL.LU R10, [R1+0x318] ;  /* 0x00031800010a7983 */ /* 0x001ee20000300800 */
[----:B------:R-:W3:Y:S02]  /*3dea0*/  LDL.LU R11, [R1+0x31c] ;  /* 0x00031c00010b7983 */ /* 0x000ee40000300800 */
[----:B------:R-:W4:Y:S02]  /*3deb0*/  LDL.64 R6, [R1+0xf8] ;  /* 0x0000f80001067983 */ /* 0x000f240000100a00 */
[----:B----4-:R0:W-:Y:S04]  /*3dec0*/  STL.64 [R1+0x4770], R6 ;  /* 0x0047700601007387 */ /* 0x0101e80000100a00 */
[----:B0-----:R-:W4:Y:S04]  /*3ded0*/  LDL.64 R6, [R1+0x108] ;  /* 0x0001080001067983 */ /* 0x001f280000100a00 */
[----:B----4-:R0:W-:Y:S01]  /*3dee0*/  STL.64 [R1+0x4790], R6 ;  /* 0x0047900601007387 */ /* 0x0101e20000100a00 */
[----:B------:R-:W4:Y:S02]  /*3def0*/  LDL.LU R4, [R1+0x2f0] ;  /* 0x0002f00001047983 */ /* 0x000f240000300800 */
[----:B------:R-:W4:Y:S01]  /*3df00*/  LDL.LU R5, [R1+0x2f4] ;  /* 0x0002f40001057983 */ /* 0x000f220000300800 */
[----:B0-----:R-:W4:Y:S01]  /*3df10*/  LDL.LU R6, [R1+0x2f8] ;  /* 0x0002f80001067983 */ /* 0x001f220000300800 */
[----:B------:R-:W4:Y:S02]  /*3df20*/  LDL.LU R7, [R1+0x2fc] ;  /* 0x0002fc0001077983 */ /* 0x000f240000300800 */
[----:B------:R-:W-:Y:S02]  /*3df30*/  STL.64 [R1+0x4750], R18 ;  /* 0x0047501201007387 */ /* 0x000fe40000100a00 */
[----:B------:R0:W-:Y:S02]  /*3df40*/  STL.64 [R1+0x4748], R16 ;  /* 0x0047481001007387 */ /* 0x0001e40000100a00 */
[----:B0-----:R-:W2:Y:S01]  /*3df50*/  LDL.LU R16, [R1+0x320] ;  /* 0x0003200001107983 */ /* 0x001ea20000300800 */
[----:B------:R-:W2:Y:S02]  /*3df60*/  LDL.LU R17, [R1+0x324] ;  /* 0x0003240001117983 */ /* 0x000ea40000300800 */
[----:B------:R-:W2:Y:S02]  /*3df70*/  LDL.LU R18, [R1+0x328] ;  /* 0x0003280001127983 */ /* 0x000ea40000300800 */
[----:B------:R-:W2:Y:S02]  /*3df80*/  LDL.LU R19, [R1+0x32c] ;  /* 0x00032c0001137983 */ /* 0x000ea40000300800 */
[C---:B--2---:R-:W-:Y:S11]  /*3df90*/  HMMA.16816.F32.BF16 R16, R24.reuse, R22, R16 ;  /* 0x000000161810723c */ /* 0x044ff60000041810 */
[----:B------:R-:W-:Y:S11]  /*3dfa0*/  @!UPT UIADD3 URZ, URZ, URZ, URZ ;  /* 0x0000003f3f3ff290 */ /* 0x000ff6000fffe03f */
[----:B------:R-:W-:Y:S01]  /*3dfb0*/  @!UPT UIADD3 URZ, URZ, URZ, URZ ;  /* 0x0000003f3f3ff290 */ /* 0x000fe2000fffe03f */
[----:B------:R-:W-:Y:S01]  /*3dfc0*/  STL.64 [R1+0x320], R16 ;  /* 0x0003201001007387 */ /* 0x000fe20000100a00 */
[----:B------:R0:W-:Y:S03]  /*3dfd0*/  STL.64 [R1+0x328], R18 ;  /* 0x0003281201007387 */ /* 0x0001e60000100a00 */
[----:B0-----:R-:W2:Y:S01]  /*3dfe0*/  LDL.64 R18, [R1+0xe8] ;  /* 0x0000e80001127983 */ /* 0x001ea20000100a00 */
[----:B------:R-:W-:Y:S02]  /*3dff0*/  IMAD.MOV.U32 R14, RZ, RZ, R3 ;  /* 0x000000ffff0e7224 */ /* 0x000fe400078e0003 */
[----:B------:R-:W-:Y:S02]  /*3e000*/  IMAD.MOV.U32 R15, RZ, RZ, R0 ;  /* 0x000000ffff0f7224 */ /* 0x000fe400078e0000 */
[----:B------:R-:W-:Y:S02]  /*3e010*/  IMAD.MOV.U32 R3, RZ, RZ, R22 ;  /* 0x000000ffff037224 */ /* 0x000fe400078e0016 */
[----:B------:R-:W-:Y:S01]  /*3e020*/  IMAD.MOV.U32 R0, RZ, RZ, R23 ;  /* 0x000000ffff007224 */ /* 0x000fe200078e0017 */
[----:B--2---:R0:W-:Y:S01]  /*3e030*/  STL.64 [R1+0x4768], R18 ;  /* 0x0047681201007387 */ /* 0x0041e20000100a00 */
[----:B------:R-:W2:Y:S02]  /*3e040*/  LDL.LU R16, [R1+0x2d0] ;  /* 0x0002d00001107983 */ /* 0x000ea40000300800 */
[----:B------:R-:W2:Y:S01]  /*3e050*/  LDL.LU R17, [R1+0x2d4] ;  /* 0x0002d40001117983 */ /* 0x000ea20000300800 */
[----:B0-----:R-:W2:Y:S01]  /*3e060*/  LDL.LU R18, [R1+0x2d8] ;  /* 0x0002d80001127983 */ /* 0x001ea20000300800 */
[----:B------:R-:W2:Y:S02]  /*3e070*/  LDL.LU R19, [R1+0x2dc] ;  /* 0x0002dc0001137983 */ /* 0x000ea40000300800 */
[----:B------:R-:W2:Y:S02]  /*3e080*/  LDL.LU R20, [R1+0x2c0] ;  /* 0x0002c00001147983 */ /* 0x000ea40000300800 */
[----:B------:R-:W2:Y:S01]  /*3e090*/  LDL.LU R21, [R1+0x2c4] ;  /* 0x0002c40001157983 */ /* 0x000ea20000300800 */
[----:B------:R-:W2:Y:S01]  /*3e0a0*/  LDL.LU R22, [R1+0x2c8] ;  /* 0x0002c80001167983 */ /* 0x000ea20000300800 */
[----:B------:R-:W2:Y:S01]  /*3e0b0*/  LDL.LU R23, [R1+0x2cc] ;  /* 0x0002cc0001177983 */ /* 0x000ea20000300800 */
[C---:B---3--:R-:W-:Y:S02]  /*3e0c0*/  HMMA.16816.F32.BF16 R12, R24.reuse, R14, R8 ;  /* 0x0000000e180c723c */ /* 0x048fe40000041808 */
[----:B--2---:R-:W-:Y:S01]  /*3e0d0*/  STL.64 [R1+0x4760], R22 ;  /* 0x0047601601007387 */ /* 0x004fe20000100a00 */
[----:B------:R0:W-:Y:S03]  /*3e0e0*/  STL.64 [R1+0x4758], R20 ;  /* 0x0047581401007387 */ /* 0x0001e60000100a00 */
[----:B0-----:R-:W2:Y:S01]  /*3e0f0*/  LDL.LU R20, [R1+0x680] ;  /* 0x0006800001147983 */ /* 0x001ea20000300800 */
[----:B------:R-:W2:Y:S02]  /*3e100*/  LDL.LU R21, [R1+0x684] ;  /* 0x0006840001157983 */ /* 0x000ea40000300800 */
[----:B------:R-:W2:Y:S02]  /*3e110*/  LDL.LU R22, [R1+0x688] ;  /* 0x0006880001167983 */ /* 0x000ea40000300800 */
[----:B------:R-:W2:Y:S01]  /*3e120*/  LDL.LU R23, [R1+0x68c] ;  /* 0x00068c0001177983 */ /* 0x000ea20000300800 */
[----:B------:R-:W3:Y:S11]  /*3e130*/  LDL.LU.64 R10, [R1+0x47b8] ;  /* 0x0047b800010a7983 */ /* 0x000ef60000300a00 */
[----:B------:R-:W-:Y:S02]  /*3e140*/  STL.64 [R1+0x310], R12 ;  /* 0x0003100c01007387 */ /* 0x000fe40000100a00 */
[----:B------:R0:W-:Y:S02]  /*3e150*/  STL.64 [R1+0x318], R14 ;  /* 0x0003180e01007387 */ /* 0x0001e40000100a00 */
        /* <DEDUP_REMOVED lines=12> */
[----:B---3--:R0:W-:Y:S01]  /*3e220*/  STL.64 [R1+0x4700], R14 ;  /* 0x0047000e01007387 */ /* 0x0081e20000100a00 */
[----:B------:R-:W-:Y:S03]  /*3e230*/  STL.64 [R1+0x46f8], R12 ;  /* 0x0046f80c01007387 */ /* 0x000fe60000100a00 */
[----:B0-----:R-:W3:Y:S01]  /*3e240*/  LDL.64 R14, [R1+0x28] ;  /* 0x00002800010e7983 */ /* 0x001ee20000100a00 */
[----:B------:R-:W4:Y:S11]  /*3e250*/  LDL.LU.64 R6, [R1+0x4790] ;  /* 0x0047900001067983 */ /* 0x000f360000300a00 */
[----:B------:R-:W-:Y:S06]  /*3e260*/  @!UPT UIADD3 URZ, URZ, URZ, URZ ;  /* 0x0000003f3f3ff290 */ /* 0x000fec000fffe03f */
        /* <DEDUP_REMOVED lines=13> */
[----:B------:R0:W-:Y:S01]  /*3e340*/  STL [R1+0x468c], R8 ;  /* 0x00468c0801007387 */ /* 0x0001e20000100800 */
[----:B------:R1:W-:Y:S01]  /*3e350*/  STL [R1+0x4688], R9 ;  /* 0x0046880901007387 */ /* 0x0003e20000100800 */
[C---:B--2---:R-:W-:Y:S02]  /*3e360*/  HMMA.16816.F32.BF16 R16, R24.reuse, R6, R16 ;  /* 0x000000061810723c */ /* 0x044fe40000041810 */
[----:B----4-:R2:W-:Y:S01]  /*3e370*/  STL.64 [R1+0x4730], R10 ;  /* 0x0047300a01007387 */ /* 0x0105e20000100a00 */
[----:B0-----:R-:W4:Y:S02]  /*3e380*/  LDL.LU R8, [R1+0x2b0] ;  /* 0x0002b00001087983 */ /* 0x001f240000300800 */
[----:B-1----:R-:W4:Y:S01]  /*3e390*/  LDL.LU R9, [R1+0x2b4] ;  /* 0x0002b40001097983 */ /* 0x002f220000300800 */
[----:B--2---:R-:W4:Y:S01]  /*3e3a0*/  LDL.LU R10, [R1+0x2b8] ;  /* 0x0002b800010a7983 */ /* 0x004f220000300800 */
[----:B------:R-:W4:Y:S11]  /*3e3b0*/  LDL.LU R11, [R1+0x2bc] ;  /* 0x0002bc00010b7983 */ /* 0x000f360000300800 */
[----:B------:R-:W-:Y:S05]  /*3e3c0*/  @!UPT UIADD3 URZ, URZ, URZ, URZ ;  /* 0x0000003f3f3ff290 */ /* 0x000fea000fffe03f */
[----:B------:R-:W-:Y:S01]  /*3e3d0*/  STL.64 [R1+0x2d0], R16 ;  /* 0x0002d01001007387 */ /* 0x000fe20000100a00 */
[----:B------:R0:W-:Y:S03]  /*3e3e0*/  STL.64 [R1+0x2d8], R18 ;  /* 0x0002d81201007387 */ /* 0x0001e60000100a00 */
[----:B0-----:R-:W2:Y:S01]  /*3e3f0*/  LDL.LU.64 R18, [R1+0x4768] ;  /* 0x0047680001127983 */ /* 0x001ea20000300a00 */
[----:B------:R-:W-:Y:S02]  /*3e400*/  IMAD.MOV.U32 R29, RZ, RZ, R6 ;  /* 0x000000ffff1d7224 */ /* 0x000fe400078e0006 */
[----:B------:R-:W-:Y:S02]  /*3e410*/  IMAD.MOV.U32 R28, RZ, RZ, R7 ;  /* 0x000000ffff1c7224 */ /* 0x000fe400078e0007 */
[----:B------:R-:W0:Y:S04]  /*3e420*/  LDSM.16.MT88.4 R4, [R2+0xc280] ;  /* 0x00c280000204783b */ /* 0x000e280000004200 */
[----:B------:R-:W-:Y:S01]  /*3e430*/  STL [R1+0x4694], R28 ;  /* 0x0046941c01007387 */ /* 0x000fe20000100800 */
[----:B------:R-:W-:Y:S03]  /*3e440*/  STL [R1+0x4690], R29 ;  /* 0x0046901d01007387 */ /* 0x000fe60000100800 */
[----:B0-----:R0:W-:Y:S01]  /*3e450*/  STL.64 [R1+0x4630], R6 ;  /* 0x0046300601007387 */ /* 0x0011e20000100a00 */
[----:B------:R-:W-:Y:S03]  /*3e460*/  STL.64 [R1+0x4628], R4 ;  /* 0x0046280401007387 */ /* 0x000fe60000100a00 */
[----:B0-----:R-:W3:Y:S01]  /*3e470*/  LDL.64 R6, [R1+0xd8] ;  /* 0x0000d80001067983 */ /* 0x001ee20000100a00 */
[C---:B--2---:R-:W-:Y:S11]  /*3e480*/  HMMA.16816.F32.BF16 R20, R24.reuse, R18, R20 ;  /* 0x000000121814723c */ /* 0x044ff60000041814 */
        /* <DEDUP_REMOVED lines=8> */
[----:B------:R-:W2:Y:S01]  /*3e510*/  LDL.LU.64 R18, [R1+0x4750] ;  /* 0x0047500001127983 */ /* 0x000ea20000300a00 */
[----:B------:R-:W2:Y:S01]  /*3e520*/  LDL.LU.64 R16, [R1+0x4748] ;  /* 0x0047480001107983 */ /* 0x000ea20000300a00 */
[----:B---3--:R-:W-:Y:S02]  /*3e530*/  HMMA.16816.F32.BF16 R24, R24, R6, R20 ;  /* 0x000000061818723c */ /* 0x008fe40000041814 */
[----:B------:R-:W4:Y:S01]  /*3e540*/  LDL.LU.64 R22, [R1+0x4740] ;  /* 0x0047400001167983 */ /* 0x000f220000300a00 */
[----:B------:R-:W4:Y:S02]  /*3e550*/  LDL.LU.64 R20, [R1+0x4738] ;  /* 0x0047380001147983 */ /* 0x000f240000300a00 */
[----:B------:R0:W-:Y:S02]  /*3e560*/  STL.64 [R1+0x4640], R6 ;  /* 0x0046400601007387 */ /* 0x0001e40000100a00 */
[----:B0-----:R-:W-:-:S02]  /*3e570*/  IMAD.MOV.U32 R7, RZ, RZ, R14 ;  /* 0x000000ffff077224 */ /* 0x001fc400078e000e */
[----:B------:R-:W-:Y:S11]  /*3e580*/  IMAD.MOV.U32 R6, RZ, RZ, R15 ;  /* 0x000000ffff067224 */ /* 0x000ff600078e000f */
[----:B------:R-:W-:Y:S03]  /*3e590*/  @!UPT UIADD3 URZ, URZ, URZ, URZ ;  /* 0x0000003f3f3ff290 */ /* 0x000fe6000fffe03f */
[----:B------:R-:W-:Y:S01]  /*3e5a0*/  STL.64 [R1+0x2c0], R24 ;  /* 0x0002c01801007387 */ /* 0x000fe20000100a00 */
[----:B------:R2:W-:Y:S02]  /*3e5b0*/  STL.64 [R1+0x2c8], R26 ;  /* 0x0002c81a01007387 */ /* 0x0005e40000100a00 */
[----:B--2---:R-:W-:Y:S02]  /*3e5c0*/  IMAD.MOV.U32 R26, RZ, RZ, R19 ;  /* 0x000000ffff1a7224 */ /* 0x004fe400078e0013 */
[----:B------:R-:W-:Y:S01]  /*3e5d0*/  IMAD.MOV.U32 R27, RZ, RZ, R18 ;  /* 0x000000ffff1b7224 */ /* 0x000fe200078e0012 */
[C---:B----4-:R-:W-:Y:S11]  /*3e5e0*/  HMMA.16816.F32.BF16 R8, R20.reuse, R14, R8 ;  /* 0x0000000e1408723c */ /* 0x050ff60000041808 */
[----:B------:R-:W-:Y:S11]  /*3e5f0*/  @!UPT UIADD3 URZ, URZ, URZ, URZ ;  /* 0x0000003f3f3ff290 */ /* 0x000ff6000fffe03f */
[----:B------:R-:W-:Y:S01]  /*3e600*/  @!UPT UIADD3 URZ, URZ, URZ, URZ ;  /* 0x0000003f3f3ff290 */ /* 0x000fe2000fffe03f */
[----:B------:R-:W-:Y:S01]  /*3e610*/  STL.64 [R1+0x2b0], R8 ;  /* 0x0002b00801007387 */ /* 0x000fe20000100a00 */
[----:B------:R-:W-:Y:S02]  /*3e620*/  STL.64 [R1+0x2b8], R10 ;  /* 0x0002b80a01007387 */ /* 0x000fe40000100a00 */
[----:B------:R-:W-:Y:S02]  /*3e630*/  STL.64 [R1+0x46a0], R6 ;  /* 0x0046a00601007387 */ /* 0x000fe40000100a00 */
[----:B------:R0:W-:Y:S02]  /*3e640*/  STL.64 [R1+0x4698], R4 ;  /* 0x0046980401007387 */ /* 0x0001e40000100a00 */
[----:B0-----:R-:W2:Y:S01]  /*3e650*/  LDL.LU R4, [R1+0x650] ;  /* 0x0006500001047983 */ /* 0x001ea20000300800 */
[----:B------:R-:W2:Y:S02]  /*3e660*/  LDL.LU R5, [R1+0x654] ;  /* 0x0006540001057983 */ /* 0x000ea40000300800 */
[----:B------:R-:W3:Y:S02]  /*3e670*/  LDL.LU R6, [R1+0x658] ;  /* 0x0006580001067983 */ /* 0x000ee40000300800 */
[----:B------:R-:W3:Y:S01]  /*3e680*/  LDL.LU R7, [R1+0x65c] ;  /* 0x00065c0001077983 */ /* 0x000ee20000300800 */
[----:B------:R-:W4:Y:S04]  /*3e690*/  LDL.64 R18, [R1+0x8] ;  /* 0x0000080001127983 */ /* 0x000f280000100a00 */
[----:B----4-:R0:W-:Y:S01]  /*3e6a0*/  STL.64 [R1+0x4728], R18 ;  /* 0x0047281201007387 */ /* 0x0101e20000100a00 */
[----:B------:R-:W4:Y:S02]  /*3e6b0*/  LDL.LU R12, [R1+0x280] ;  /* 0x00028000010c7983 */ /* 0x000f240000300800 */
[----:B------:R-:W4:Y:S02]  /*3e6c0*/  LDL.LU R13, [R1+0x284] ;  /* 0x00028400010d7983 */ /* 0x000f240000300800 */
[----:B------:R-:W2:Y:S01]  /*3e6d0*/  LDL.LU R14, [R1+0x288] ;  /* 0x00028800010e7983 */ /* 0x000ea20000300800 */
[----:B------:R-:W2:Y:S01]  /*3e6e0*/  LDL.LU R15, [R1+0x28c] ;  /* 0x00028c00010f7983 */ /* 0x000ea20000300800 */
[----:B------:R-:W3:Y:S02]  /*3e6f0*/  LDL.LU R8, [R1+0x2a0] ;  /* 0x0002a00001087983 */ /* 0x000ee40000300800 */
[----:B------:R-:W3:Y:S02]  /*3e700*/  LDL.LU R9, [R1+0x2a4] ;  /* 0x0002a40001097983 */ /* 0x000ee40000300800 */
[----:B------:R-:W3:Y:S01]  /*3e710*/  LDL.LU R10, [R1+0x2a8] ;  /* 0x0002a800010a7983 */ /* 0x000ee20000300800 */
[----:B------:R-:W3:Y:S04]  /*3e720*/  LDL.LU R11, [R1+0x2ac] ;  /* 0x0002ac00010b7983 */ /* 0x000ee80000300800 */
[----:B0-----:R-:W3:Y:S04]  /*3e730*/  LDL.64 R18, [R1+0x18] ;  /* 0x0000180001127983 */ /* 0x001ee80000100a00 */
[----:B--2---:R-:W-:Y:S01]  /*3e740*/  STL.64 [R1+0x4720], R14 ;  /* 0x0047200e01007387 */ /* 0x004fe20000100a00 */
[----:B----4-:R0:W-:Y:S03]  /*3e750*/  STL.64 [R1+0x4718], R12 ;  /* 0x0047180c01007387 */ /* 0x0101e60000100a00 */
[----:B0-----:R-:W2:Y:S01]  /*3e760*/  LDL.LU R12, [R1+0x290] ;  /* 0x00029000010c7983 */ /* 0x001ea20000300800 */
[----:B------:R-:W2:Y:S02]  /*3e770*/  LDL.LU R13, [R1+0x294] ;  /* 0x00029400010d7983 */ /* 0x000ea40000300800 */
[----:B------:R-:W2:Y:S02]  /*3e780*/  LDL.LU R14, [R1+0x298] ;  /* 0x00029800010e7983 */ /* 0x000ea40000300800 */
[----:B------:R-:W2:Y:S01]  /*3e790*/  LDL.LU R15, [R1+0x29c] ;  /* 0x00029c00010f7983 */ /* 0x000ea20000300800 */
[----:B------:R-:W-:Y:S01]  /*3e7a0*/  STL.64 [R1+0x46d8], R26 ;  /* 0x0046d81a01007387 */ /* 0x000fe20000100a00 */
[----:B---3--:R-:W-:Y:S02]  /*3e7b0*/  STL.64 [R1+0x46b0], R6 ;  /* 0x0046b00601007387 */ /* 0x008fe40000100a00 */
[----:B------:R0:W-:Y:S02]  /*3e7c0*/  STL.64 [R1+0x46a8], R4 ;  /* 0x0046a80401007387 */ /* 0x0001e40000100a00 */
[----:B0-----:R-:W3:Y:S01]  /*3e7d0*/  LDL.LU R4, [R1+0x660] ;  /* 0x0006600001047983 */ /* 0x001ee20000300800 */
[----:B------:R-:W3:Y:S02]  /*3e7e0*/  LDL.LU R5, [R1+0x664] ;  /* 0x0006640001057983 */ /* 0x000ee40000300800 */
[----:B------:R-:W4:Y:S02]  /*3e7f0*/  LDL.LU R6, [R1+0x668] ;  /* 0x0006680001067983 */ /* 0x000f240000300800 */
[----:B------:R-:W4:Y:S01]  /*3e800*/  LDL.LU R7, [R1+0x66c] ;  /* 0x00066c0001077983 */ /* 0x000f220000300800 */
[----:B------:R-:W2:Y:S01]  /*3e810*/  LDL.LU R24, [R1+0x260] ;  /* 0x0002600001187983 */ /* 0x000ea20000300800 */
[----:B------:R-:W2:Y:S02]  /*3e820*/  LDL.LU R25, [R1+0x264] ;  /* 0x0002640001197983 */ /* 0x000ea40000300800 */
[----:B------:R-:W2:Y:S02]  /*3e830*/  LDL.LU R26, [R1+0x268] ;  /* 0x00026800011a7983 */ /* 0x000ea40000300800 */
[----:B------:R-:W2:Y:S01]  /*3e840*/  LDL.LU R27, [R1+0x26c] ;  /* 0x00026c00011b7983 */ /* 0x000ea20000300800 */
[----:B------:R-:W-:Y:S01]  /*3e850*/  HMMA.16816.F32.BF16 R8, R20, R18, R8 ;  /* 0x000000121408723c */ /* 0x000fe20000041808 */
[----:B--2---:R-:W-:Y:S01]  /*3e860*/  STL.64 [R1+0x46e8], R26 ;  /* 0x0046e81a01007387 */ /* 0x004fe20000100a00 */
[----:B------:R0:W-:Y:S03]  /*3e870*/  STL.64 [R1+0x46e0], R24 ;  /* 0x0046e01801007387 */ /* 0x0001e60000100a00 */
[----:B0-----:R-:W2:Y:S01]  /*3e880*/  LDL.LU R24, [R1+0x270] ;  /* 0x0002700001187983 */ /* 0x001ea20000300800 */
[----:B------:R-:W2:Y:S02]  /*3e890*/  LDL.LU R25, [R1+0x274] ;  /* 0x0002740001197983 */ /* 0x000ea40000300800 */
[----:B------:R-:W2:Y:S02]  /*3e8a0*/  LDL.LU R26, [R1+0x278] ;  /* 0x00027800011a7983 */ /* 0x000ea40000300800 */
[----:B------:R-:W2:Y:S01]  /*3e8b0*/  LDL.LU R27, [R1+0x27c] ;  /* 0x00027c00011b7983 */ /* 0x000ea20000300800 */
[----:B----4-:R0:W-:Y:S01]  /*3e8c0*/  STL.64 [R1+0x46c0], R6 ;  /* 0x0046c00601007387 */ /* 0x0101e20000100a00 */
[----:B---3--:R1:W-:Y:S02]  /*3e8d0*/  STL.64 [R1+0x46b8], R4 ;  /* 0x0046b80401007387 */ /* 0x0083e40000100a00 */
        /* <DEDUP_REMOVED lines=8> */
[----:B------:R1:W-:Y:S02]  /*3e960*/  STL.64 [R1+0x2a8], R10 ;  /* 0x0002a80a01007387 */ /* 0x0003e40000100a00 */
[----:B0-----:R-:W-:Y:S01]  /*3e970*/  IMAD.MOV.U32 R8, RZ, RZ, R18 ;  /* 0x000000ffff087224 */ /* 0x001fe200078e0012 */
[----:B-1----:R-:W4:Y:S01]  /*3e980*/  LDL.LU.64 R10, [R1+0x4730] ;  /* 0x00473000010a7983 */ /* 0x002f220000300a00 */
[----:B------:R-:W-:-:S02]  /*3e990*/  IMAD.MOV.U32 R9, RZ, RZ, R19 ;  /* 0x000000ffff097224 */ /* 0x000fc400078e0013 */
[----:B------:R-:W2:Y:S02]  /*3e9a0*/  LDL.LU.64 R18, [R1+0x4728] ;  /* 0x0047280001127983 */ /* 0x000ea40000300a00 */
        /* <DEDUP_REMOVED lines=15> */
[----:B0-----:R-:W2:Y:S01]  /*3eaa0*/  LDL.LU.64 R14, [R1+0x4700] ;  /* 0x00470000010e7983 */ /* 0x001ea20000300a00 */
[----:B------:R-:W4:Y:S02]  /*3eab0*/  LDL.LU.64 R12, [R1+0x46f8] ;  /* 0x0046f800010c7983 */ /* 0x000f240000300a00 */
[----:B------:R4:W-:Y:S02]  /*3eac0*/  STL.64 [R1+0x45e0], R18 ;  /* 0x0045e01201007387 */ /* 0x0009e40000100a00 */
[----:B---3--:R0:W-:Y:S01]  /*3ead0*/  STL.64 [R1+0x45d8], R16 ;  /* 0x0045d81001007387 */ /* 0x0081e20000100a00 */
[----:B--2---:R-:W-:Y:S01]  /*3eae0*/  HMMA.16816.F32.BF16 R24, R20, R14, R24 ;  /* 0x0000000e1418723c */ /* 0x004fe20000041818 */
[----:B----4-:R-:W-:-:S02]  /*3eaf0*/  IMAD.MOV.U32 R18, RZ, RZ, R13 ;  /* 0x000000ffff127224 */ /* 0x010fc400078e000d */
[----:B------:R-:W-:Y:S01]  /*3eb00*/  IMAD.MOV.U32 R19, RZ, RZ, R12 ;  /* 0x000000ffff137224 */ /* 0x000fe200078e000c */
[----:B------:R-:W2:Y:S01]  /*3eb10*/  LDL.LU R13, [R1+0x46f4] ;  /* 0x0046f400010d7983 */ /* 0x000ea20000300800 */
[----:B------:R-:W2:Y:S03]  /*3eb20*/  LDL.LU R12, [R1+0x46f0] ;  /* 0x0046f000010c7983 */ /* 0x000ea60000300800 */
[----:B------:R1:W-:Y:S01]  /*3eb30*/  STL.64 [R1+0x46c8], R18 ;  /* 0x0046c81201007387 */ /* 0x0003e20000100a00 */
[----:B0-----:R-:W3:Y:S02]  /*3eb40*/  LDL.LU R16, [R1+0x670] ;  /* 0x0006700001107983 */ /* 0x001ee40000300800 */
[----:B------:R-:W3:Y:S01]  /*3eb50*/  LDL.LU R17, [R1+0x674] ;  /* 0x0006740001117983 */ /* 0x000ee20000300800 */
[----:B-1----:R-:W3:Y:S01]  /*3eb60*/  LDL.LU R18, [R1+0x678] ;  /* 0x0006780001127983 */ /* 0x002ee20000300800 */
[----:B------:R-:W3:Y:S10]  /*3eb70*/  LDL.LU R19, [R1+0x67c] ;  /* 0x00067c0001137983 */ /* 0x000ef40000300800 */
[----:B------:R-:W-:Y:S01]  /*3eb80*/  STL.64 [R1+0x270], R24 ;  /* 0x0002701801007387 */ /* 0x000fe20000100a00 */
[----:B------:R0:W-:Y:S03]  /*3eb90*/  STL.64 [R1+0x278], R26 ;  /* 0x0002781a01007387 */ /* 0x0001e60000100a00 */
[----:B0-----:R-:W4:Y:S01]  /*3eba0*/  LDL.LU.64 R26, [R1+0x46e8] ;  /* 0x0046e800011a7983 */ /* 0x001f220000300a00 */
[----:B------:R-:W4:Y:S02]  /*3ebb0*/  LDL.LU.64 R24, [R1+0x46e0] ;  /* 0x0046e00001187983 */ /* 0x000f240000300a00 */
[----:B------:R-:W-:Y:S01]  /*3ebc0*/  STL.64 [R1+0x45d0], R14 ;  /* 0x0045d00e01007387 */ /* 0x000fe20000100a00 */
[----:B--2---:R0:W-:Y:S04]  /*3ebd0*/  STL.64 [R1+0x45c8], R12 ;  /* 0x0045c80c01007387 */ /* 0x0041e80000100a00 */
[----:B0-----:R-:W2:Y:S01]  /*3ebe0*/  LDL.LU R12, [R1+0x640] ;  /* 0x00064000010c7983 */ /* 0x001ea20000300800 */
[----:B------:R-:W2:Y:S02]  /*3ebf0*/  LDL.LU R13, [R1+0x644] ;  /* 0x00064400010d7983 */ /* 0x000ea40000300800 */
[----:B------:R-:W2:Y:S02]  /*3ec00*/  LDL.LU R14, [R1+0x648] ;  /* 0x00064800010e7983 */ /* 0x000ea40000300800 */
[----:B------:R-:W2:Y:S01]  /*3ec10*/  LDL.LU R15, [R1+0x64c] ;  /* 0x00064c00010f7983 */ /* 0x000ea20000300800 */
[C---:B----4-:R-:W-:Y:S11]  /*3ec20*/  HMMA.16816.F32.BF16 R24, R20.reuse, R10, R24 ;  /* 0x0000000a1418723c */ /* 0x050ff60000041818 */
[----:B------:R-:W-:Y:S11]  /*3ec30*/  @!UPT UIADD3 URZ, URZ, URZ, URZ ;  /* 0x0000003f3f3ff290 */ /* 0x000ff6000fffe03f */
[----:B------:R-:W-:Y:S01]  /*3ec40*/  @!UPT UIADD3 URZ, URZ, URZ, URZ ;  /* 0x0000003f3f3ff290 */ /* 0x000fe2000fffe03f */
[----:B------:R-:W-:Y:S01]  /*3ec50*/  STL.64 [R1+0x260], R24 ;  /* 0x0002601801007387 */ /* 0x000fe20000100a00 */
[----:B------:R0:W-:Y:S03]  /*3ec60*/  STL.64 [R1+0x268], R26 ;  /* 0x0002681a01007387 */ /* 0x0001e60000100a00 */
[----:B0-----:R-:W4:Y:S01]  /*3ec70*/  LDL.LU.64 R26, [R1+0x46d8] ;  /* 0x0046d800011a7983 */ /* 0x001f220000300a00 */
[----:B------:R-:W-:Y:S01]  /*3ec80*/  STL.64 [R1+0x45c0], R10 ;  /* 0x0045c00a01007387 */ /* 0x000fe20000100a00 */
[C---:B----4-:R-:W-:Y:S02]  /*3ec90*/  HMMA.16816.F32.BF16 R24, R20.reuse, R26, R4 ;  /* 0x0000001a1418723c */ /* 0x050fe40000041804 */
[----:B------:R-:W3:Y:S11]  /*3eca0*/  LDL.LU.64 R6, [R1+0x46d0] ;  /* 0x0046d00001067983 */ /* 0x000ef60000300a00 */
[----:B------:R-:W-:Y:S10]  /*3ecb0*/  @!UPT UIADD3 URZ, URZ, URZ, URZ ;  /* 0x0000003f3f3ff290 */ /* 0x000ff4000fffe03f */
[----:B------:R-:W-:Y:S01]  /*3ecc0*/  STL.64 [R1+0x250], R24 ;  /* 0x0002501801007387 */ /* 0x000fe20000100a00 */
[----:B------:R-:W-:Y:S02]  /*3ecd0*/  STL.64 [R1+0x258], R26 ;  /* 0x0002581a01007387 */ /* 0x000fe40000100a00 */
[----:B------:R-:W0:Y:S02]  /*3ece0*/  LDSM.16.MT88.4 R24, [R2+0xc300] ;  /* 0x00c300000218783b */ /* 0x000e240000004200 */
[----:B0-----:R-:W-:Y:S02]  /*3ecf0*/  STL.64 [R1+0x4510], R26 ;  /* 0x0045101a01007387 */ /* 0x001fe40000100a00 */
[----:B------:R-:W-:Y:S01]  /*3ed00*/  STL.64 [R1+0x4508], R24 ;  /* 0x0045081801007387 */ /* 0x000fe20000100a00 */
[----:B---3--:R-:W-:Y:S01]  /*3ed10*/  HMMA.16816.F32.BF16 R4, R20, R6, R16 ;  /* 0x000000061404723c */ /* 0x008fe20000041810 */
[----:B------:R-:W2:Y:S11]  /*3ed20*/  LDL.LU.64 R18, [R1+0x46c8] ;  /* 0x0046c80001127983 */ /* 0x000eb60000300a00 */
[----:B------:R-:W-:Y:S11]  /*3ed30*/  @!UPT UIADD3 URZ, URZ, URZ, URZ ;  /* 0x0000003f3f3ff290 */ /* 0x000ff6000fffe03f */
[----:B------:R-:W-:Y:S01]  /*3ed40*/  STL.64 [R1+0x670], R4 ;  /* 0x0006700401007387 */ /* 0x000fe20000100a00 */
[----:B------:R0:W-:Y:S03]  /*3ed50*/  STL.64 [R1+0x678], R6 ;  /* 0x0006780601007387 */ /* 0x0001e60000100a00 */
[----:B0-----:R-:W3:Y:S01]  /*3ed60*/  LDL.LU.64 R6, [R1+0x46c0] ;  /* 0x0046c00001067983 */ /* 0x001ee20000300a00 */
[----:B------:R-:W3:Y:S02]  /*3ed70*/  LDL.LU.64 R4, [R1+0x46b8] ;  /* 0x0046b80001047983 */ /* 0x000ee40000300a00 */
[----:B------:R-:W-:Y:S02]  /*3ed80*/  IMAD.MOV.U32 R26, RZ, RZ, R3 ;  /* 0x000000ffff1a7224 */ /* 0x000fe400078e0003 */
[----:B------:R-:W-:-:S07]  /*3ed90*/  IMAD.MOV.U32 R27, RZ, RZ, R0 ;  /* 0x000000ffff1b7224 */ /* 0x000fce00078e0000 */
[C---:B---3--:R-:W-:Y:S11]  /*3eda0*/  HMMA.16816.F32.BF16 R4, R20.reuse, R26, R4 ;  /* 0x0000001a1404723c */ /* 0x048ff60000041804 */
[----:B------:R-:W-:Y:S11]  /*3edb0*/  @!UPT UIADD3 URZ, URZ, URZ, URZ ;  /* 0x0000003f3f3ff290 */ /* 0x000ff6000fffe03f */
[----:B------:R-:W-:Y:S01]  /*3edc0*/  @!UPT UIADD3 URZ, URZ, URZ, URZ ;  /* 0x0000003f3f3ff290 */ /* 0x000fe2000fffe03f */
[----:B------:R-:W-:Y:S01]  /*3edd0*/  STL.64 [R1+0x660], R4 ;  /* 0x0006600401007387 */ /* 0x000fe20000100a00 */
[----:B------:R0:W-:Y:S03]  /*3ede0*/  STL.64 [R1+0x668], R6 ;  /* 0x0006680601007387 */ /* 0x0001e60000100a00 */
[----:B0-----:R-:W3:Y:S01]  /*3edf0*/  LDL.LU.64 R6, [R1+0x46b0] ;  /* 0x0046b00001067983 */ /* 0x001ee20000300a00 */
[----:B------:R-:W3:Y:S02]  /*3ee00*/  LDL.LU.64 R4, [R1+0x46a8] ;  /* 0x0046a80001047983 */ /* 0x000ee40000300a00 */
[----:B------:R0:W-:Y:S02]  /*3ee10*/  STL.64 [R1+0x45a0], R26 ;  /* 0x0045a01a01007387 */ /* 0x0001e40000100a00 */
[----:B0-----:R-:W3:Y:S01]  /*3ee20*/  LDL.64 R26, [R1+0x138] ;  /* 0x00013800011a7983 */ /* 0x001ee20000100a00 */
[----:B--2---:R-:W-:Y:S07]  /*3ee30*/  HMMA.16816.F32.BF16 R12, R20, R18, R12 ;  /* 0x00000012140c723c */ /* 0x004fee000004180c */
[----:B------:R-:W-:-:S02]  /*3ee40*/  IMAD.MOV.U32 R18, RZ, RZ, R28 ;  /* 0x000000ffff127224 */ /* 0x000fc400078e001c */
[----:B------:R-:W-:Y:S01]  /*3ee50*/  IMAD.MOV.U32 R19, RZ, RZ, R29 ;  /* 0x000000ffff137224 */ /* 0x000fe200078e001d */
[----:B---3--:R-:W-:Y:S11]  /*3ee60*/  HMMA.16816.F32.BF16 R4, R20, R26, R4 ;  /* 0x0000001a1404723c */ /* 0x008ff60000041804 */
[----:B------:R-:W-:Y:S11]  /*3ee70*/  @!UPT UIADD3 URZ, URZ, URZ, URZ ;  /* 0x0000003f3f3ff290 */ /* 0x000ff6000fffe03f */
[----:B------:R-:W-:Y:S01]  /*3ee80*/  @!UPT UIADD3 URZ, URZ, URZ, URZ ;  /* 0x0000003f3f3ff290 */ /* 0x000fe2000fffe03f */
[----:B------:R-:W-:Y:S01]  /*3ee90*/  STL.64 [R1+0x650], R4 ;  /* 0x0006500401007387 */ /* 0x000fe20000100a00 */
[----:B------:R0:W-:Y:S03]  /*3eea0*/  STL.64 [R1+0x658], R6 ;  /* 0x0006580601007387 */ /* 0x0001e60000100a00 */
[----:B0-----:R-:W2:Y:S01]  /*3eeb0*/  LDL.LU.64 R6, [R1+0x46a0] ;  /* 0x0046a00001067983 */ /* 0x001ea20000300a00 */
[----:B------:R-:W3:Y:S02]  /*3eec0*/  LDL.LU.64 R4, [R1+0x4698] ;  /* 0x0046980001047983 */ /* 0x000ee40000300a00 */
[----:B------:R-:W4:Y:S02]  /*3eed0*/  LDL.LU R28, [R1+0x4694] ;  /* 0x00469400011c7983 */ /* 0x000f240000300800 */
[----:B------:R0:W-:Y:S01]  /*3eee0*/  STL.64 [R1+0x640], R12 ;  /* 0x0006400c01007387 */ /* 0x0001e20000100a00 */
[----:B------:R1:W-:Y:S01]  /*3eef0*/  STL.64 [R1+0x648], R14 ;  /* 0x0006480e01007387 */ /* 0x0003e20000100a00 */
[----:B------:R-:W3:Y:S02]  /*3ef00*/  LDL.LU R29, [R1+0x4690] ;  /* 0x00469000011d7983 */ /* 0x000ee40000300800 */
[----:B------:R1:W-:Y:S01]  /*3ef10*/  STL.64 [R1+0x45f8], R18 ;  /* 0x0045f81201007387 */ /* 0x0003e20000100a00 */
[----:B0-----:R-:W3:Y:S01]  /*3ef20*/  LDL.LU R12, [R1+0x5c0] ;  /* 0x0005c000010c7983 */ /* 0x001ee20000300800 */
[----:B------:R-:W3:Y:S02]  /*3ef30*/  LDL.LU R13, [R1+0x5c4] ;  /* 0x0005c400010d7983 */ /* 0x000ee40000300800 */
[----:B-1----:R-:W3:Y:S02]  /*3ef40*/  LDL.LU R14, [R1+0x5c8] ;  /* 0x0005c800010e7983 */ /* 0x002ee40000300800 */
[----:B------:R-:W3:Y:S02]  /*3ef50*/  LDL.LU R15, [R1+0x5cc] ;  /* 0x0005cc00010f7983 */ /* 0x000ee40000300800 */
[----:B------:R-:W-:-:S02]  /*3ef60*/  IMAD.MOV.U32 R18, RZ, RZ, R8 ;  /* 0x000000ffff127224 */ /* 0x000fc400078e0008 */
[----:B------:R-:W-:Y:S01]  /*3ef70*/  IMAD.MOV.U32 R19, RZ, RZ, R9 ;  /* 0x000000ffff137224 */ /* 0x000fe200078e0009 */
[----:B------:R-:W4:Y:S01]  /*3ef80*/  LDL.LU R8, [R1+0x468c] ;  /* 0x00468c0001087983 */ /* 0x000f220000300800 */
[----:B------:R-:W4:Y:S03]  /*3ef90*/  LDL.LU R9, [R1+0x4688] ;  /* 0x0046880001097983 */ /* 0x000f260000300800 */
        /* <DEDUP_REMOVED lines=13> */
[----:B------:R-:W2:Y:S02]  /*3f070*/  LDL.LU R19, [R1+0x24c] ;  /* 0x00024c0001137983 */ /* 0x000ea40000300800 */
[----:B------:R-:W-:-:S02]  /*3f080*/  IMAD.MOV.U32 R6, RZ, RZ, R5 ;  /* 0x000000ffff067224 */ /* 0x000fc400078e0005 */
[----:B------:R-:W-:Y:S02]  /*3f090*/  IMAD.MOV.U32 R7, RZ, RZ, R4 ;  /* 0x000000ffff077224 */ /* 0x000fe400078e0004 */
[----:B------:R-:W-:Y:S02]  /*3f0a0*/  IMAD.MOV.U32 R3, RZ, RZ, R26 ;  /* 0x000000ffff037224 */ /* 0x000fe400078e001a */
[----:B------:R-:W-:Y:S01]  /*3f0b0*/  IMAD.MOV.U32 R0, RZ, RZ, R27 ;  /* 0x000000ffff007224 */ /* 0x000fe200078e001b */
[----:B--2---:R-:W-:Y:S01]  /*3f0c0*/  STL.64 [R1+0x4650], R18 ;  /* 0x0046501201007387 */ /* 0x004fe20000100a00 */
[----:B------:R0:W-:Y:S02]  /*3f0d0*/  STL.64 [R1+0x4648], R16 ;  /* 0x0046481001007387 */ /* 0x0001e40000100a00 */
[----:B------:R-:W2:Y:S02]  /*3f0e0*/  LDL R10, [R1+0x118] ;  /* 0x00011800010a7983 */ /* 0x000ea40000100800 */
[----:B------:R-:W2:Y:S01]  /*3f0f0*/  LDL R11, [R1+0x11c] ;  /* 0x00011c00010b7983 */ /* 0x000ea20000100800 */
[----:B------:R-:W2:Y:S01]  /*3f100*/  LDL.LU R24, [R1+0x630] ;  /* 0x0006300001187983 */ /* 0x000ea20000300800 */
[----:B------:R-:W2:Y:S02]  /*3f110*/  LDL.LU R25, [R1+0x634] ;  /* 0x0006340001197983 */ /* 0x000ea40000300800 */
        /* <DEDUP_REMOVED lines=10> */
[----:B------:R0:W-:Y:S03]  /*3f1c0*/  STL.64 [R1+0x4660], R16 ;  /* 0x0046601001007387 */ /* 0x0001e60000100a00 */
[----:B------:R-:W-:Y:S01]  /*3f1d0*/  STL.64 [R1+0x4670], R6 ;  /* 0x0046700601007387 */ /* 0x000fe20000100a00 */
[----:B0-----:R-:W2:Y:S01]  /*3f1e0*/  LDL.LU R16, [R1+0x610] ;  /* 0x0006100001107983 */ /* 0x001ea20000300800 */
[----:B------:R-:W2:Y:S02]  /*3f1f0*/  LDL.LU R17, [R1+0x614] ;  /* 0x0006140001117983 */ /* 0x000ea40000300800 */
[----:B------:R-:W4:Y:S02]  /*3f200*/  LDL.LU R18, [R1+0x618] ;  /* 0x0006180001127983 */ /* 0x000f240000300800 */
[----:B------:R-:W4:Y:S01]  /*3f210*/  LDL.LU R19, [R1+0x61c] ;  /* 0x00061c0001137983 */ /* 0x000f220000300800 */
[----:B------:R-:W-:Y:S01]  /*3f220*/  HMMA.16816.F32.BF16 R24, R20, R10, R24 ;  /* 0x0000000a1418723c */ /* 0x000fe20000041818 */
[----:B----4-:R-:W-:Y:S01]  /*3f230*/  STL.64 [R1+0x4680], R18 ;  /* 0x0046801201007387 */ /* 0x010fe20000100a00 */
[----:B--2---:R0:W-:Y:S03]  /*3f240*/  STL.64 [R1+0x4678], R16 ;  /* 0x0046781001007387 */ /* 0x0041e60000100a00 */
        /* <DEDUP_REMOVED lines=18> */
[----:B------:R-:W4:Y:S01]  /*3f370*/  LDL.LU R8, [R1+0x5b0] ;  /* 0x0005b00001087983 */ /* 0x000f220000300800 */
[----:B------:R0:W-:Y:S02]  /*3f380*/  STL.64 [R1+0x630], R24 ;  /* 0x0006301801007387 */ /* 0x0001e40000100a00 */
[----:B------:R1:W-:Y:S02]  /*3f390*/  STL.64 [R1+0x638], R26 ;  /* 0x0006381a01007387 */ /* 0x0003e40000100a00 */
[----:B------:R-:W4:Y:S01]  /*3f3a0*/  LDL.LU R9, [R1+0x5b4] ;  /* 0x0005b40001097983 */ /* 0x000f220000300800 */
[----:B------:R-:W4:Y:S01]  /*3f3b0*/  LDL.LU R10, [R1+0x5b8] ;  /* 0x0005b800010a7983 */ /* 0x000f220000300800 */
[----:B------:R-:W4:Y:S03]  /*3f3c0*/  LDL.LU R11, [R1+0x5bc] ;  /* 0x0005bc00010b7983 */ /* 0x000f260000300800 */
[----:B0-----:R-:W3:Y:S01]  /*3f3d0*/  LDL.LU R24, [R1+0x580] ;  /* 0x0005800001187983 */ /* 0x001ee20000300800 */
[----:B------:R-:W3:Y:S02]  /*3f3e0*/  LDL.LU R25, [R1+0x584] ;  /* 0x0005840001197983 */ /* 0x000ee40000300800 */
[----:B-1----:R-:W3:Y:S02]  /*3f3f0*/  LDL.LU R26, [R1+0x588] ;  /* 0x00058800011a7983 */ /* 0x002ee40000300800 */
[----:B------:R-:W3:Y:S01]  /*3f400*/  LDL.LU R27, [R1+0x58c] ;  /* 0x00058c00011b7983 */ /* 0x000ee20000300800 */
[C---:B--2---:R-:W-:Y:S01]  /*3f410*/  HMMA.16816.F32.BF16 R4, R20.reuse, R6, R16 ;  /* 0x000000061404723c */ /* 0x044fe20000041810 */
[----:B---3--:R0:W-:Y:S01]  /*3f420*/  STL.64 [R1+0x45b0], R26 ;  /* 0x0045b01a01007387 */ /* 0x0081e20000100a00 */
[----:B------:R1:W-:Y:S03]  /*3f430*/  STL.64 [R1+0x45a8], R24 ;  /* 0x0045a81801007387 */ /* 0x0003e60000100a00 */
[----:B0-----:R-:W2:Y:S04]  /*3f440*/  LDL.LU.64 R26, [R1+0x38] ;  /* 0x00003800011a7983 */ /* 0x001ea80000300a00 */
[----:B--2---:R0:W-:Y:S01]  /*3f450*/  STL.64 [R1+0x45b8], R26 ;  /* 0x0045b81a01007387 */ /* 0x0041e20000100a00 */
[----:B-1----:R-:W2:Y:S02]  /*3f460*/  LDL.LU R24, [R1+0x5a0] ;  /* 0x0005a00001187983 */ /* 0x002ea40000300800 */
[----:B------:R-:W2:Y:S01]  /*3f470*/  LDL.LU R25, [R1+0x5a4] ;  /* 0x0005a40001197983 */ /* 0x000ea20000300800 */
[----:B0-----:R-:W2:Y:S01]  /*3f480*/  LDL.LU R26, [R1+0x5a8] ;  /* 0x0005a800011a7983 */ /* 0x001ea20000300800 */
[----:B------:R-:W2:Y:S02]  /*3f490*/  LDL.LU R27, [R1+0x5ac] ;  /* 0x0005ac00011b7983 */ /* 0x000ea40000300800 */
[----:B------:R-:W3:Y:S02]  /*3f4a0*/  LDL.LU.64 R18, [R1+0x4680] ;  /* 0x0046800001127983 */ /* 0x000ee40000300a00 */
[----:B------:R-:W3:Y:S05]  /*3f4b0*/  LDL.LU.64 R16, [R1+0x4678] ;  /* 0x0046780001107983 */ /* 0x000eea0000300a00 */
        /* <DEDUP_REMOVED lines=17> */
[----:B---3--:R-:W-:Y:S02]  /*3f5d0*/  HMMA.16816.F32.BF16 R20, R20, R6, R16 ;  /* 0x000000061414723c */ /* 0x008fe40000041810 */
[----:B------:R-:W3:Y:S05]  /*3f5e0*/  LDL.LU.64 R18, [R1+0x4638] ;  /* 0x0046380001127983 */ /* 0x000eea0000300a00 */
[----:B------:R-:W-:-:S02]  /*3f5f0*/  IMAD.MOV.U32 R17, RZ, RZ, R6 ;  /* 0x000000ffff117224 */ /* 0x000fc400078e0006 */
[----:B------:R-:W-:Y:S11]  /*3f600*/  IMAD.MOV.U32 R16, RZ, RZ, R7 ;  /* 0x000000ffff107224 */ /* 0x000ff600078e0007 */
[----:B------:R-:W-:Y:S03]  /*3f610*/  @!UPT UIADD3 URZ, URZ, URZ, URZ ;  /* 0x0000003f3f3ff290 */ /* 0x000fe6000fffe03f */
[----:B------:R-:W-:Y:S01]  /*3f620*/  STL.64 [R1+0x240], R20 ;  /* 0x0002401401007387 */ /* 0x000fe20000100a00 */
[----:B------:R-:W-:Y:S02]  /*3f630*/  STL.64 [R1+0x248], R22 ;  /* 0x0002481601007387 */ /* 0x000fe40000100a00 */
[----:B------:R-:W3:Y:S02]  /*3f640*/  LDL.LU.64 R6, [R1+0x4630] ;  /* 0x0046300001067983 */ /* 0x000ee40000300a00 */
[----:B------:R-:W3:Y:S01]  /*3f650*/  LDL.LU.64 R4, [R1+0x4628] ;  /* 0x0046280001047983 */ /* 0x000ee20000300a00 */
[----:B------:R-:W0:Y:S04]  /*3f660*/  LDSM.16.MT88.4 R20, [R2+0xc380] ;  /* 0x00c380000214783b */ /* 0x000e280000004200 */
[----:B------:R-:W-:Y:S04]  /*3f670*/  STL [R1+0x44a4], R2 ;  /* 0x0044a40201007387 */ /* 0x000fe80000100800 */
[----:B0-----:R0:W-:Y:S02]  /*3f680*/  STL.64 [R1+0x43a8], R22 ;  /* 0x0043a81601007387 */ /* 0x0011e40000100a00 */
[----:B0-----:R-:W-:-:S02]  /*3f690*/  IMAD.MOV.U32 R22, RZ, RZ, R17 ;  /* 0x000000ffff167224 */ /* 0x001fc400078e0011 */
[----:B------:R-:W-:Y:S01]  /*3f6a0*/  IMAD.MOV.U32 R23, RZ, RZ, R16 ;  /* 0x000000ffff177224 */ /* 0x000fe200078e0010 */
[----:B------:R-:W-:Y:S01]  /*3f6b0*/  STL.64 [R1+0x43a0], R20 ;  /* 0x0043a01401007387 */ /* 0x000fe20000100a00 */
[C---:B---3--:R-:W-:Y:S03]  /*3f6c0*/  HMMA.16816.F32.BF16 R16, R4.reuse, R18, R12 ;  /* 0x000000120410723c */ /* 0x048fe6000004180c */
[----:B------:R-:W3:Y:S01]  /*3f6d0*/  LDL.LU.64 R14, [R1+0x4620] ;  /* 0x00462000010e7983 */ /* 0x000ee20000300a00 */
[----:B------:R-:W3:Y:S11]  /*3f6e0*/  LDL.LU.64 R12, [R1+0x4618] ;  /* 0x00461800010c7983 */ /* 0x000ef60000300a00 */
[----:B------:R-:W-:Y:S08]  /*3f6f0*/  @!UPT UIADD3 URZ, URZ, URZ, URZ ;  /* 0x0000003f3f3ff290 */ /* 0x000ff0000fffe03f */
        /* <DEDUP_REMOVED lines=37> */
[----:B------:R-:W-:Y:S02]  /*3f950*/  STL.64 [R1+0x44c0], R14 ;  /* 0x0044c00e01007387 */ /* 0x000fe40000100a00 */
[----:B---3--:R0:W-:Y:S02]  /*3f960*/  STL.64 [R1+0x44b8], R12 ;  /* 0x0044b80c01007387 */ /* 0x0081e40000100a00 */
[----:B0-----:R-:W3:Y:S01]  /*3f970*/  LDL.LU R12, [R1+0x570] ;  /* 0x00057000010c7983 */ /* 0x001ee20000300800 */
[----:B------:R-:W3:Y:S02]  /*3f980*/  LDL.LU R13, [R1+0x574] ;  /* 0x00057400010d7983 */ /* 0x000ee40000300800 */
[----:B------:R-:W3:Y:S02]  /*3f990*/  LDL.LU R14, [R1+0x578] ;  /* 0x00057800010e7983 */ /* 0x000ee40000300800 */
[----:B------:R-:W3:Y:S01]  /*3f9a0*/  LDL.LU R15, [R1+0x57c] ;  /* 0x00057c00010f7983 */ /* 0x000ee20000300800 */
[C---:B----4-:R-:W-:Y:S11]  /*3f9b0*/  HMMA.16816.F32.BF16 R24, R4.reuse, R10, R24 ;  /* 0x0000000a0418723c */ /* 0x050ff60000041818 */
[----:B------:R-:W-:Y:S11]  /*3f9c0*/  @!UPT UIADD3 URZ, URZ, URZ, URZ ;  /* 0x0000003f3f3ff290 */ /* 0x000ff6000fffe03f */
[----:B------:R-:W-:Y:S01]  /*3f9d0*/  @!UPT UIADD3 URZ, URZ, URZ, URZ ;  /* 0x0000003f3f3ff290 */ /* 0x000fe2000fffe03f */
[----:B------:R-:W-:Y:S01]  /*3f9e0*/  STL.64 [R1+0x5a0], R24 ;  /* 0x0005a01801007387 */ /* 0x000fe20000100a00 */
[----:B------:R0:W-:Y:S03]  /*3f9f0*/  STL.64 [R1+0x5a8], R26 ;  /* 0x0005a81a01007387 */ /* 0x0001e60000100a00 */
[----:B0-----:R-:W2:Y:S01]  /*3fa00*/  LDL.LU.64 R26, [R1+0x45b8] ;  /* 0x0045b800011a7983 */ /* 0x001ea20000300a00 */
[----:B------:R-:W-:Y:S02]  /*3fa10*/  STL [R1+0x44ac], R10 ;  /* 0x0044ac0a01007387 */ /* 0x000fe40000100800 */
[----:B------:R0:W-:Y:S02]  /*3fa20*/  STL [R1+0x44a8], R11 ;  /* 0x0044a80b01007387 */ /* 0x0001e40000100800 */
[----:B0-----:R-:W4:Y:S01]  /*3fa30*/  LDL.64 R10, [R1+0x158] ;  /* 0x00015800010a7983 */ /* 0x001f220000100a00 */
[----:B--2---:R-:W-:Y:S11]  /*3fa40*/  HMMA.16816.F32.BF16 R16, R4, R26, R16 ;  /* 0x0000001a0410723c */ /* 0x004ff60000041810 */
[----:B------:R-:W-:Y:S11]  /*3fa50*/  @!UPT UIADD3 URZ, URZ, URZ, URZ ;  /* 0x0000003f3f3ff290 */ /* 0x000ff6000fffe03f */
[----:B------:R-:W-:Y:S01]  /*3fa60*/  @!UPT UIADD3 URZ, URZ, URZ, URZ ;  /* 0x0000003f3f3ff290 */ /* 0x000fe2000fffe03f */
[----:B------:R0:W-:Y:S01]  /*3fa70*/  STL.64 [R1+0x590], R16 ;  /* 0x0005901001007387 */ /* 0x0001e20000100a00 */
[----:B------:R-:W-:Y:S02]  /*3fa80*/  STL.64 [R1+0x598], R18 ;  /* 0x0005981201007387 */ /* 0x000fe40000100a00 */
[----:B0-----:R-:W-:Y:S02]  /*3fa90*/  IMAD.MOV.U32 R17, RZ, RZ, R26 ;  /* 0x000000ffff117224 */ /* 0x001fe400078e001a */
[----:B------:R-:W-:Y:S02]  /*3faa0*/  IMAD.MOV.U32 R16, RZ, RZ, R27 ;  /* 0x000000ffff107224 */ /* 0x000fe400078e001b */
[----:B------:R-:W2:Y:S01]  /*3fab0*/  LDL.LU.64 R26, [R1+0x45b0] ;  /* 0x0045b000011a7983 */ /* 0x000ea20000300a00 */
[----:B------:R-:W2:Y:S02]  /*3fac0*/  LDL.LU.64 R24, [R1+0x45a8] ;  /* 0x0045a80001187983 */ /* 0x000ea40000300a00 */
[----:B----4-:R-:W-:-:S02]  /*3fad0*/  IMAD.MOV.U32 R21, RZ, RZ, R10 ;  /* 0x000000ffff157224 */ /* 0x010fc400078e000a */
[----:B------:R-:W-:Y:S01]  /*3fae0*/  IMAD.MOV.U32 R20, RZ, RZ, R11 ;  /* 0x000000ffff147224 */ /* 0x000fe200078e000b */
[C---:B--2---:R-:W-:Y:S11]  /*3faf0*/  HMMA.16816.F32.BF16 R24, R4.reuse, R10, R24 ;  /* 0x0000000a0418723c */ /* 0x044ff60000041818 */
[----:B------:R-:W-:Y:S11]  /*3fb00*/  @!UPT UIADD3 URZ, URZ, URZ, URZ ;  /* 0x0000003f3f3ff290 */ /* 0x000ff6000fffe03f */
[----:B------:R-:W-:Y:S01]  /*3fb10*/  @!UPT UIADD3 URZ, URZ, URZ, URZ ;  /* 0x0000003f3f3ff290 */ /* 0x000fe2000fffe03f */
[----:B------:R-:W-:Y:S01]  /*3fb20*/  STL.64 [R1+0x580], R24 ;  /* 0x0005801801007387 */ /* 0x000fe20000100a00 */
[----:B------:R0:W-:Y:S03]  /*3fb30*/  STL.64 [R1+0x588], R26 ;  /* 0x0005881a01007387 */ /* 0x0001e60000100a00 */
[----:B0-----:R-:W3:Y:S01]  /*3fb40*/  LDL.LU.64 R26, [R1+0x45a0] ;  /* 0x0045a000011a7983 */ /* 0x001ee20000300a00 */
[----:B------:R-:W-:Y:S02]  /*3fb50*/  STL [R1+0x44b0], R21 ;  /* 0x0044b01501007387 */ /* 0x000fe40000100800 */
[----:B------:R-:W-:Y:S02]  /*3fb60*/  STL.64 [R1+0x4530], R22 ;  /* 0x0045301601007387 */ /* 0x000fe40000100a00 */
[----:B------:R0:W-:Y:S01]  /*3fb70*/  STL [R1+0x4528], R20 ;  /* 0x0045281401007387 */ /* 0x0001e20000100800 */
[----:B------:R-:W2:Y:S01]  /*3fb80*/  LDL.LU.64 R18, [R1+0x8] ;  /* 0x0000080001127983 */ /* 0x000ea20000300a00 */
[----:B---3--:R-:W-:Y:S03]  /*3fb90*/  HMMA.16816.F32.BF16 R8, R4, R26, R12 ;  /* 0x0000001a0408723c */ /* 0x008fe6000004180c */
[----:B--2---:R-:W-:Y:S11]  /*3fba0*/  STL.64 [R1+0x44e8], R18 ;  /* 0x0044e81201007387 */ /* 0x004ff60000100a00 */
[----:B------:R-:W-:Y:S09]  /*3fbb0*/  @!UPT UIADD3 URZ, URZ, URZ, URZ ;  /* 0x0000003f3f3ff290 */ /* 0x000ff2000fffe03f */
[----:B------:R1:W-:Y:S01]  /*3fbc0*/  STL.64 [R1+0x570], R8 ;  /* 0x0005700801007387 */ /* 0x0003e20000100a00 */
[----:B------:R2:W-:Y:S02]  /*3fbd0*/  STL.64 [R1+0x578], R10 ;  /* 0x0005780a01007387 */ /* 0x0005e40000100a00 */
[----:B------:R-:W3:Y:S02]  /*3fbe0*/  LDL.LU R12, [R1+0x1f0] ;  /* 0x0001f000010c7983 */ /* 0x000ee40000300800 */
[----:B------:R-:W3:Y:S01]  /*3fbf0*/  LDL.LU R13, [R1+0x1f4] ;  /* 0x0001f400010d7983 */ /* 0x000ee20000300800 */
[----:B------:R-:W4:Y:S01]  /*3fc00*/  LDL.LU R14, [R1+0x1f8] ;  /* 0x0001f800010e7983 */ /* 0x000f220000300800 */
[----:B------:R-:W4:Y:S02]  /*3fc10*/  LDL.LU R15, [R1+0x1fc] ;  /* 0x0001fc00010f7983 */ /* 0x000f240000300800 */
[----:B------:R-:W3:Y:S02]  /*3fc20*/  LDL.LU R24, [R1+0x230] ;  /* 0x0002300001187983 */ /* 0x000ee40000300800 */
[----:B------:R-:W3:Y:S01]  /*3fc30*/  LDL.LU R25, [R1+0x234] ;  /* 0x0002340001197983 */ /* 0x000ee20000300800 */
[----:B------:R-:W3:Y:S01]  /*3fc40*/  LDL.LU R26, [R1+0x238] ;  /* 0x00023800011a7983 */ /* 0x000ee20000300800 */
[----:B------:R-:W3:Y:S02]  /*3fc50*/  LDL.LU R27, [R1+0x23c] ;  /* 0x00023c00011b7983 */ /* 0x000ee40000300800 */
[----:B0-----:R-:W3:Y:S02]  /*3fc60*/  LDL.LU R20, [R1+0x510] ;  /* 0x0005100001147983 */ /* 0x001ee40000300800 */
[----:B------:R-:W3:Y:S01]  /*3fc70*/  LDL.LU R21, [R1+0x514] ;  /* 0x0005140001157983 */ /* 0x000ee20000300800 */
[----:B------:R-:W3:Y:S01]  /*3fc80*/  LDL.LU R22, [R1+0x518] ;  /* 0x0005180001167983 */ /* 0x000ee20000300800 */
[----:B------:R-:W3:Y:S02]  /*3fc90*/  LDL.LU R23, [R1+0x51c] ;  /* 0x00051c0001177983 */ /* 0x000ee40000300800 */
[----:B-1----:R-:W3:Y:S02]  /*3fca0*/  LDL.LU R8, [R1+0x530] ;  /* 0x0005300001087983 */ /* 0x002ee40000300800 */
[----:B------:R-:W3:Y:S01]  /*3fcb0*/  LDL.LU R9, [R1+0x534] ;  /* 0x0005340001097983 */ /* 0x000ee20000300800 */
[----:B--2---:R-:W2:Y:S01]  /*3fcc0*/  LDL.LU R10, [R1+0x538] ;  /* 0x00053800010a7983 */ /* 0x004ea20000300800 */
[----:B------:R-:W2:Y:S03]  /*3fcd0*/  LDL.LU R11, [R1+0x53c] ;  /* 0x00053c00010b7983 */ /* 0x000ea60000300800 */
[----:B--2---:R0:W-:Y:S01]  /*3fce0*/  STL.64 [R1+0x4560], R10 ;  /* 0x0045600a01007387 */ /* 0x0041e20000100a00 */
[----:B---3--:R-:W-:Y:S03]  /*3fcf0*/  STL.64 [R1+0x4558], R8 ;  /* 0x0045580801007387 */ /* 0x008fe60000100a00 */
[----:B0-----:R-:W2:Y:S04]  /*3fd00*/  LDL.64 R10, [R1+0x118] ;  /* 0x00011800010a7983 */ /* 0x001ea80000100a00 */
[----:B--2---:R0:W-:Y:S04]  /*3fd10*/  STL.64 [R1+0x4570], R10 ;  /* 0x0045700a01007387 */ /* 0x0041e80000100a00 */
[----:B0-----:R-:W2:Y:S04]  /*3fd20*/  LDL.64 R10, [R1+0x128] ;  /* 0x00012800010a7983 */ /* 0x001ea80000100a00 */
[----:B--2---:R-:W-:Y:S01]  /*3fd30*/  STL.64 [R1+0x4588], R10 ;  /* 0x0045880a01007387 */ /* 0x004fe20000100a00 */
[----:B------:R0:W-:Y:S02]  /*3fd40*/  STL.64 [R1+0x4540], R22 ;  /* 0x0045401601007387 */ /* 0x0001e40000100a00 */
[----:B------:R-:W-:Y:S01]  /*3fd50*/  STL.64 [R1+0x4538], R20 ;  /* 0x0045381401007387 */ /* 0x000fe20000100a00 */
[----:B0-----:R-:W2:Y:S04]  /*3fd60*/  LDL.64 R22, [R1+0xf8] ;  /* 0x0000f80001167983 */ /* 0x001ea80000100a00 */
[----:B--2---:R0:W-:Y:S04]  /*3fd70*/  STL.64 [R1+0x4550], R22 ;  /* 0x0045501601007387 */ /* 0x0041e80000100a00 */
[----:B0-----:R-:W2:Y:S04]  /*3fd80*/  LDL.64 R22, [R1+0x108] ;  /* 0x0001080001167983 */ /* 0x001ea80000100a00 */
[----:B--2---:R0:W-:Y:S01]  /*3fd90*/  STL.64 [R1+0x4568], R22 ;  /* 0x0045681601007387 */ /* 0x0041e20000100a00 */
[----:B------:R-:W2:Y:S02]  /*3fda0*/  LDL.LU R20, [R1+0x540] ;  /* 0x0005400001147983 */ /* 0x000ea40000300800 */
[----:B------:R-:W2:Y:S01]  /*3fdb0*/  LDL.LU R21, [R1+0x544] ;  /* 0x0005440001157983 */ /* 0x000ea20000300800 */
[----:B0-----:R-:W3:Y:S01]  /*3fdc0*/  LDL.LU R22, [R1+0x548] ;  /* 0x0005480001167983 */ /* 0x001ee20000300800 */
        /* <DEDUP_REMOVED lines=13> */
[----:B------:R0:W-:Y:S01]  /*3fea0*/  STL.64 [R1+0x4520], R26 ;  /* 0x0045201a01007387 */ /* 0x0001e20000100a00 */
[----:B------:R1:W-:Y:S03]  /*3feb0*/  STL.64 [R1+0x4518], R24 ;  /* 0x0045181801007387 */ /* 0x0003e60000100a00 */
[----:B0-----:R-:W3:Y:S04]  /*3fec0*/  LDL.64 R26, [R1+0xe8] ;  /* 0x0000e800011a7983 */ /* 0x001ee80000100a00 */
[----:B---3--:R0:W-:Y:S01]  /*3fed0*/  STL.64 [R1+0x4548], R26 ;  /* 0x0045481a01007387 */ /* 0x0081e20000100a00 */
[----:B-1----:R-:W3:Y:S02]  /*3fee0*/  LDL.LU R24, [R1+0x520] ;  /* 0x0005200001187983 */ /* 0x002ee40000300800 */
[----:B------:R-:W3:Y:S01]  /*3fef0*/  LDL.LU R25, [R1+0x524] ;  /* 0x0005240001197983 */ /* 0x000ee20000300800 */
[----:B0-----:R-:W3:Y:S01]  /*3ff00*/  LDL.LU R26, [R1+0x528] ;  /* 0x00052800011a7983 */ /* 0x001ee20000300800 */
[----:B------:R-:W3:Y:S02]  /*3ff10*/  LDL.LU R27, [R1+0x52c] ;  /* 0x00052c00011b7983 */ /* 0x000ee40000300800 */
[----:B------:R-:W2:Y:S02]  /*3ff20*/  LDL.LU.64 R18, [R1+0x18] ;  /* 0x0000180001127983 */ /* 0x000ea40000300a00 */
[----:B------:R-:W-:-:S02]  /*3ff30*/  IMAD.MOV.U32 R10, RZ, RZ, R3 ;  /* 0x000000ffff0a7224 */ /* 0x000fc400078e0003 */
[----:B------:R-:W-:Y:S01]  /*3ff40*/  IMAD.MOV.U32 R11, RZ, RZ, R0 ;  /* 0x000000ffff0b7224 */ /* 0x000fe200078e0000 */
[----:B--2---:R0:W-:Y:S04]  /*3ff50*/  STL.64 [R1+0x4500], R18 ;  /* 0x0045001201007387 */ /* 0x0041e80000100a00 */
[----:B0-----:R-:W2:Y:S01]  /*3ff60*/  LDL.LU.64 R18, [R1+0x28] ;  /* 0x0000280001127983 */ /* 0x001ea20000300a00 */
[----:B----4-:R-:W-:Y:S02]  /*3ff70*/  STL.64 [R1+0x44e0], R14 ;  /* 0x0044e00e01007387 */ /* 0x010fe40000100a00 */
[----:B------:R0:W-:Y:S02]  /*3ff80*/  STL.64 [R1+0x44d8], R12 ;  /* 0x0044d80c01007387 */ /* 0x0001e40000100a00 */
[----:B0-----:R-:W4:Y:S01]  /*3ff90*/  LDL.LU R12, [R1+0x200] ;  /* 0x00020000010c7983 */ /* 0x001f220000300800 */
[----:B------:R-:W4:Y:S02]  /*3ffa0*/  LDL.LU R13, [R1+0x204] ;  /* 0x00020400010d7983 */ /* 0x000f240000300800 */
[----:B------:R-:W2:Y:S02]  /*3ffb0*/  LDL.LU R14, [R1+0x208] ;  /* 0x00020800010e7983 */ /* 0x000ea40000300800 */
[----:B------:R-:W2:Y:S01]  /*3ffc0*/  LDL.LU R15, [R1+0x20c] ;  /* 0x00020c00010f7983 */ /* 0x000ea20000300800 */
[C---:B------:R-:W-:Y:S01]  /*3ffd0*/  HMMA.16816.F32.BF16 R8, R4.reuse, R10, R20 ;  /* 0x0000000a0408723c */ /* 0x040fe20000041814 */
[----:B--2---:R-:W-:Y:S01]  /*3ffe0*/  STL.64 [R1+0x44f8], R14 ;  /* 0x0044f80e01007387 */ /* 0x004fe20000100a00 */
[----:B----4-:R0:W-:Y:S03]  /*3fff0*/  STL.64 [R1+0x44f0], R12 ;  /* 0x0044f00c01007387 */ /* 0x0101e60000100a00 */
[----:B0-----:R-:W2:Y:S01]  /*40000*/  LDL.LU R12, [R1+0x210] ;  /* 0x00021000010c7983 */ /* 0x001ea20000300800 */
[----:B------:R-:W2:Y:S02]  /*40010*/  LDL.LU R13, [R1+0x214] ;  /* 0x00021400010d7983 */ /* 0x000ea40000300800 */
[----:B------:R-:W2:Y:S02]  /*40020*/  LDL.LU R14, [R1+0x218] ;  /* 0x00021800010e7983 */ /* 0x000ea40000300800 */
[----:B------:R-:W2:Y:S01]  /*40030*/  LDL.LU R15, [R1+0x21c] ;  /* 0x00021c00010f7983 */ /* 0x000ea20000300800 */
[----:B------:R-:W4:Y:S01]  /*40040*/  LDL.LU.64 R22, [R1+0x4598] ;  /* 0x0045980001167983 */ /* 0x000f220000300a00 */
[----:B------:R-:W4:Y:S11]  /*40050*/  LDL.LU.64 R20, [R1+0x4590] ;  /* 0x0045900001147983 */ /* 0x000f360000300a00 */
[----:B------:R-:W-:Y:S02]  /*40060*/  STL.64 [R1+0x560], R8 ;  /* 0x0005600801007387 */ /* 0x000fe40000100a00 */
[----:B------:R0:W-:Y:S02]  /*40070*/  STL.64 [R1+0x568], R10 ;  /* 0x0005680a01007387 */ /* 0x0001e40000100a00 */
[----:B0-----:R-:W4:Y:S02]  /*40080*/  LDL.LU.64 R10, [R1+0x4588] ;  /* 0x00458800010a7983 */ /* 0x001f240000300a00 */
[----:B----4-:R-:W-:Y:S01]  /*40090*/  HMMA.16816.F32.BF16 R20, R4, R10, R20 ;  /* 0x0000000a0414723c */ /* 0x010fe20000041814 */
[----:B------:R-:W-:-:S02]  /*400a0*/  IMAD.MOV.U32 R0, RZ, RZ, R10 ;  /* 0x000000ffff007224 */ /* 0x000fc400078e000a */
[----:B------:R-:W-:Y:S11]  /*400b0*/  IMAD.MOV.U32 R29, RZ, RZ, R11 ;  /* 0x000000ffff1d7224 */ /* 0x000ff600078e000b */
[----:B------:R-:W-:Y:S09]  /*400c0*/  @!UPT UIADD3 URZ, URZ, URZ, URZ ;  /* 0x0000003f3f3ff290 */ /* 0x000ff2000fffe03f */
[----:B------:R-:W-:Y:S01]  /*400d0*/  STL.64 [R1+0x550], R20 ;  /* 0x0005501401007387 */ /* 0x000fe20000100a00 */
[----:B------:R0:W-:Y:S03]  /*400e0*/  STL.64 [R1+0x558], R22 ;  /* 0x0005581601007387 */ /* 0x0001e60000100a00 */
[----:B0-----:R-:W4:Y:S01]  /*400f0*/  LDL.LU.64 R22, [R1+0x4580] ;  /* 0x0045800001167983 */ /* 0x001f220000300a00 */
[----:B------:R-:W4:Y:S02]  /*40100*/  LDL.LU.64 R20, [R1+0x4578] ;  /* 0x0045780001147983 */ /* 0x000f240000300a00 */
[----:B------:R-:W4:Y:S02]  /*40110*/  LDL.LU.64 R10, [R1+0x4570] ;  /* 0x00457000010a7983 */ /* 0x000f240000300a00 */
        /* <DEDUP_REMOVED lines=16> */
[----:B------:R-:W3:Y:S02]  /*40220*/  LDL.LU.64 R22, [R1+0x4550] ;  /* 0x0045500001167983 */ /* 0x000ee40000300a00 */
[----:B---3--:R-:W-:Y:S01]  /*40230*/  HMMA.16816.F32.BF16 R24, R4, R22, R24 ;  /* 0x000000160418723c */ /* 0x008fe20000041818 */
[----:B-1----:R-:W-:-:S02]  /*40240*/  IMAD.MOV.U32 R11, RZ, RZ, R22 ;  /* 0x000000ffff0b7224 */ /* 0x002fc400078e0016 */
[----:B------:R-:W-:Y:S11]  /*40250*/  IMAD.MOV.U32 R2, RZ, RZ, R23 ;  /* 0x000000ffff027224 */ /* 0x000ff600078e0017 */
[----:B------:R-:W-:Y:S09]  /*40260*/  @!UPT UIADD3 URZ, URZ, URZ, URZ ;  /* 0x0000003f3f3ff290 */ /* 0x000ff2000fffe03f */
[----:B------:R-:W-:Y:S01]  /*40270*/  STL.64 [R1+0x520], R24 ;  /* 0x0005201801007387 */ /* 0x000fe20000100a00 */
[----:B------:R0:W-:Y:S03]  /*40280*/  STL.64 [R1+0x528], R26 ;  /* 0x0005281a01007387 */ /* 0x0001e60000100a00 */
[----:B0-----:R-:W3:Y:S01]  /*40290*/  LDL.LU.64 R26, [R1+0x4548] ;  /* 0x00454800011a7983 */ /* 0x001ee20000300a00 */
[----:B------:R-:W3:Y:S02]  /*402a0*/  LDL.LU.64 R22, [R1+0x4540] ;  /* 0x0045400001167983 */ /* 0x000ee40000300a00 */
[----:B------:R-:W3:Y:S02]  /*402b0*/  LDL.LU.64 R20, [R1+0x4538] ;  /* 0x0045380001147983 */ /* 0x000ee40000300a00 */
[C---:B---3--:R-:W-:Y:S01]  /*402c0*/  HMMA.16816.F32.BF16 R20, R4.reuse, R26, R20 ;  /* 0x0000001a0414723c */ /* 0x048fe20000041814 */
[----:B------:R-:W-:Y:S11]  /*402d0*/  IMAD.MOV.U32 R10, RZ, RZ, R27 ;  /* 0x000000ffff0a7224 */ /* 0x000ff600078e001b */
[----:B------:R-:W-:Y:S11]  /*402e0*/  @!UPT UIADD3 URZ, URZ, URZ, URZ ;  /* 0x0000003f3f3ff290 */ /* 0x000ff6000fffe03f */
[----:B------:R0:W-:Y:S01]  /*402f0*/  STL.64 [R1+0x510], R20 ;  /* 0x0005101401007387 */ /* 0x0001e20000100a00 */
[----:B------:R1:W-:Y:S02]  /*40300*/  STL.64 [R1+0x518], R22 ;  /* 0x0005181601007387 */ /* 0x0003e40000100a00 */
[----:B0-----:R-:W-:Y:S01]  /*40310*/  IMAD.MOV.U32 R21, RZ, RZ, R26 ;  /* 0x000000ffff157224 */ /* 0x001fe200078e001a */
[----:B-1----:R-:W3:Y:S01]  /*40320*/  LDL.LU.64 R22, [R1+0x4530] ;  /* 0x0045300001167983 */ /* 0x002ee20000300a00 */
[----:B------:R-:W4:Y:S02]  /*40330*/  LDL.LU R20, [R1+0x4528] ;  /* 0x0045280001147983 */ /* 0x000f240000300800 */
[----:B------:R-:W3:Y:S02]  /*40340*/  LDL.LU.64 R26, [R1+0x4520] ;  /* 0x00452000011a7983 */ /* 0x000ee40000300a00 */
[----:B------:R-:W3:Y:S02]  /*40350*/  LDL.LU.64 R24, [R1+0x4518] ;  /* 0x0045180001187983 */ /* 0x000ee40000300a00 */
[----:B---3--:R-:W-:Y:S01]  /*40360*/  HMMA.16816.F32.BF16 R4, R4, R22, R24 ;  /* 0x000000160404723c */ /* 0x008fe20000041818 */
[----:B------:R-:W3:Y:S01]  /*40370*/  LDL.LU.64 R26, [R1+0x4510] ;  /* 0x00451000011a7983 */ /* 0x000ee20000300a00 */
[----:B------:R-:W3:Y:S02]  /*40380*/  LDL.LU.64 R24, [R1+0x4508] ;  /* 0x0045080001187983 */ /* 0x000ee40000300a00 */
[----:B------:R-:W-:Y:S11]  /*40390*/  STL.64 [R1+0x43b8], R22 ;  /* 0x0043b81601007387 */ /* 0x000ff60000100a00 */
[----:B------:R-:W-:Y:S08]  /*403a0*/  @!UPT UIADD3 URZ, URZ, URZ, URZ ;  /* 0x0000003f3f3ff290 */ /* 0x000ff0000fffe03f */
[----:B------:R-:W-:Y:S01]  /*403b0*/  STL.64 [R1+0x230], R4 ;  /* 0x0002300401007387 */ /* 0x000fe20000100a00 */
[----:B------:R0:W-:Y:S02]  /*403c0*/  STL.64 [R1+0x238], R6 ;  /* 0x0002380601007387 */ /* 0x0001e40000100a00 */
[----:B0-----:R-:W-:Y:S02]  /*403d0*/  IMAD.MOV.U32 R6, RZ, RZ, R17 ;  /* 0x000000ffff067224 */ /* 0x001fe400078e0011 */
[----:B------:R-:W-:-:S05]  /*403e0*/  IMAD.MOV.U32 R7, RZ, RZ, R16 ;  /* 0x000000ffff077224 */ /* 0x000fca00078e0010 */
[----:B------:R0:W-:Y:S01]  /*403f0*/  STL.64 [R1+0x4480], R6 ;  /* 0x0044800601007387 */ /* 0x0001e20000100a00 */
[----:B------:R-:W3:Y:S02]  /*40400*/  LDL.LU R4, [R1+0x220] ;  /* 0x0002200001047983 */ /* 0x000ee40000300800 */
[----:B------:R-:W3:Y:S01]  /*40410*/  LDL.LU R5, [R1+0x224] ;  /* 0x0002240001057983 */ /* 0x000ee20000300800 */
[----:B0-----:R-:W3:Y:S01]  /*40420*/  LDL.LU R6, [R1+0x228] ;  /* 0x0002280001067983 */ /* 0x001ee20000300800 */
[----:B------:R-:W3:Y:S02]  /*40430*/  LDL.LU R7, [R1+0x22c] ;  /* 0x00022c0001077983 */ /* 0x000ee40000300800 */
[C---:B---3--:R-:W-:Y:S11]  /*40440*/  HMMA.16816.F32.BF16 R4, R24.reuse, R18, R4 ;  /* 0x000000121804723c */ /* 0x048ff60000041804 */
        /* <DEDUP_REMOVED lines=26> */
[----:B--2---:R-:W-:Y:S11]  /*405f0*/  HMMA.16816.F32.BF16 R12, R24, R18, R12 ;  /* 0x00000012180c723c */ /* 0x004ff6000004180c */
[----:B------:R-:W-:Y:S11]  /*40600*/  @!UPT UIADD3 URZ, URZ, URZ, URZ ;  /* 0x0000003f3f3ff290 */ /* 0x000ff6000fffe03f */
[----:B------:R-:W-:Y:S01]  /*40610*/  @!UPT UIADD3 URZ, URZ, URZ, URZ ;  /* 0x0000003f3f3ff290 */ /* 0x000fe2000fffe03f */
[----:B------:R-:W-:Y:S01]  /*40620*/  STL.64 [R1+0x1f0], R12 ;  /* 0x0001f00c01007387 */ /* 0x000fe20000100a00 */
[----:B------:R0:W-:Y:S03]  /*40630*/  STL.64 [R1+0x1f8], R14 ;  /* 0x0001f80e01007387 */ /* 0x0001e60000100a00 */
[----:B0-----:R-:W2:Y:S01]  /*40640*/  LDL.LU.64 R14, [R1+0x44c0] ;  /* 0x0044c000010e7983 */ /* 0x001ea20000300a00 */
[----:B------:R-:W2:Y:S02]  /*40650*/  LDL.LU.64 R12, [R1+0x44b8] ;  /* 0x0044b800010c7983 */ /* 0x000ea40000300a00 */
[----:B------:R0:W-:Y:S02]  /*40660*/  STL.64 [R1+0x4358], R18 ;  /* 0x0043581201007387 */ /* 0x0001e40000100a00 */
[----:B---3--:R1:W-:Y:S02]  /*40670*/  STL.64 [R1+0x4350], R16 ;  /* 0x0043501001007387 */ /* 0x0083e40000100a00 */
[----:B0-----:R-:W-:-:S02]  /*40680*/  IMAD.MOV.U32 R18, RZ, RZ, R23 ;  /* 0x000000ffff127224 */ /* 0x001fc400078e0017 */
[----:B------:R-:W-:-:S05]  /*40690*/  IMAD.MOV.U32 R19, RZ, RZ, R22 ;  /* 0x000000ffff137224 */ /* 0x000fca00078e0016 */
[----:B------:R0:W-:Y:S01]  /*406a0*/  STL.64 [R1+0x4370], R18 ;  /* 0x0043701201007387 */ /* 0x0001e20000100a00 */
[----:B-1----:R-:W2:Y:S02]  /*406b0*/  LDL.LU R16, [R1+0x1e0] ;  /* 0x0001e00001107983 */ /* 0x002ea40000300800 */
[----:B------:R-:W2:Y:S01]  /*406c0*/  LDL.LU R17, [R1+0x1e4] ;  /* 0x0001e40001117983 */ /* 0x000ea20000300800 */
[----:B0-----:R-:W2:Y:S01]  /*406d0*/  LDL.LU R18, [R1+0x1e8] ;  /* 0x0001e80001127983 */ /* 0x001ea20000300800 */
[----:B------:R-:W2:Y:S02]  /*406e0*/  LDL.LU R19, [R1+0x1ec] ;  /* 0x0001ec0001137983 */ /* 0x000ea40000300800 */
[----:B--2---:R-:W-:Y:S11]  /*406f0*/  HMMA.16816.F32.BF16 R16, R24, R14, R16 ;  /* 0x0000000e1810723c */ /* 0x004ff60000041810 */
[----:B------:R-:W-:Y:S11]  /*40700*/  @!UPT UIADD3 URZ, URZ, URZ, URZ ;  /* 0x0000003f3f3ff290 */ /* 0x000ff6000fffe03f */
[----:B------:R-:W-:Y:S01]  /*40710*/  @!UPT UIADD3 URZ, URZ, URZ, URZ ;  /* 0x0000003f3f3ff290 */ /* 0x000fe2000fffe03f */
[----:B------:R-:W-:Y:S01]  /*40720*/  STL.64 [R1+0x8f0], R16 ;  /* 0x0008f01001007387 */ /* 0x000fe20000100a00 */
[----:B------:R0:W-:Y:S02]  /*40730*/  STL.64 [R1+0x8f8], R18 ;  /* 0x0008f81201007387 */ /* 0x0001e40000100a00 */
[----:B0-----:R-:W-:Y:S02]  /*40740*/  IMAD.MOV.U32 R18, RZ, RZ, R7 ;  /* 0x000000ffff127224 */ /* 0x001fe400078e0007 */
[----:B------:R-:W-:-:S05]  /*40750*/  IMAD.MOV.U32 R19, RZ, RZ, R6 ;  /* 0x000000ffff137224 */ /* 0x000fca00078e0006 */
[----:B------:R0:W-:Y:S01]  /*40760*/  STL.64 [R1+0x4388], R18 ;  /* 0x0043881201007387 */ /* 0x0001e20000100a00 */
[----:B------:R-:W-:Y:S02]  /*40770*/  STL.64 [R1+0x4348], R14 ;  /* 0x0043480e01007387 */ /* 0x000fe40000100a00 */
[----:B------:R1:W-:Y:S02]  /*40780*/  STL.64 [R1+0x4340], R12 ;  /* 0x0043400c01007387 */ /* 0x0003e40000100a00 */
[----:B0-----:R-:W-:Y:S02]  /*40790*/  IMAD.MOV.U32 R18, RZ, RZ, R5 ;  /* 0x000000ffff127224 */ /* 0x001fe400078e0005 */
[----:B------:R-:W-:Y:S01]  /*407a0*/  IMAD.MOV.U32 R19, RZ, RZ, R4 ;  /* 0x000000ffff137224 */ /* 0x000fe200078e0004 */
[----:B-1----:R-:W2:Y:S01]  /*407b0*/  LDL.LU R12, [R1+0x60] ;  /* 0x00006000010c7983 */ /* 0x002ea20000300800 */
        /* <DEDUP_REMOVED lines=20> */
[----:B------:R-:W-:Y:S01]  /*40900*/  IMAD.MOV.U32 R23, RZ, RZ, R2 ;  /* 0x000000ffff177224 */ /* 0x000fe200078e0002 */
[----:B--2---:R-:W-:Y:S01]  /*40910*/  STL.64 [R1+0x43e0], R18 ;  /* 0x0043e01201007387 */ /* 0x004fe20000100a00 */
[----:B------:R-:W-:Y:S02]  /*40920*/  STL.64 [R1+0x43d8], R16 ;  /* 0x0043d81001007387 */ /* 0x000fe40000100a00 */
[----:B------:R-:W2:Y:S02]  /*40930*/  LDL.LU R11, [R1+0x44a8] ;  /* 0x0044a800010b7983 */ /* 0x000ea40000300800 */
[----:B------:R-:W2:Y:S01]  /*40940*/  LDL.LU R2, [R1+0x44a4] ;  /* 0x0044a40001027983 */ /* 0x000ea20000300800 */
[----:B------:R0:W-:Y:S02]  /*40950*/  STL.64 [R1+0x43e8], R22 ;  /* 0x0043e81601007387 */ /* 0x0001e40000100a00 */
[----:B0-----:R-:W-:Y:S02]  /*40960*/  IMAD.MOV.U32 R22, RZ, RZ, R9 ;  /* 0x000000ffff167224 */ /* 0x001fe400078e0009 */
[----:B------:R-:W-:Y:S01]  /*40970*/  IMAD.MOV.U32 R23, RZ, RZ, R8 ;  /* 0x000000ffff177224 */ /* 0x000fe200078e0008 */
[----:B------:R-:W2:Y:S01]  /*40980*/  LDL.LU R9, [R1+0x44a0] ;  /* 0x0044a00001097983 */ /* 0x000ea20000300800 */
[----:B------:R-:W2:Y:S03]  /*40990*/  LDL.LU R8, [R1+0x449c] ;  /* 0x00449c0001087983 */ /* 0x000ea60000300800 */
[----:B------:R0:W-:Y:S01]  /*409a0*/  STL.64 [R1+0x4400], R22 ;  /* 0x0044001601007387 */ /* 0x0001e20000100a00 */
[----:B------:R-:W2:Y:S02]  /*409b0*/  LDL.LU R16, [R1+0xc0] ;  /* 0x0000c00001107983 */ /* 0x000ea40000300800 */
[----:B------:R-:W2:Y:S02]  /*409c0*/  LDL.LU R17, [R1+0xc4] ;  /* 0x0000c40001117983 */ /* 0x000ea40000300800 */
[----:B------:R-:W2:Y:S01]  /*409d0*/  LDL.LU R18, [R1+0xc8] ;  /* 0x0000c80001127983 */ /* 0x000ea20000300800 */
[----:B------:R-:W2:Y:S01]  /*409e0*/  LDL.LU R19, [R1+0xcc] ;  /* 0x0000cc0001137983 */ /* 0x000ea20000300800 */
[----:B0-----:R-:W-:-:S02]  /*409f0*/  IMAD.MOV.U32 R22, RZ, RZ, R28 ;  /* 0x000000ffff167224 */ /* 0x001fc400078e001c */
        /* <DEDUP_REMOVED lines=10> */
[----:B------:R-:W-:-:S02]  /*40aa0*/  IMAD.MOV.U32 R22, RZ, RZ, R0 ;  /* 0x000000ffff167224 */ /* 0x000fc400078e0000 */
[----:B------:R-:W-:Y:S01]  /*40ab0*/  IMAD.MOV.U32 R23, RZ, RZ, R29 ;  /* 0x000000ffff177224 */ /* 0x000fe200078e001d */
[----:B------:R-:W3:Y:S04]  /*40ac0*/  LDL.LU R0, [R1+0x4490] ;  /* 0x0044900001007983 */ /* 0x000ee80000300800 */
[----:B------:R-:W-:Y:S04]  /*40ad0*/  STL.64 [R1+0x4430], R22 ;  /* 0x0044301601007387 */ /* 0x000fe80000100a00 */
[----:B--2---:R-:W-:Y:S01]  /*40ae0*/  STL.64 [R1+0x4410], R18 ;  /* 0x0044101201007387 */ /* 0x004fe20000100a00 */
[----:B------:R0:W-:Y:S03]  /*40af0*/  STL.64 [R1+0x4408], R16 ;  /* 0x0044081001007387 */ /* 0x0001e60000100a00 */
[----:B0-----:R-:W2:Y:S01]  /*40b00*/  LDL.LU R16, [R1+0x170] ;  /* 0x0001700001107983 */ /* 0x001ea20000300800 */
[----:B------:R-:W2:Y:S02]  /*40b10*/  LDL.LU R17, [R1+0x174] ;  /* 0x0001740001117983 */ /* 0x000ea40000300800 */
[----:B------:R-:W2:Y:S02]  /*40b20*/  LDL.LU R18, [R1+0x178] ;  /* 0x0001780001127983 */ /* 0x000ea40000300800 */
[----:B------:R-:W2:Y:S01]  /*40b30*/  LDL.LU R19, [R1+0x17c] ;  /* 0x00017c0001137983 */ /* 0x000ea20000300800 */
[----:B------:R-:W2:Y:S04]  /*40b40*/  LDL.LU.64 R22, [R1+0x138] ;  /* 0x0001380001167983 */ /* 0x000ea80000300a00 */
[----:B--2---:R0:W-:Y:S04]  /*40b50*/  STL.64 [R1+0x4448], R22 ;  /* 0x0044481601007387 */ /* 0x0041e80000100a00 */
[----:B0-----:R-:W2:Y:S04]  /*40b60*/  LDL.LU.64 R22, [R1+0x148] ;  /* 0x0001480001167983 */ /* 0x001ea80000300a00 */
[----:B--2---:R-:W-:Y:S01]  /*40b70*/  STL.64 [R1+0x4460], R22 ;  /* 0x0044601601007387 */ /* 0x004fe20000100a00 */
[----:B------:R-:W-:Y:S02]  /*40b80*/  STL.64 [R1+0x4428], R18 ;  /* 0x0044281201007387 */ /* 0x000fe40000100a00 */
[----:B------:R0:W-:Y:S02]  /*40b90*/  STL.64 [R1+0x4420], R16 ;  /* 0x0044201001007387 */ /* 0x0001e40000100a00 */
[----:B0-----:R-:W2:Y:S01]  /*40ba0*/  LDL.LU R16, [R1+0x180] ;  /* 0x0001800001107983 */ /* 0x001ea20000300800 */
[----:B------:R-:W2:Y:S02]  /*40bb0*/  LDL.LU R17, [R1+0x184] ;  /* 0x0001840001117983 */ /* 0x000ea40000300800 */
[----:B------:R-:W2:Y:S02]  /*40bc0*/  LDL.LU R18, [R1+0x188] ;  /* 0x0001880001127983 */ /* 0x000ea40000300800 */
[----:B------:R-:W2:Y:S02]  /*40bd0*/  LDL.LU R19, [R1+0x18c] ;  /* 0x00018c0001137983 */ /* 0x000ea40000300800 */
[----:B------:R-:W-:-:S02]  /*40be0*/  IMAD.MOV.U32 R22, RZ, RZ, R21 ;  /* 0x000000ffff167224 */ /* 0x000fc400078e0015 */
[----:B----4-:R-:W-:-:S05]  /*40bf0*/  IMAD.MOV.U32 R23, RZ, RZ, R20 ;  /* 0x000000ffff177224 */ /* 0x010fca00078e0014 */
[----:B------:R-:W-:Y:S04]  /*40c00*/  STL.64 [R1+0x4478], R22 ;  /* 0x0044781601007387 */ /* 0x000fe80000100a00 */
[----:B--2---:R-:W-:Y:S01]  /*40c10*/  STL.64 [R1+0x4440], R18 ;  /* 0x0044401201007387 */ /* 0x004fe20000100a00 */
[----:B------:R0:W-:Y:S03]  /*40c20*/  STL.64 [R1+0x4438], R16 ;  /* 0x0044381001007387 */ /* 0x0001e60000100a00 */
[----:B0-----:R-:W2:Y:S01]  /*40c30*/  LDL.LU R16, [R1+0x190] ;  /* 0x0001900001107983 */ /* 0x001ea20000300800 */
[----:B------:R-:W2:Y:S02]  /*40c40*/  LDL.LU R17, [R1+0x194] ;  /* 0x0001940001117983 */ /* 0x000ea40000300800 */
[----:B------:R-:W4:Y:S02]  /*40c50*/  LDL.LU R18, [R1+0x198] ;  /* 0x0001980001127983 */ /* 0x000f240000300800 */
[----:B------:R-:W4:Y:S01]  /*40c60*/  LDL.LU R19, [R1+0x19c] ;  /* 0x00019c0001137983 */ /* 0x000f220000300800 */
[----:B------:R-:W2:Y:S01]  /*40c70*/  LDL.LU R20, [R1+0x1c0] ;  /* 0x0001c00001147983 */ /* 0x000ea20000300800 */
[----:B------:R-:W3:Y:S02]  /*40c80*/  LDL.LU R21, [R1+0x1c4] ;  /* 0x0001c40001157983 */ /* 0x000ee40000300800 */
[----:B------:R-:W3:Y:S02]  /*40c90*/  LDL.LU R22, [R1+0x1c8] ;  /* 0x0001c80001167983 */ /* 0x000ee40000300800 */
[----:B------:R-:W3:Y:S01]  /*40ca0*/  LDL.LU R23, [R1+0x1cc] ;  /* 0x0001cc0001177983 */ /* 0x000ee20000300800 */
[----:B------:R-:W3:Y:S01]  /*40cb0*/  LDL.LU R4, [R1+0x1d0] ;  /* 0x0001d00001047983 */ /* 0x000ee20000300800 */
[----:B------:R-:W3:Y:S02]  /*40cc0*/  LDL.LU R5, [R1+0x1d4] ;  /* 0x0001d40001057983 */ /* 0x000ee40000300800 */
[----:B------:R-:W3:Y:S02]  /*40cd0*/  LDL.LU R6, [R1+0x1d8] ;  /* 0x0001d80001067983 */ /* 0x000ee40000300800 */
[----:B------:R-:W3:Y:S01]  /*40ce0*/  LDL.LU R7, [R1+0x1dc] ;  /* 0x0001dc0001077983 */ /* 0x000ee20000300800 */
[----:B----4-:R-:W-:Y:S01]  /*40cf0*/  STL.64 [R1+0x4458], R18 ;  /* 0x0044581201007387 */ /* 0x010fe20000100a00 */
[----:B--2---:R0:W-:Y:S03]  /*40d00*/  STL.64 [R1+0x4450], R16 ;  /* 0x0044501001007387 */ /* 0x0041e60000100a00 */
[----:B0-----:R-:W2:Y:S01]  /*40d10*/  LDL.LU R16, [R1+0x1a0] ;  /* 0x0001a00001107983 */ /* 0x001ea20000300800 */
[----:B------:R-:W2:Y:S02]  /*40d20*/  LDL.LU R17, [R1+0x1a4] ;  /* 0x0001a40001117983 */ /* 0x000ea40000300800 */
[----:B------:R-:W4:Y:S02]  /*40d30*/  LDL.LU R18, [R1+0x1a8] ;  /* 0x0001a80001127983 */ /* 0x000f240000300800 */
[----:B------:R-:W4:Y:S02]  /*40d40*/  LDL.LU R19, [R1+0x1ac] ;  /* 0x0001ac0001137983 */ /* 0x000f240000300800 */
        /* <DEDUP_REMOVED lines=10> */
[----:B------:R-:W-:-:S02]  /*40df0*/  IMAD.MOV.U32 R14, RZ, RZ, R0 ;  /* 0x000000ffff0e7224 */ /* 0x000fc400078e0000 */
[----:B------:R-:W-:Y:S01]  /*40e00*/  IMAD.MOV.U32 R15, RZ, RZ, R3 ;  /* 0x000000ffff0f7224 */ /* 0x000fe200078e0003 */
[----:B------:R-:W4:Y:S01]  /*40e10*/  LDL.LU R0, [R1+0x448c] ;  /* 0x00448c0001007983 */ /* 0x000f220000300800 */
[----:B------:R-:W2:Y:S03]  /*40e20*/  LDL.LU R3, [R1+0x4488] ;  /* 0x0044880001037983 */ /* 0x000ea60000300800 */
[----:B------:R-:W-:Y:S01]  /*40e30*/  STL.64 [R1+0x4380], R14 ;  /* 0x0043800e01007387 */ /* 0x000fe20000100a00 */
[C---:B------:R-:W-:Y:S03]  /*40e40*/  HMMA.16816.F32.BF16 R4, R24.reuse, R10, R4 ;  /* 0x0000000a1804723c */ /* 0x040fe60000041804 */
[----:B---3--:R0:W-:Y:S04]  /*40e50*/  STL.64 [R1+0x4378], R12 ;  /* 0x0043780c01007387 */ /* 0x0081e80000100a00 */
[----:B0-----:R-:W3:Y:S01]  /*40e60*/  LDL.LU R12, [R1+0x80] ;  /* 0x00008000010c7983 */ /* 0x001ee20000300800 */
[----:B------:R-:W3:Y:S02]  /*40e70*/  LDL.LU R13, [R1+0x84] ;  /* 0x00008400010d7983 */ /* 0x000ee40000300800 */
[----:B------:R-:W2:Y:S02]  /*40e80*/  LDL.LU R14, [R1+0x88] ;  /* 0x00008800010e7983 */ /* 0x000ea40000300800 */
[----:B------:R-:W2:Y:S02]  /*40e90*/  LDL.LU R15, [R1+0x8c] ;  /* 0x00008c00010f7983 */ /* 0x000ea40000300800 */
[----:B--2---:R-:W-:Y:S01]  /*40ea0*/  STL.64 [R1+0x4398], R14 ;  /* 0x0043980e01007387 */ /* 0x004fe20000100a00 */
[----:B---3--:R0:W-:Y:S03]  /*40eb0*/  STL.64 [R1+0x4390], R12 ;  /* 0x0043900c01007387 */ /* 0x0081e60000100a00 */
[----:B0-----:R-:W2:Y:S01]  /*40ec0*/  LDL.LU R12, [R1+0x90] ;  /* 0x00009000010c7983 */ /* 0x001ea20000300800 */
[----:B------:R-:W2:Y:S04]  /*40ed0*/  LDL.LU R13, [R1+0x94] ;  /* 0x00009400010d7983 */ /* 0x000ea80000300800 */
[----:B------:R-:W-:Y:S02]  /*40ee0*/  STL.64 [R1+0x8e0], R4 ;  /* 0x0008e00401007387 */ /* 0x000fe40000100a00 */
[----:B------:R0:W-:Y:S02]  /*40ef0*/  STL.64 [R1+0x8e8], R6 ;  /* 0x0008e80601007387 */ /* 0x0001e40000100a00 */
[----:B0-----:R-:W3:Y:S02]  /*40f00*/  LDL.LU.64 R6, [R1+0x4480] ;  /* 0x0044800001067983 */ /* 0x001ee40000300a00 */
        /* <DEDUP_REMOVED lines=13> */
[----:B------:R-:W-:Y:S02]  /*40fe0*/  IMAD.MOV.U32 R14, RZ, RZ, R3 ;  /* 0x000000ffff0e7224 */ /* 0x000fe400078e0003 */
[----:B----4-:R-:W-:Y:S01]  /*40ff0*/  IMAD.MOV.U32 R15, RZ, RZ, R0 ;  /* 0x000000ffff0f7224 */ /* 0x010fe200078e0000 */
        /* <DEDUP_REMOVED lines=8> */
[----:B------:R-:W3:Y:S02]  /*41080*/  LDL.LU.64 R22, [R1+0x4448] ;  /* 0x0044480001167983 */ /* 0x000ee40000300a00 */
        /* <DEDUP_REMOVED lines=45> */
[----:B------:R-:W2:Y:S01]  /*41360*/  LDL.LU.64 R18, [R1+0x43b0] ;  /* 0x0043b00001127983 */ /* 0x000ea20000300a00 */
[----:B------:R-:W2:Y:S02]  /*41370*/  LDL.LU.64 R22, [R1+0x43a8] ;  /* 0x0043a80001167983 */ /* 0x000ea40000300a00 */
[----:B------:R-:W2:Y:S11]  /*41380*/  LDL.LU.64 R20, [R1+0x43a0] ;  /* 0x0043a00001147983 */ /* 0x000eb60000300a00 */
[----:B------:R-:W-:Y:S07]  /*41390*/  @!UPT UIADD3 URZ, URZ, URZ, URZ ;  /* 0x0000003f3f3ff290 */ /* 0x000fee000fffe03f */
[----:B------:R0:W-:Y:S01]  /*413a0*/  STL.64 [R1+0xa0], R24 ;  /* 0x0000a01801007387 */ /* 0x0001e20000100a00 */
[----:B------:R1:W-:Y:S03]  /*413b0*/  STL.64 [R1+0xa8], R26 ;  /* 0x0000a81a01007387 */ /* 0x0003e60000100a00 */
[----:B0-----:R-:W3:Y:S01]  /*413c0*/  LDL.LU R24, [R1+0x40] ;  /* 0x0000400001187983 */ /* 0x001ee20000300800 */
[----:B------:R-:W3:Y:S02]  /*413d0*/  LDL.LU R25, [R1+0x44] ;  /* 0x0000440001197983 */ /* 0x000ee40000300800 */
[----:B-1----:R-:W3:Y:S02]  /*413e0*/  LDL.LU R26, [R1+0x48] ;  /* 0x00004800011a7983 */ /* 0x002ee40000300800 */
        /* <DEDUP_REMOVED lines=22> */
[----:B------:R-:W4:Y:S01]  /*41550*/  LDL.LU.64 R16, [R1+0x4350] ;  /* 0x0043500001107983 */ /* 0x000f220000300a00 */
[C---:B--2---:R-:W-:Y:S07]  /*41560*/  HMMA.16816.F32.BF16 R12, R20.reuse, R18, R12 ;  /* 0x00000012140c723c */ /* 0x044fee000004180c */
[----:B------:R-:W-:Y:S11]  /*41570*/  IMAD.MOV.U32 R18, RZ, RZ, R28 ;  /* 0x000000ffff127224 */ /* 0x000ff600078e001c */
[----:B------:R-:W-:Y:S05]  /*41580*/  @!UPT UIADD3 URZ, URZ, URZ, URZ ;  /* 0x0000003f3f3ff290 */ /* 0x000fea000fffe03f */
[----:B------:R-:W-:Y:S01]  /*41590*/  STL.64 [R1+0x60], R12 ;  /* 0x0000600c01007387 */ /* 0x000fe20000100a00 */
[----:B------:R0:W-:Y:S03]  /*415a0*/  STL.64 [R1+0x68], R14 ;  /* 0x0000680e01007387 */ /* 0x0001e60000100a00 */
[----:B0-----:R-:W4:Y:S01]  /*415b0*/  LDL.LU.64 R14, [R1+0x4348] ;  /* 0x00434800010e7983 */ /* 0x001f220000300a00 */
[----:B------:R-:W2:Y:S02]  /*415c0*/  LDL.LU.64 R12, [R1+0x4340] ;  /* 0x00434000010c7983 */ /* 0x000ea40000300a00 */
[----:B------:R-:W2:Y:S02]  /*415d0*/  LDL.LU R28, [R1+0x4338] ;  /* 0x00433800011c7983 */ /* 0x000ea40000300800 */
[----:B------:R-:W4:Y:S02]  /*415e0*/  LDL.LU R19, [R1+0x5c] ;  /* 0x00005c0001137983 */ /* 0x000f240000300800 */
[C---:B----4-:R-:W-:Y:S11]  /*415f0*/  HMMA.16816.F32.BF16 R16, R20.reuse, R14, R16 ;  /* 0x0000000e1410723c */ /* 0x050ff60000041810 */
[----:B------:R-:W-:Y:S11]  /*41600*/  @!UPT UIADD3 URZ, URZ, URZ, URZ ;  /* 0x0000003f3f3ff290 */ /* 0x000ff6000fffe03f */
[----:B------:R-:W-:Y:S01]  /*41610*/  @!UPT UIADD3 URZ, URZ, URZ, URZ ;  /* 0x0000003f3f3ff290 */ /* 0x000fe2000fffe03f */
[----:B------:R-:W-:Y:S01]  /*41620*/  STL.64 [R1+0x50], R16 ;  /* 0x0000501001007387 */ /* 0x000fe20000100a00 */
[----:B------:R3:W-:Y:S02]  /*41630*/  STL.64 [R1+0x58], R18 ;  /* 0x0000581201007387 */ /* 0x0007e40000100a00 */
[----:B---3--:R-:W-:Y:S01]  /*41640*/  HMMA.16816.F32.BF16 R16, R20, R10, R24 ;  /* 0x0000000a1410723c */ /* 0x008fe20000041818 */
[----:B------:R-:W0:Y:S04]  /*41650*/  LDSM.16.MT88.4 R24, [R2+0x10000] ;  /* 0x010000000218783b */ /* 0x000e280000004200 */
[----:B0-----:R-:W-:Y:S11]  /*41660*/  STL.64 [R1+0x4280], R26 ;  /* 0x0042801a01007387 */ /* 0x001ff60000100a00 */
[----:B------:R-:W-:Y:S07]  /*41670*/  @!UPT UIADD3 URZ, URZ, URZ, URZ ;  /* 0x0000003f3f3ff290 */ /* 0x000fee000fffe03f */
[----:B------:R-:W-:Y:S02]  /*41680*/  STL.64 [R1+0x40], R16 ;  /* 0x0000401001007387 */ /* 0x000fe40000100a00 */
[----:B------:R-:W-:Y:S02]  /*41690*/  STL.64 [R1+0x48], R18 ;  /* 0x0000481201007387 */ /* 0x000fe40000100a00 */
[----:B--2---:R-:W0:Y:S04]  /*416a0*/  LDSM.16.M88.4 R16, [R28+0x20080] ;  /* 0x020080001c10783b */ /* 0x004e280000000200 */
[----:B------:R-:W-:Y:S02]  /*416b0*/  STL.64 [R1+0x4278], R24 ;  /* 0x0042781801007387 */ /* 0x000fe40000100a00 */
[----:B------:R-:W1:Y:S02]  /*416c0*/  LDSM.16.M88.4 R24, [R28+0x21080] ;  /* 0x021080001c18783b */ /* 0x000e640000000200 */
[----:B0-----:R-:W-:Y:S02]  /*416d0*/  STL.64 [R1+0x20], R16 ;  /* 0x0000201001007387 */ /* 0x001fe40000100a00 */
[----:B------:R-:W-:Y:S02]  /*416e0*/  STL.64 [R1+0x28], R18 ;  /* 0x0000281201007387 */ /* 0x000fe40000100a00 */
[----:B------:R-:W0:Y:S04]  /*416f0*/  LDSM.16.M88.4 R16, [R28+0x22080] ;  /* 0x022080001c10783b */ /* 0x000e280000000200 */
[----:B-1----:R-:W-:Y:S01]  /*41700*/  STL.64 [R1+0x10], R24 ;  /* 0x0000101801007387 */ /* 0x002fe20000100a00 */
[----:B------:R1:W-:Y:S04]  /*41710*/  STL.64 [R1+0x18], R26 ;  /* 0x0000181a01007387 */ /* 0x0003e80000100a00 */
[----:B0-----:R-:W-:Y:S01]  /*41720*/  STL.64 [R1], R16 ;  /* 0x0000001001007387 */ /* 0x001fe20000100a00 */
[----:B------:R-:W-:Y:S02]  /*41730*/  STL.64 [R1+0x8], R18 ;  /* 0x0000081201007387 */ /* 0x000fe40000100a00 */
[----:B------:R-:W0:Y:S04]  /*41740*/  LDSM.16.M88.4 R16, [R28+0x23080] ;  /* 0x023080001c10783b */ /* 0x000e280000000200 */
[----:B-1----:R-:W-:-:S02]  /*41750*/  IMAD.MOV.U32 R26, RZ, RZ, R5 ;  /* 0x000000ffff1a7224 */ /* 0x002fc400078e0005 */
[----:B------:R-:W-:-:S05]  /*41760*/  IMAD.MOV.U32 R27, RZ, RZ, R4 ;  /* 0x000000ffff1b7224 */ /* 0x000fca00078e0004 */
[----:B------:R-:W-:Y:S04]  /*41770*/  STL.64 [R1+0x4310], R26 ;  /* 0x0043101a01007387 */ /* 0x000fe80000100a00 */
[----:B0-----:R-:W-:Y:S01]  /*41780*/  STL.64 [R1+0x4248], R18 ;  /* 0x0042481201007387 */ /* 0x001fe20000100a00 */
[----:B------:R0:W-:Y:S02]  /*41790*/  STL.64 [R1+0x4240], R16 ;  /* 0x0042401001007387 */ /* 0x0001e40000100a00 */
[----:B0-----:R-:W-:Y:S02]  /*417a0*/  IMAD.MOV.U32 R16, RZ, RZ, R8 ;  /* 0x000000ffff107224 */ /* 0x001fe400078e0008 */
[----:B------:R-:W-:Y:S01]  /*417b0*/  IMAD.MOV.U32 R17, RZ, RZ, R9 ;  /* 0x000000ffff117224 */ /* 0x000fe200078e0009 */
[----:B------:R-:W2:Y:S01]  /*417c0*/  LDL.LU R8, [R1+0x4334] ;  /* 0x0043340001087983 */ /* 0x000ea20000300800 */
[----:B------:R-:W3:Y:S02]  /*417d0*/  LDL.LU R9, [R1+0x4330] ;  /* 0x0043300001097983 */ /* 0x000ee40000300800 */
[----:B------:R-:W-:-:S02]  /*417e0*/  IMAD.MOV.U32 R18, RZ, RZ, R12 ;  /* 0x000000ffff127224 */ /* 0x000fc400078e000c */
[----:B------:R-:W-:Y:S01]  /*417f0*/  IMAD.MOV.U32 R19, RZ, RZ, R13 ;  /* 0x000000ffff137224 */ /* 0x000fe200078e000d */
[----:B------:R-:W4:Y:S01]  /*41800*/  LDL.LU R12, [R1+0x432c] ;  /* 0x00432c00010c7983 */ /* 0x000f220000300800 */
[----:B------:R-:W4:Y:S03]  /*41810*/  LDL.LU R13, [R1+0x4328] ;  /* 0x00432800010d7983 */ /* 0x000f260000300800 */
[----:B------:R-:W-:Y:S01]  /*41820*/  STL.64 [R1+0x4320], R18 ;  /* 0x0043201201007387 */ /* 0x000fe20000100a00 */
[----:B------:R0:W-:Y:S03]  /*41830*/  STL.64 [R1+0x4318], R16 ;  /* 0x0043181001007387 */ /* 0x0001e60000100a00 */
[----:B0-----:R-:W4:Y:S01]  /*41840*/  LDL.LU R16, [R1+0x880] ;  /* 0x0008800001107983 */ /* 0x001f220000300800 */
[----:B------:R-:W4:Y:S02]  /*41850*/  LDL.LU R17, [R1+0x884] ;  /* 0x0008840001117983 */ /* 0x000f240000300800 */
[----:B------:R-:W4:Y:S02]  /*41860*/  LDL.LU R18, [R1+0x888] ;  /* 0x0008880001127983 */ /* 0x000f240000300800 */
[----:B------:R-:W4:Y:S02]  /*41870*/  LDL.LU R19, [R1+0x88c] ;  /* 0x00088c0001137983 */ /* 0x000f240000300800 */
[----:B--2---:R-:W-:-:S02]  /*41880*/  IMAD.MOV.U32 R27, RZ, RZ, R8 ;  /* 0x000000ffff1b7224 */ /* 0x004fc400078e0008 */
[----:B---3--:R-:W-:Y:S02]  /*41890*/  IMAD.MOV.U32 R26, RZ, RZ, R9 ;  /* 0x000000ffff1a7224 */ /* 0x008fe400078e0009 */
[----:B------:R-:W-:Y:S01]  /*418a0*/  LDSM.16.M88.4 R8, [R28+0x25080] ;  /* 0x025080001c08783b */ /* 0x000fe20000000200 */
[----:B----4-:R-:W-:Y:S02]  /*418b0*/  IMAD.MOV.U32 R25, RZ, RZ, R12 ;  /* 0x000000ffff197224 */ /* 0x010fe400078e000c */
[----:B------:R-:W-:Y:S02]  /*418c0*/  IMAD.MOV.U32 R24, RZ, RZ, R13 ;  /* 0x000000ffff187224 */ /* 0x000fe400078e000d */
[----:B------:R-:W0:Y:S01]  /*418d0*/  LDSM.16.M88.4 R12, [R28+0x24080] ;  /* 0x024080001c0c783b */ /* 0x000e220000000200 */
[----:B------:R-:W-:Y:S03]  /*418e0*/  HMMA.16816.F32.BF16 R4, R20, R6, R16 ;  /* 0x000000061404723c */ /* 0x000fe60000041810 */
[----:B0-----:R-:W-:Y:S01]  /*418f0*/  STL [R1+0x39cc], R14 ;  /* 0x0039cc0e01007387 */ /* 0x001fe20000100800 */
[----:B------:R-:W-:Y:S02]  /*41900*/  STL [R1+0x39c8], R15 ;  /* 0x0039c80f01007387 */ /* 0x000fe40000100800 */
[----:B------:R0:W-:Y:S02]  /*41910*/  STL [R1+0x391c], R10 ;  /* 0x00391c0a01007387 */ /* 0x0001e40000100800 */
[----:B------:R1:W-:Y:S01]  /*41920*/  STL [R1+0x3918], R11 ;  /* 0x0039180b01007387 */ /* 0x0003e20000100800 */
[----:B------:R-:W-:Y:S01]  /*41930*/  STL.64 [R1+0x4220], R8 ;  /* 0x0042200801007387 */ /* 0x000fe20000100a00 */
[----:B------:R-:W2:Y:S02]  /*41940*/  LDL.LU.64 R18, [R1+0x4320] ;  /* 0x0043200001127983 */ /* 0x000ea40000300a00 */
[----:B------:R-:W2:Y:S11]  /*41950*/  LDL.LU.64 R16, [R1+0x4318] ;  /* 0x0043180001107983 */ /* 0x000eb60000300a00 */
[----:B------:R-:W-:Y:S01]  /*41960*/  STL.64 [R1+0x890], R4 ;  /* 0x0008900401007387 */ /* 0x000fe20000100a00 */
[----:B------:R-:W-:Y:S02]  /*41970*/  STL.64 [R1+0x898], R6 ;  /* 0x0008980601007387 */ /* 0x000fe40000100a00 */
[----:B------:R-:W3:Y:S04]  /*41980*/  LDSM.16.M88.4 R4, [R28+0x26080] ;  /* 0x026080001c04783b */ /* 0x000ee80000000200 */
[----:B0-----:R-:W-:-:S02]  /*41990*/  IMAD.MOV.U32 R10, RZ, RZ, R3 ;  /* 0x000000ffff0a7224 */ /* 0x001fc400078e0003 */
[----:B-1----:R-:W-:Y:S01]  /*419a0*/  IMAD.MOV.U32 R11, RZ, RZ, R0 ;  /* 0x000000ffff0b7224 */ /* 0x002fe200078e0000 */
[----:B---3--:R-:W-:Y:S01]  /*419b0*/  STL.64 [R1+0x30], R4 ;  /* 0x0000300401007387 */ /* 0x008fe20000100a00 */
[----:B------:R-:W-:Y:S02]  /*419c0*/  IMAD.MOV.U32 R3, RZ, RZ, R4 ;  /* 0x000000ffff037224 */ /* 0x000fe400078e0004 */
[----:B------:R-:W-:Y:S02]  /*419d0*/  STL.64 [R1+0x38], R6 ;  /* 0x0000380601007387 */ /* 0x000fe40000100a00 */
[----:B------:R-:W-:Y:S02]  /*419e0*/  IMAD.MOV.U32 R0, RZ, RZ, R5 ;  /* 0x000000ffff007224 */ /* 0x000fe400078e0005 */
[----:B------:R-:W0:Y:S04]  /*419f0*/  LDSM.16.M88.4 R4, [R28+0x27080] ;  /* 0x027080001c04783b */ /* 0x000e280000000200 */
[----:B0-----:R-:W-:Y:S01]  /*41a00*/  STL.64 [R1+0x1e0], R4 ;  /* 0x0001e00401007387 */ /* 0x001fe20000100a00 */
[----:B------:R-:W-:Y:S02]  /*41a10*/  STL.64 [R1+0x1e8], R6 ;  /* 0x0001e80601007387 */ /* 0x000fe40000100a00 */
[----:B------:R-:W-:-:S02]  /*41a20*/  IMAD.MOV.U32 R29, RZ, RZ, R5 ;  /* 0x000000ffff1d7224 */ /* 0x000fc400078e0005 */
[----:B------:R-:W0:Y:S04]  /*41a30*/  LDSM.16.M88.4 R4, [R28+0x28080] ;  /* 0x028080001c04783b */ /* 0x000e280000000200 */
        /* <DEDUP_REMOVED lines=22> */
[----:B------:R-:W-:-:S02]  /*41ba0*/  IMAD.MOV.U32 R15, RZ, RZ, R4 ;  /* 0x000000ffff0f7224 */ /* 0x000fc400078e0004 */
[----:B------:R-:W-:Y:S02]  /*41bb0*/  STL.64 [R1+0x168], R6 ;  /* 0x0001680601007387 */ /* 0x000fe40000100a00 */
[----:B------:R-:W-:Y:S02]  /*41bc0*/  IMAD.MOV.U32 R14, RZ, RZ, R5 ;  /* 0x000000ffff0e7224 */ /* 0x000fe400078e0005 */
[----:B------:R-:W0:Y:S04]  /*41bd0*/  LDSM.16.MT88.4 R4, [R2+0x10080] ;  /* 0x010080000204783b */ /* 0x000e280000004200 */
[----:B------:R-:W-:Y:S01]  /*41be0*/  STL [R1+0x420c], R14 ;  /* 0x00420c0e01007387 */ /* 0x000fe20000100800 */
[----:B------:R-:W-:Y:S02]  /*41bf0*/  STL [R1+0x4208], R15 ;  /* 0x0042080f01007387 */ /* 0x000fe40000100800 */
[----:B------:R1:W-:Y:S02]  /*41c00*/  STL.64 [R1+0x4250], R12 ;  /* 0x0042500c01007387 */ /* 0x0003e40000100a00 */
[----:B-1----:R-:W3:Y:S01]  /*41c10*/  LDL.LU R12, [R1+0x8b0] ;  /* 0x0008b000010c7983 */ /* 0x002ee20000300800 */
[----:B------:R-:W3:Y:S02]  /*41c20*/  LDL.LU R13, [R1+0x8b4] ;  /* 0x0008b400010d7983 */ /* 0x000ee40000300800 */
[----:B------:R-:W3:Y:S02]  /*41c30*/  LDL.LU R14, [R1+0x8b8] ;  /* 0x0008b800010e7983 */ /* 0x000ee40000300800 */
[----:B------:R-:W3:Y:S01]  /*41c40*/  LDL.LU R15, [R1+0x8bc] ;  /* 0x0008bc00010f7983 */ /* 0x000ee20000300800 */
[----:B------:R-:W-:Y:S04]  /*41c50*/  STL [R1+0x1ca4], R28 ;  /* 0x001ca41c01007387 */ /* 0x000fe80000100800 */
[----:B0-----:R0:W-:Y:S01]  /*41c60*/  STL.64 [R1+0x4168], R6 ;  /* 0x0041680601007387 */ /* 0x0011e20000100a00 */
[----:B------:R1:W-:Y:S03]  /*41c70*/  STL.64 [R1+0x4160], R4 ;  /* 0x0041600401007387 */ /* 0x0003e60000100a00 */
[----:B0-----:R-:W1:Y:S01]  /*41c80*/  LDL.LU R6, [R1+0x158] ;  /* 0x0001580001067983 */ /* 0x001e620000300800 */
[----:B------:R-:W1:Y:S02]  /*41c90*/  LDL.LU R7, [R1+0x15c] ;  /* 0x00015c0001077983 */ /* 0x000e640000300800 */
[C---:B-1----:R-:W-:Y:S01]  /*41ca0*/  HMMA.16816.F32.BF16 R4, R20.reuse, R6, R24 ;  /* 0x000000061404723c */ /* 0x042fe20000041818 */
[----:B------:R-:W2:Y:S07]  /*41cb0*/  LDL.LU.64 R26, [R1+0x4310] ;  /* 0x00431000011a7983 */ /* 0x000eae0000300a00 */
[C---:B---3--:R-:W-:Y:S11]  /*41cc0*/  HMMA.16816.F32.BF16 R8, R20.reuse, R10, R12 ;  /* 0x0000000a1408723c */ /* 0x048ff6000004180c */
[----:B------:R-:W-:Y:S04]  /*41cd0*/  @!UPT UIADD3 URZ, URZ, URZ, URZ ;  /* 0x0000003f3f3ff290 */ /* 0x000fe8000fffe03f */
[----:B------:R-:W-:Y:S01]  /*41ce0*/  STL.64 [R1+0x8c0], R4 ;  /* 0x0008c00401007387 */ /* 0x000fe20000100a00 */
[----:B------:R2:W-:Y:S02]  /*41cf0*/  STL.64 [R1+0x8c8], R6 ;  /* 0x0008c80601007387 */ /* 0x0005e40000100a00 */
[----:B------:R-:W3:Y:S05]  /*41d00*/  LDL.LU R12, [R1+0x4d0] ;  /* 0x0004d000010c7983 */ /* 0x000eea0000300800 */
[----:B------:R-:W-:Y:S01]  /*41d10*/  STL.64 [R1+0x8b0], R8 ;  /* 0x0008b00801007387 */ /* 0x000fe20000100a00 */
[----:B------:R-:W-:Y:S01]  /*41d20*/  STL.64 [R1+0x8b8], R10 ;  /* 0x0008b80a01007387 */ /* 0x000fe20000100a00 */
[C---:B--2---:R-:W-:Y:S11]  /*41d30*/  HMMA.16816.F32.BF16 R4, R20.reuse, R26, R16 ;  /* 0x0000001a1404723c */ /* 0x044ff60000041810 */
[----:B------:R-:W-:Y:S11]  /*41d40*/  @!UPT UIADD3 URZ, URZ, URZ, URZ ;  /* 0x0000003f3f3ff290 */ /* 0x000ff6000fffe03f */
[----:B------:R-:W-:Y:S01]  /*41d50*/  @!UPT UIADD3 URZ, URZ, URZ, URZ ;  /* 0x0000003f3f3ff290 */ /* 0x000fe2000fffe03f */
[----:B------:R0:W-:Y:S01]  /*41d60*/  STL.64 [R1+0x8a0], R4 ;  /* 0x0008a00401007387 */ /* 0x0001e20000100a00 */
[----:B------:R1:W-:Y:S02]  /*41d70*/  STL.64 [R1+0x8a8], R6 ;  /* 0x0008a80601007387 */ /* 0x0003e40000100a00 */
[----:B------:R-:W3:Y:S02]  /*41d80*/  LDL.LU R13, [R1+0x4d4] ;  /* 0x0004d400010d7983 */ /* 0x000ee40000300800 */
[----:B------:R-:W2:Y:S01]  /*41d90*/  LDL.LU R14, [R1+0x4d8] ;  /* 0x0004d800010e7983 */ /* 0x000ea20000300800 */
[----:B------:R-:W2:Y:S01]  /*41da0*/  LDL.LU R15, [R1+0x4dc] ;  /* 0x0004dc00010f7983 */ /* 0x000ea20000300800 */
[----:B------:R-:W4:Y:S02]  /*41db0*/  LDL.LU R26, [R1+0xd8] ;  /* 0x0000d800011a7983 */ /* 0x000f240000300800 */
[----:B------:R-:W4:Y:S02]  /*41dc0*/  LDL.LU R27, [R1+0xdc] ;  /* 0x0000dc00011b7983 */ /* 0x000f240000300800 */
[----:B----4-:R4:W-:Y:S01]  /*41dd0*/  STL.64 [R1+0x4298], R26 ;  /* 0x0042981a01007387 */ /* 0x0109e20000100a00 */
[----:B0-----:R-:W2:Y:S02]  /*41de0*/  LDL.LU R4, [R1+0x4f0] ;  /* 0x0004f00001047983 */ /* 0x001ea40000300800 */
[----:B------:R-:W2:Y:S02]  /*41df0*/  LDL.LU R5, [R1+0x4f4] ;  /* 0x0004f40001057983 */ /* 0x000ea40000300800 */
[----:B-1----:R-:W2:Y:S01]  /*41e00*/  LDL.LU R6, [R1+0x4f8] ;  /* 0x0004f80001067983 */ /* 0x002ea20000300800 */
[----:B------:R-:W2:Y:S04]  /*41e10*/  LDL.LU R7, [R1+0x4fc] ;  /* 0x0004fc0001077983 */ /* 0x000ea80000300800 */
[----:B----4-:R-:W4:Y:S01]  /*41e20*/  LDL.LU R26, [R1+0xe8] ;  /* 0x0000e800011a7983 */ /* 0x010f220000300800 */
[----:B------:R-:W4:Y:S03]  /*41e30*/  LDL.LU R27, [R1+0xec] ;  /* 0x0000ec00011b7983 */ /* 0x000f260000300800 */
[----:B----4-:R-:W-:Y:S01]  /*41e40*/  STL.64 [R1+0x42b0], R26 ;  /* 0x0042b01a01007387 */ /* 0x010fe20000100a00 */
[----:B--2---:R-:W-:Y:S02]  /*41e50*/  STL.64 [R1+0x4290], R6 ;  /* 0x0042900601007387 */ /* 0x004fe40000100a00 */
[----:B------:R0:W-:Y:S02]  /*41e60*/  STL.64 [R1+0x4288], R4 ;  /* 0x0042880401007387 */ /* 0x0001e40000100a00 */
[----:B0-----:R-:W2:Y:S01]  /*41e70*/  LDL.LU R4, [R1+0x500] ;  /* 0x0005000001047983 */ /* 0x001ea20000300800 */
[----:B------:R-:W2:Y:S02]  /*41e80*/  LDL.LU R5, [R1+0x504] ;  /* 0x0005040001057983 */ /* 0x000ea40000300800 */
[----:B------:R-:W4:Y:S02]  /*41e90*/  LDL.LU R6, [R1+0x508] ;  /* 0x0005080001067983 */ /* 0x000f240000300800 */
[----:B------:R-:W4:Y:S01]  /*41ea0*/  LDL.LU R7, [R1+0x50c] ;  /* 0x00050c0001077983 */ /* 0x000f220000300800 */
[----:B------:R-:W2:Y:S01]  /*41eb0*/  LDL.LU R26, [R1+0xf8] ;  /* 0x0000f800011a7983 */ /* 0x000ea20000300800 */
[----:B------:R-:W2:Y:S03]  /*41ec0*/  LDL.LU R27, [R1+0xfc] ;  /* 0x0000fc00011b7983 */ /* 0x000ea60000300800 */
[----:B--2---:R0:W-:Y:S04]  /*41ed0*/  STL.64 [R1+0x42c8], R26 ;  /* 0x0042c81a01007387 */ /* 0x0041e80000100a00 */
[----:B0-----:R-:W2:Y:S01]  /*41ee0*/  LDL.LU R26, [R1+0x108] ;  /* 0x00010800011a7983 */ /* 0x001ea20000300800 */
[----:B------:R-:W2:Y:S03]  /*41ef0*/  LDL.LU R27, [R1+0x10c] ;  /* 0x00010c00011b7983 */ /* 0x000ea60000300800 */
[----:B--2---:R-:W-:Y:S01]  /*41f00*/  STL.64 [R1+0x42e0], R26 ;  /* 0x0042e01a01007387 */ /* 0x004fe20000100a00 */
[----:B----4-:R-:W-:Y:S02]  /*41f10*/  STL.64 [R1+0x42a8], R6 ;  /* 0x0042a80601007387 */ /* 0x010fe40000100a00 */
[----:B------:R0:W-:Y:S02]  /*41f20*/  STL.64 [R1+0x42a0], R4 ;  /* 0x0042a00401007387 */ /* 0x0001e40000100a00 */
[----:B0-----:R-:W2:Y:S01]  /*41f30*/  LDL.LU R4, [R1+0x840] ;  /* 0x0008400001047983 */ /* 0x001ea20000300800 */
[----:B------:R-:W2:Y:S02]  /*41f40*/  LDL.LU R5, [R1+0x844] ;  /* 0x0008440001057983 */ /* 0x000ea40000300800 */
[----:B------:R-:W4:Y:S02]  /*41f50*/  LDL.LU R6, [R1+0x848] ;  /* 0x0008480001067983 */ /* 0x000f240000300800 */
[----:B------:R-:W4:Y:S01]  /*41f60*/  LDL.LU R7, [R1+0x84c] ;  /* 0x00084c0001077983 */ /* 0x000f220000300800 */
[----:B------:R-:W2:Y:S01]  /*41f70*/  LDL.LU R26, [R1+0x118] ;  /* 0x00011800011a7983 */ /* 0x000ea20000300800 */
        /* <DEDUP_REMOVED lines=9> */
[----:B------:R-:W3:Y:S03]  /*42010*/  LDL.LU R27, [R1+0x12c] ;  /* 0x00012c00011b7983 */ /* 0x000ee60000300800 */
        /* <DEDUP_REMOVED lines=18> */
[----:B------:R-:W-:Y:S01]  /*42140*/  STL.64 [R1+0x4260], R14 ;  /* 0x0042600e01007387 */ /* 0x000fe20000100a00 */
[----:B---3--:R0:W-:Y:S03]  /*42150*/  STL.64 [R1+0x4258], R12 ;  /* 0x0042580c01007387 */ /* 0x0081e60000100a00 */
[----:B0-----:R-:W3:Y:S04]  /*42160*/  LDL.64 R12, [R1+0x10] ;  /* 0x00001000010c7983 */ /* 0x001ee80000100a00 */
[----:B---3--:R0:W-:Y:S01]  /*42170*/  STL.64 [R1+0x4270], R12 ;  /* 0x0042700c01007387 */ /* 0x0081e20000100a00 */
[----:B------:R-:W3:Y:S03]  /*42180*/  LDL.64 R16, [R1] ;  /* 0x0000000001107983 */ /* 0x000ee60000100a00 */
[----:B0-----:R-:W4:Y:S04]  /*42190*/  LDL.64 R12, [R1+0x20] ;  /* 0x00002000010c7983 */ /* 0x001f280000100a00 */
[----:B---3--:R0:W-:Y:S04]  /*421a0*/  STL.64 [R1+0x4268], R16 ;  /* 0x0042681001007387 */ /* 0x0081e80000100a00 */
        /* <DEDUP_REMOVED lines=49> */
[----:B------:R-:W4:Y:S01]  /*424c0*/  LDL.LU.64 R6, [R1+0x4290] ;  /* 0x0042900001067983 */ /* 0x000f220000300a00 */
[----:B------:R-:W4:Y:S02]  /*424d0*/  LDL.LU.64 R4, [R1+0x4288] ;  /* 0x0042880001047983 */ /* 0x000f240000300a00 */
[----:B------:R-:W4:Y:S02]  /*424e0*/  LDL.LU.64 R26, [R1+0x4280] ;  /* 0x00428000011a7983 */ /* 0x000f240000300a00 */
[----:B------:R-:W4:Y:S11]  /*424f0*/  LDL.LU.64 R24, [R1+0x4278] ;  /* 0x0042780001187983 */ /* 0x000f360000300a00 */
[----:B------:R-:W-:Y:S05]  /*42500*/  @!UPT UIADD3 URZ, URZ, URZ, URZ ;  /* 0x0000003f3f3ff290 */ /* 0x000fea000fffe03f */
[----:B------:R0:W-:Y:S01]  /*42510*/  STL.64 [R1+0x500], R20 ;  /* 0x0005001401007387 */ /* 0x0001e20000100a00 */
[----:B------:R1:W-:Y:S03]  /*42520*/  STL.64 [R1+0x508], R22 ;  /* 0x0005081601007387 */ /* 0x0003e60000100a00 */
[----:B0-----:R-:W3:Y:S01]  /*42530*/  LDL.LU R20, [R1+0x4a0] ;  /* 0x0004a00001147983 */ /* 0x001ee20000300800 */
[----:B------:R-:W3:Y:S02]  /*42540*/  LDL.LU R21, [R1+0x4a4] ;  /* 0x0004a40001157983 */ /* 0x000ee40000300800 */
[----:B-1----:R-:W3:Y:S02]  /*42550*/  LDL.LU R22, [R1+0x4a8] ;  /* 0x0004a80001167983 */ /* 0x002ee40000300800 */
[----:B------:R-:W3:Y:S01]  /*42560*/  LDL.LU R23, [R1+0x4ac] ;  /* 0x0004ac0001177983 */ /* 0x000ee20000300800 */
[C---:B----4-:R-:W-:Y:S11]  /*42570*/  HMMA.16816.F32.BF16 R4, R24.reuse, R12, R4 ;  /* 0x0000000c1804723c */ /* 0x050ff60000041804 */
[----:B------:R-:W-:Y:S11]  /*42580*/  @!UPT UIADD3 URZ, URZ, URZ, URZ ;  /* 0x0000003f3f3ff290 */ /* 0x000ff6000fffe03f */
[----:B------:R-:W-:Y:S01]  /*42590*/  @!UPT UIADD3 URZ, URZ, URZ, URZ ;  /* 0x0000003f3f3ff290 */ /* 0x000fe2000fffe03f */
[----:B------:R0:W-:Y:S01]  /*425a0*/  STL.64 [R1+0x4f0], R4 ;  /* 0x0004f00401007387 */ /* 0x0001e20000100a00 */
[----:B------:R1:W-:Y:S02]  /*425b0*/  STL.64 [R1+0x4f8], R6 ;  /* 0x0004f80601007387 */ /* 0x0003e40000100a00 */
[----:B0-----:R-:W-:Y:S02]  /*425c0*/  IMAD.MOV.U32 R5, RZ, RZ, R12 ;  /* 0x000000ffff057224 */ /* 0x001fe400078e000c */
[----:B------:R-:W-:Y:S02]  /*425d0*/  IMAD.MOV.U32 R4, RZ, RZ, R13 ;  /* 0x000000ffff047224 */ /* 0x000fe400078e000d */
[----:B------:R-:W4:Y:S02]  /*425e0*/  LDL.LU.64 R12, [R1+0x4270] ;  /* 0x00427000010c7983 */ /* 0x000f240000300a00 */
[----:B----4-:R-:W-:Y:S01]  /*425f0*/  HMMA.16816.F32.BF16 R16, R24, R12, R16 ;  /* 0x0000000c1810723c */ /* 0x010fe20000041810 */
[----:B-1----:R-:W-:-:S02]  /*42600*/  IMAD.MOV.U32 R7, RZ, RZ, R12 ;  /* 0x000000ffff077224 */ /* 0x002fc400078e000c */
[----:B------:R-:W-:Y:S11]  /*42610*/  IMAD.MOV.U32 R6, RZ, RZ, R13 ;  /* 0x000000ffff067224 */ /* 0x000ff600078e000d */
[----:B------:R-:W-:Y:S09]  /*42620*/  @!UPT UIADD3 URZ, URZ, URZ, URZ ;  /* 0x0000003f3f3ff290 */ /* 0x000ff2000fffe03f */
[----:B------:R0:W-:Y:S01]  /*42630*/  STL.64 [R1+0x4e0], R16 ;  /* 0x0004e01001007387 */ /* 0x0001e20000100a00 */
[----:B------:R-:W-:Y:S03]  /*42640*/  STL.64 [R1+0x4e8], R18 ;  /* 0x0004e81201007387 */ /* 0x000fe60000100a00 */
[----:B0-----:R-:W4:Y:S01]  /*42650*/  LDL.LU.64 R16, [R1+0x4268] ;  /* 0x0042680001107983 */ /* 0x001f220000300a00 */
[----:B------:R-:W4:Y:S02]  /*42660*/  LDL.LU.64 R14, [R1+0x4260] ;  /* 0x00426000010e7983 */ /* 0x000f240000300a00 */
[----:B------:R-:W4:Y:S02]  /*42670*/  LDL.LU.64 R12, [R1+0x4258] ;  /* 0x00425800010c7983 */ /* 0x000f240000300a00 */
[----:B------:R-:W-:Y:S01]  /*42680*/  STL.64 [R1+0x4218], R6 ;  /* 0x0042180601007387 */ /* 0x000fe20000100a00 */
[----:B------:R0:W-:Y:S04]  /*42690*/  STL.64 [R1+0x4210], R4 ;  /* 0x0042100401007387 */ /* 0x0001e80000100a00 */
        /* <DEDUP_REMOVED lines=12> */
[----:B------:R-:W2:Y:S01]  /*42760*/  LDL.LU.64 R18, [R1+0x4248] ;  /* 0x0042480001127983 */ /* 0x000ea20000300a00 */
[----:B------:R-:W2:Y:S02]  /*42770*/  LDL.LU.64 R16, [R1+0x4240] ;  /* 0x0042400001107983 */ /* 0x000ea40000300a00 */
[----:B--2---:R-:W-:Y:S11]  /*42780*/  HMMA.16816.F32.BF16 R8, R24, R16, R8 ;  /* 0x000000101808723c */ /* 0x004ff60000041808 */
[----:B------:R-:W-:Y:S11]  /*42790*/  @!UPT UIADD3 URZ, URZ, URZ, URZ ;  /* 0x0000003f3f3ff290 */ /* 0x000ff6000fffe03f */
[----:B------:R-:W-:Y:S01]  /*427a0*/  @!UPT UIADD3 URZ, URZ, URZ, URZ ;  /* 0x0000003f3f3ff290 */ /* 0x000fe2000fffe03f */
[----:B------:R-:W-:Y:S01]  /*427b0*/  STL.64 [R1+0x4c0], R8 ;  /* 0x0004c00801007387 */ /* 0x000fe20000100a00 */
[----:B------:R0:W-:Y:S03]  /*427c0*/  STL.64 [R1+0x4c8], R10 ;  /* 0x0004c80a01007387 */ /* 0x0001e60000100a00 */
[----:B0-----:R-:W4:Y:S01]  /*427d0*/  LDL.LU.64 R10, [R1+0x4238] ;  /* 0x00423800010a7983 */ /* 0x001f220000300a00 */
[----:B------:R-:W4:Y:S02]  /*427e0*/  LDL.LU.64 R8, [R1+0x4230] ;  /* 0x0042300001087983 */ /* 0x000f240000300a00 */
[----:B------:R-:W-:Y:S02]  /*427f0*/  STL.64 [R1+0x4118], R18 ;  /* 0x0041181201007387 */ /* 0x000fe40000100a00 */
[----:B------:R0:W-:Y:S02]  /*42800*/  STL.64 [R1+0x4110], R16 ;  /* 0x0041101001007387 */ /* 0x0001e40000100a00 */
[----:B0-----:R-:W2:Y:S01]  /*42810*/  LDL R16, [R1+0x1e0] ;  /* 0x0001e00001107983 */ /* 0x001ea20000100800 */
[----:B------:R-:W-:-:S02]  /*42820*/  IMAD.MOV.U32 R17, RZ, RZ, R29 ;  /* 0x000000ffff117224 */ /* 0x000fc400078e001d */
[----:B------:R-:W2:Y:S01]  /*42830*/  LDL.LU R29, [R1+0x4228] ;  /* 0x00422800011d7983 */ /* 0x000ea20000300800 */
[C---:B----4-:R-:W-:Y:S11]  /*42840*/  HMMA.16816.F32.BF16 R8, R24.reuse, R12, R8 ;  /* 0x0000000c1808723c */ /* 0x050ff60000041808 */
[----:B------:R-:W-:Y:S11]  /*42850*/  @!UPT UIADD3 URZ, URZ, URZ, URZ ;  /* 0x0000003f3f3ff290 */ /* 0x000ff6000fffe03f */
[----:B------:R-:W-:Y:S01]  /*42860*/  @!UPT UIADD3 URZ, URZ, URZ, URZ ;  /* 0x0000003f3f3ff290 */ /* 0x000fe2000fffe03f */
[----:B------:R0:W-:Y:S01]  /*42870*/  STL.64 [R1+0x4b0], R8 ;  /* 0x0004b00801007387 */ /* 0x0001e20000100a00 */
[----:B------:R1:W-:Y:S03]  /*42880*/  STL.64 [R1+0x4b8], R10 ;  /* 0x0004b80a01007387 */ /* 0x0003e60000100a00 */
[----:B0-----:R-:W3:Y:S01]  /*42890*/  LDL.LU.64 R8, [R1+0x4220] ;  /* 0x0042200001087983 */ /* 0x001ee20000300a00 */
[----:B------:R-:W-:Y:S01]  /*428a0*/  STL.64 [R1+0x41c8], R12 ;  /* 0x0041c80c01007387 */ /* 0x000fe20000100a00 */
[----:B---3--:R-:W-:Y:S11]  /*428b0*/  HMMA.16816.F32.BF16 R20, R24, R8, R20 ;  /* 0x000000081814723c */ /* 0x008ff60000041814 */
[----:B------:R-:W-:Y:S11]  /*428c0*/  @!UPT UIADD3 URZ, URZ, URZ, URZ ;  /* 0x0000003f3f3ff290 */ /* 0x000ff6000fffe03f */
[----:B------:R-:W-:Y:S02]  /*428d0*/  @!UPT UIADD3 URZ, URZ, URZ, URZ ;  /* 0x0000003f3f3ff290 */ /* 0x000fe4000fffe03f */
[----:B-1----:R-:W-:Y:S02]  /*428e0*/  IMAD.MOV.U32 R11, RZ, RZ, R23 ;  /* 0x000000ffff0b7224 */ /* 0x002fe400078e0017 */
[----:B------:R-:W-:Y:S01]  /*428f0*/  IMAD.MOV.U32 R10, RZ, RZ, R22 ;  /* 0x000000ffff0a7224 */ /* 0x000fe200078e0016 */
[----:B------:R-:W-:Y:S01]  /*42900*/  STL.64 [R1+0x4a0], R20 ;  /* 0x0004a01401007387 */ /* 0x000fe20000100a00 */
[----:B------:R0:W-:Y:S02]  /*42910*/  STL [R1+0x40fc], R8 ;  /* 0x0040fc0801007387 */ /* 0x0001e40000100800 */
[----:B------:R1:W-:Y:S02]  /*42920*/  STL [R1+0x40f8], R9 ;  /* 0x0040f80901007387 */ /* 0x0003e40000100800 */
[----:B------:R-:W-:Y:S01]  /*42930*/  STL [R1+0x3eac], R11 ;  /* 0x003eac0b01007387 */ /* 0x000fe20000100800 */
[----:B------:R3:W-:Y:S04]  /*42940*/  STL [R1+0x3ea8], R10 ;  /* 0x003ea80a01007387 */ /* 0x0007e80000100800 */
[----:B------:R-:W2:Y:S04]  /*42950*/  LDSM.16.MT88.4 R20, [R2+0x10100] ;  /* 0x010100000214783b */ /* 0x000ea80000004200 */
[----:B0-----:R-:W4:Y:S01]  /*42960*/  LDL.LU R8, [R1+0x820] ;  /* 0x0008200001087983 */ /* 0x001f220000300800 */
[----:B-1----:R-:W4:Y:S02]  /*42970*/  LDL.LU R9, [R1+0x824] ;  /* 0x0008240001097983 */ /* 0x002f240000300800 */
[----:B---3--:R-:W4:Y:S01]  /*42980*/  LDL.LU R10, [R1+0x828] ;  /* 0x00082800010a7983 */ /* 0x008f220000300800 */
[----:B------:R-:W-:Y:S01]  /*42990*/  STL [R1+0x4100], R2 ;  /* 0x0041000201007387 */ /* 0x000fe20000100800 */
[----:B--2---:R-:W-:-:S03]  /*429a0*/  IMAD.MOV.U32 R11, RZ, RZ, R29 ;  /* 0x000000ffff0b7224 */ /* 0x004fc600078e001d */
[----:B------:R-:W-:Y:S01]  /*429b0*/  STL.64 [R1+0x4020], R22 ;  /* 0x0040201601007387 */ /* 0x000fe20000100a00 */
[----:B------:R0:W-:Y:S02]  /*429c0*/  STL.64 [R1+0x4018], R20 ;  /* 0x0040181401007387 */ /* 0x0001e40000100a00 */
[----:B0-----:R-:W-:Y:S02]  /*429d0*/  IMAD.MOV.U32 R20, RZ, RZ, R3 ;  /* 0x000000ffff147224 */ /* 0x001fe400078e0003 */
[----:B------:R-:W-:-:S07]  /*429e0*/  IMAD.MOV.U32 R21, RZ, RZ, R0 ;  /* 0x000000ffff157224 */ /* 0x000fce00078e0000 */
[C---:B------:R-:W-:Y:S01]  /*429f0*/  HMMA.16816.F32.BF16 R20, R24.reuse, R20, R4 ;  /* 0x000000141814723c */ /* 0x040fe20000041804 */
[----:B------:R-:W2:Y:S01]  /*42a00*/  LDL.LU.64 R6, [R1+0x4218] ;  /* 0x0042180001067983 */ /* 0x000ea20000300a00 */
[----:B------:R-:W3:Y:S11]  /*42a10*/  LDL.LU.64 R4, [R1+0x4210] ;  /* 0x0042100001047983 */ /* 0x000ef60000300a00 */
[----:B------:R-:W-:Y:S11]  /*42a20*/  @!UPT UIADD3 URZ, URZ, URZ, URZ ;  /* 0x0000003f3f3ff290 */ /* 0x000ff6000fffe03f */
[----:B------:R-:W-:Y:S02]  /*42a30*/  IMAD.MOV.U32 R0, RZ, RZ, R23 ;  /* 0x000000ffff007224 */ /* 0x000fe400078e0017 */
[----:B------:R-:W-:Y:S02]  /*42a40*/  IMAD.MOV.U32 R3, RZ, RZ, R22 ;  /* 0x000000ffff037224 */ /* 0x000fe400078e0016 */
[----:B------:R-:W-:Y:S02]  /*42a50*/  IMAD.MOV.U32 R28, RZ, RZ, R21 ;  /* 0x000000ffff1c7224 */ /* 0x000fe400078e0015 */
[----:B------:R-:W-:Y:S01]  /*42a60*/  IMAD.MOV.U32 R29, RZ, RZ, R20 ;  /* 0x000000ffff1d7224 */ /* 0x000fe200078e0014 */
[----:B------:R-:W-:Y:S01]  /*42a70*/  STL [R1+0x39ac], R0 ;  /* 0x0039ac0001007387 */ /* 0x000fe20000100800 */
[----:B------:R-:W-:Y:S02]  /*42a80*/  STL [R1+0x39a8], R3 ;  /* 0x0039a80301007387 */ /* 0x000fe40000100800 */
[----:B------:R-:W-:Y:S02]  /*42a90*/  STL [R1+0x39a4], R28 ;  /* 0x0039a41c01007387 */ /* 0x000fe40000100800 */
[----:B------:R-:W-:Y:S01]  /*42aa0*/  STL [R1+0x39a0], R29 ;  /* 0x0039a01d01007387 */ /* 0x000fe20000100800 */
[----:B------:R-:W2:Y:S01]  /*42ab0*/  LDL.LU R20, [R1+0x440] ;  /* 0x0004400001147983 */ /* 0x000ea20000300800 */
[----:B----4-:R-:W-:Y:S11]  /*42ac0*/  HMMA.16816.F32.BF16 R8, R24, R16, R8 ;  /* 0x000000101808723c */ /* 0x010ff60000041808 */
[----:B------:R-:W-:Y:S11]  /*42ad0*/  @!UPT UIADD3 URZ, URZ, URZ, URZ ;  /* 0x0000003f3f3ff290 */ /* 0x000ff6000fffe03f */
[----:B------:R-:W-:Y:S01]  /*42ae0*/  @!UPT UIADD3 URZ, URZ, URZ, URZ ;  /* 0x0000003f3f3ff290 */ /* 0x000fe2000fffe03f */
[----:B------:R-:W-:Y:S01]  /*42af0*/  STL.64 [R1+0x820], R8 ;  /* 0x0008200801007387 */ /* 0x000fe20000100a00 */
[----:B------:R-:W-:Y:S02]  /*42b00*/  STL.64 [R1+0x828], R10 ;  /* 0x0008280a01007387 */ /* 0x000fe40000100a00 */
[----:B------:R-:W2:Y:S02]  /*42b10*/  LDL.LU R21, [R1+0x444] ;  /* 0x0004440001157983 */ /* 0x000ea40000300800 */
[----:B------:R-:W4:Y:S01]  /*42b20*/  LDL.LU R22, [R1+0x448] ;  /* 0x0004480001167983 */ /* 0x000f220000300800 */
[----:B------:R-:W4:Y:S01]  /*42b30*/  LDL.LU R23, [R1+0x44c] ;  /* 0x00044c0001177983 */ /* 0x000f220000300800 */
[----:B------:R-:W-:Y:S02]  /*42b40*/  IMAD.MOV.U32 R16, RZ, RZ, R14 ;  /* 0x000000ffff107224 */ /* 0x000fe400078e000e */
[----:B------:R-:W-:Y:S01]  /*42b50*/  IMAD.MOV.U32 R17, RZ, RZ, R15 ;  /* 0x000000ffff117224 */ /* 0x000fe200078e000f */
[----:B----4-:R-:W-:Y:S01]  /*42b60*/  STL.64 [R1+0x4128], R22 ;  /* 0x0041281601007387 */ /* 0x010fe20000100a00 */
[----:B--2---:R0:W-:Y:S02]  /*42b70*/  STL.64 [R1+0x4120], R20 ;  /* 0x0041201401007387 */ /* 0x0041e40000100a00 */
[----:B------:R-:W2:Y:S02]  /*42b80*/  LDL.LU R14, [R1+0x420c] ;  /* 0x00420c00010e7983 */ /* 0x000ea40000300800 */
[----:B------:R-:W4:Y:S01]  /*42b90*/  LDL.LU R15, [R1+0x4208] ;  /* 0x00420800010f7983 */ /* 0x000f220000300800 */
        /* <DEDUP_REMOVED lines=8> */
[----:B------:R-:W-:Y:S03]  /*42c20*/  STL.64 [R1+0x4138], R20 ;  /* 0x0041381401007387 */ /* 0x000fe60000100a00 */
[----:B------:R3:W-:Y:S02]  /*42c30*/  STL.64 [R1+0x4148], R16 ;  /* 0x0041481001007387 */ /* 0x0007e40000100a00 */
[----:B---3--:R-:W-:Y:S02]  /*42c40*/  IMAD.MOV.U32 R16, RZ, RZ, R5 ;  /* 0x000000ffff107224 */ /* 0x008fe400078e0005 */
[----:B------:R-:W-:Y:S02]  /*42c50*/  IMAD.MOV.U32 R17, RZ, RZ, R4 ;  /* 0x000000ffff117224 */ /* 0x000fe400078e0004 */
[----:B----4-:R-:W-:-:S02]  /*42c60*/  IMAD.MOV.U32 R4, RZ, RZ, R15 ;  /* 0x000000ffff047224 */ /* 0x010fc400078e000f */
[----:B------:R-:W-:Y:S01]  /*42c70*/  IMAD.MOV.U32 R5, RZ, RZ, R14 ;  /* 0x000000ffff057224 */ /* 0x000fe200078e000e */
[----:B------:R-:W-:Y:S01]  /*42c80*/  STL.64 [R1+0x4170], R16 ;  /* 0x0041701001007387 */ /* 0x000fe20000100a00 */
[----:B------:R-:W2:Y:S02]  /*42c90*/  LDL.LU R20, [R1+0x470] ;  /* 0x0004700001147983 */ /* 0x000ea40000300800 */
[----:B------:R-:W2:Y:S02]  /*42ca0*/  LDL.LU R21, [R1+0x474] ;  /* 0x0004740001157983 */ /* 0x000ea40000300800 */
[----:B------:R-:W3:Y:S01]  /*42cb0*/  LDL.LU R22, [R1+0x478] ;  /* 0x0004780001167983 */ /* 0x000ee20000300800 */
[----:B------:R-:W3:Y:S01]  /*42cc0*/  LDL.LU R23, [R1+0x47c] ;  /* 0x00047c0001177983 */ /* 0x000ee20000300800 */
[----:B------:R0:W-:Y:S03]  /*42cd0*/  STL.64 [R1+0x4178], R4 ;  /* 0x0041780401007387 */ /* 0x0001e60000100a00 */
[----:B0-----:R-:W4:Y:S04]  /*42ce0*/  LDL.64 R4, [R1+0x170] ;  /* 0x0001700001047983 */ /* 0x001f280000100a00 */
[----:B----4-:R0:W-:Y:S01]  /*42cf0*/  STL.64 [R1+0x4190], R4 ;  /* 0x0041900401007387 */ /* 0x0101e20000100a00 */
[----:B------:R-:W4:Y:S02]  /*42d00*/  LDL.LU R16, [R1+0x490] ;  /* 0x0004900001107983 */ /* 0x000f240000300800 */
[----:B------:R-:W4:Y:S02]  /*42d10*/  LDL.LU R17, [R1+0x494] ;  /* 0x0004940001117983 */ /* 0x000f240000300800 */
[----:B------:R-:W2:Y:S01]  /*42d20*/  LDL.LU R18, [R1+0x498] ;  /* 0x0004980001127983 */ /* 0x000ea20000300800 */
[----:B------:R-:W2:Y:S04]  /*42d30*/  LDL.LU R19, [R1+0x49c] ;  /* 0x00049c0001137983 */ /* 0x000ea80000300800 */
[----:B0-----:R-:W2:Y:S04]  /*42d40*/  LDL.64 R4, [R1+0x180] ;  /* 0x0001800001047983 */ /* 0x001ea80000100a00 */
[----:B--2---:R0:W-:Y:S04]  /*42d50*/  STL.64 [R1+0x41a8], R4 ;  /* 0x0041a80401007387 */ /* 0x0041e80000100a00 */
[----:B0-----:R-:W2:Y:S04]  /*42d60*/  LDL.64 R4, [R1+0x190] ;  /* 0x0001900001047983 */ /* 0x001ea80000100a00 */
[----:B--2---:R-:W-:Y:S01]  /*42d70*/  STL.64 [R1+0x41c0], R4 ;  /* 0x0041c00401007387 */ /* 0x004fe20000100a00 */
[----:B------:R-:W-:Y:S02]  /*42d80*/  STL.64 [R1+0x4188], R18 ;  /* 0x0041881201007387 */ /* 0x000fe40000100a00 */
[----:B----4-:R0:W-:Y:S02]  /*42d90*/  STL.64 [R1+0x4180], R16 ;  /* 0x0041801001007387 */ /* 0x0101e40000100a00 */
[----:B0-----:R-:W2:Y:S01]  /*42da0*/  LDL.LU R16, [R1+0x7b0] ;  /* 0x0007b00001107983 */ /* 0x001ea20000300800 */
[----:B------:R-:W2:Y:S02]  /*42db0*/  LDL.LU R17, [R1+0x7b4] ;  /* 0x0007b40001117983 */ /* 0x000ea40000300800 */
[----:B------:R-:W4:Y:S02]  /*42dc0*/  LDL.LU R18, [R1+0x7b8] ;  /* 0x0007b80001127983 */ /* 0x000f240000300800 */
        /* <DEDUP_REMOVED lines=8> */
[----:B------:R-:W2:Y:S02]  /*42e50*/  LDL.LU R11, [R1+0x80c] ;  /* 0x00080c00010b7983 */ /* 0x000ea40000300800 */
[----:B--2---:R-:W-:Y:S01]  /*42e60*/  STL.64 [R1+0x41f8], R10 ;  /* 0x0041f80a01007387 */ /* 0x004fe20000100a00 */
[----:B------:R0:W-:Y:S03]  /*42e70*/  STL.64 [R1+0x41f0], R8 ;  /* 0x0041f00801007387 */ /* 0x0001e60000100a00 */
[----:B0-----:R-:W2:Y:S01]  /*42e80*/  LDL.64 R8, [R1+0x1d0] ;  /* 0x0001d00001087983 */ /* 0x001ea20000100a00 */
[----:B------:R-:W-:Y:S02]  /*42e90*/  STL.64 [R1+0x41d8], R14 ;  /* 0x0041d80e01007387 */ /* 0x000fe40000100a00 */
[----:B------:R0:W-:Y:S02]  /*42ea0*/  STL.64 [R1+0x41d0], R12 ;  /* 0x0041d00c01007387 */ /* 0x0001e40000100a00 */
[----:B0-----:R-:W2:Y:S04]  /*42eb0*/  LDL.64 R12, [R1+0x1b0] ;  /* 0x0001b000010c7983 */ /* 0x001ea80000100a00 */
[----:B--2---:R0:W-:Y:S04]  /*42ec0*/  STL.64 [R1+0x41e8], R12 ;  /* 0x0041e80c01007387 */ /* 0x0041e80000100a00 */
[----:B0-----:R-:W2:Y:S04]  /*42ed0*/  LDL.64 R12, [R1+0x1c0] ;  /* 0x0001c000010c7983 */ /* 0x001ea80000100a00 */
[----:B--2---:R0:W-:Y:S04]  /*42ee0*/  STL.64 [R1+0x4200], R12 ;  /* 0x0042000c01007387 */ /* 0x0041e80000100a00 */
[----:B0-----:R-:W2:Y:S01]  /*42ef0*/  LDL.LU R12, [R1+0x810] ;  /* 0x00081000010c7983 */ /* 0x001ea20000300800 */
[----:B------:R-:W2:Y:S02]  /*42f00*/  LDL.LU R13, [R1+0x814] ;  /* 0x00081400010d7983 */ /* 0x000ea40000300800 */
[----:B------:R-:W2:Y:S02]  /*42f10*/  LDL.LU R14, [R1+0x818] ;  /* 0x00081800010e7983 */ /* 0x000ea40000300800 */
[----:B------:R-:W2:Y:S01]  /*42f20*/  LDL.LU R15, [R1+0x81c] ;  /* 0x00081c00010f7983 */ /* 0x000ea20000300800 */
[----:B------:R-:W2:Y:S04]  /*42f30*/  LDL.64 R4, [R1+0x1a0] ;  /* 0x0001a00001047983 */ /* 0x000ea80000100a00 */
[----:B--2---:R0:W-:Y:S04]  /*42f40*/  STL.64 [R1+0x41e0], R4 ;  /* 0x0041e00401007387 */ /* 0x0041e80000100a00 */
        /* <DEDUP_REMOVED lines=8> */
[----:B------:R-:W2:Y:S02]  /*42fd0*/  LDL.LU R18, [R1+0x7c8] ;  /* 0x0007c80001127983 */ /* 0x000ea40000300800 */
[----:B------:R-:W2:Y:S01]  /*42fe0*/  LDL.LU R19, [R1+0x7cc] ;  /* 0x0007cc0001137983 */ /* 0x000ea20000300800 */
[----:B------:R-:W-:Y:S01]  /*42ff0*/  HMMA.16816.F32.BF16 R12, R24, R8, R12 ;  /* 0x00000008180c723c */ /* 0x000fe2000004180c */
        /* <DEDUP_REMOVED lines=12> */
[----:B------:R-:W3:Y:S02]  /*430c0*/  LDL.LU R22, [R1+0x488] ;  /* 0x0004880001167983 */ /* 0x000ee40000300800 */
[----:B------:R-:W3:Y:S01]  /*430d0*/  LDL.LU R23, [R1+0x48c] ;  /* 0x00048c0001177983 */ /* 0x000ee20000300800 */
[----:B------:R0:W-:Y:S01]  /*430e0*/  STL.64 [R1+0x810], R12 ;  /* 0x0008100c01007387 */ /* 0x0001e20000100a00 */
[----:B------:R-:W-:Y:S03]  /*430f0*/  STL.64 [R1+0x818], R14 ;  /* 0x0008180e01007387 */ /* 0x000fe60000100a00 */
[----:B0-----:R-:W4:Y:S01]  /*43100*/  LDL.LU.64 R12, [R1+0x4200] ;  /* 0x00420000010c7983 */ /* 0x001f220000300a00 */
[----:B------:R-:W4:Y:S02]  /*43110*/  LDL.LU.64 R10, [R1+0x41f8] ;  /* 0x0041f800010a7983 */ /* 0x000f240000300a00 */
[----:B------:R-:W4:Y:S02]  /*43120*/  LDL.LU.64 R8, [R1+0x41f0] ;  /* 0x0041f00001087983 */ /* 0x000f240000300a00 */
[----:B------:R-:W-:Y:S01]  /*43130*/  STL [R1+0x4108], R0 ;  /* 0x0041080001007387 */ /* 0x000fe20000100800 */
[----:B------:R-:W-:Y:S01]  /*43140*/  STL [R1+0x4104], R3 ;  /* 0x0041040301007387 */ /* 0x000fe20000100800 */
[C---:B----4-:R-:W-:Y:S11]  /*43150*/  HMMA.16816.F32.BF16 R8, R24.reuse, R12, R8 ;  /* 0x0000000c1808723c */ /* 0x050ff60000041808 */
[----:B------:R-:W-:Y:S11]  /*43160*/  @!UPT UIADD3 URZ, URZ, URZ, URZ ;  /* 0x0000003f3f3ff290 */ /* 0x000ff6000fffe03f */
[----:B------:R-:W-:Y:S01]  /*43170*/  @!UPT UIADD3 URZ, URZ, URZ, URZ ;  /* 0x0000003f3f3ff290 */ /* 0x000fe2000fffe03f */
[----:B------:R-:W-:Y:S01]  /*43180*/  STL.64 [R1+0x800], R8 ;  /* 0x0008000801007387 */ /* 0x000fe20000100a00 */
[----:B------:R0:W-:Y:S02]  /*43190*/  STL.64 [R1+0x808], R10 ;  /* 0x0008080a01007387 */ /* 0x0001e40000100a00 */
[----:B0-----:R-:W-:Y:S02]  /*431a0*/  IMAD.MOV.U32 R11, RZ, RZ, R12 ;  /* 0x000000ffff0b7224 */ /* 0x001fe400078e000c */
[----:B------:R-:W-:Y:S02]  /*431b0*/  IMAD.MOV.U32 R10, RZ, RZ, R13 ;  /* 0x000000ffff0a7224 */ /* 0x000fe400078e000d */
[----:B------:R-:W4:Y:S01]  /*431c0*/  LDL.LU.64 R12, [R1+0x41e8] ;  /* 0x0041e800010c7983 */ /* 0x000f220000300a00 */
[----:B------:R-:W-:Y:S01]  /*431d0*/  STL [R1+0x410c], R11 ;  /* 0x00410c0b01007387 */ /* 0x000fe20000100800 */
        /* <DEDUP_REMOVED lines=54> */
[----:B-1----:R-:W2:Y:S02]  /*43540*/  LDL.LU R26, [R1+0x458] ;  /* 0x00045800011a7983 */ /* 0x002ea40000300800 */
[----:B------:R-:W2:Y:S01]  /*43550*/  LDL.LU R27, [R1+0x45c] ;  /* 0x00045c00011b7983 */ /* 0x000ea20000300800 */
        /* <DEDUP_REMOVED lines=15> */
[----:B------:R-:W4:Y:S01]  /*43650*/  LDL.LU.64 R22, [R1+0x4128] ;  /* 0x0041280001167983 */ /* 0x000f220000300a00 */
[----:B------:R-:W4:Y:S11]  /*43660*/  LDL.LU.64 R20, [R1+0x4120] ;  /* 0x0041200001147983 */ /* 0x000f360000300a00 */
[----:B------:R-:W-:Y:S09]  /*43670*/  @!UPT UIADD3 URZ, URZ, URZ, URZ ;  /* 0x0000003f3f3ff290 */ /* 0x000ff2000fffe03f */
[----:B------:R-:W-:Y:S01]  /*43680*/  STL.64 [R1+0x460], R16 ;  /* 0x0004601001007387 */ /* 0x000fe20000100a00 */
[----:B------:R0:W-:Y:S03]  /*43690*/  STL.64 [R1+0x468], R18 ;  /* 0x0004681201007387 */ /* 0x0001e60000100a00 */
[----:B0-----:R-:W3:Y:S01]  /*436a0*/  LDL.LU.64 R18, [R1+0x4118] ;  /* 0x0041180001127983 */ /* 0x001ee20000300a00 */
[----:B------:R-:W2:Y:S03]  /*436b0*/  LDL.LU.64 R16, [R1+0x4110] ;  /* 0x0041100001107983 */ /* 0x000ea60000300a00 */
[----:B---3--:R-:W-:Y:S01]  /*436c0*/  STL.64 [R1+0x4000], R18 ;  /* 0x0040001201007387 */ /* 0x008fe20000100a00 */
[C---:B--2---:R-:W-:Y:S01]  /*436d0*/  HMMA.16816.F32.BF16 R24, R4.reuse, R16, R24 ;  /* 0x000000100418723c */ /* 0x044fe20000041818 */
[----:B------:R4:W-:Y:S07]  /*436e0*/  STL.64 [R1+0x3ff8], R16 ;  /* 0x003ff81001007387 */ /* 0x0009ee0000100a00 */
[----:B----4-:R-:W-:Y:S11]  /*436f0*/  HMMA.16816.F32.BF16 R16, R4, R12, R20 ;  /* 0x0000000c0410723c */ /* 0x010ff60000041814 */
[----:B------:R-:W-:Y:S04]  /*43700*/  @!UPT UIADD3 URZ, URZ, URZ, URZ ;  /* 0x0000003f3f3ff290 */ /* 0x000fe8000fffe03f */
[----:B------:R-:W-:Y:S01]  /*43710*/  STL.64 [R1+0x450], R24 ;  /* 0x0004501801007387 */ /* 0x000fe20000100a00 */
[----:B------:R-:W-:Y:S02]  /*43720*/  STL.64 [R1+0x458], R26 ;  /* 0x0004581a01007387 */ /* 0x000fe40000100a00 */
[----:B------:R-:W2:Y:S05]  /*43730*/  LDL.LU R20, [R1+0x420] ;  /* 0x0004200001147983 */ /* 0x000eaa0000300800 */
[----:B------:R-:W-:Y:S01]  /*43740*/  STL.64 [R1+0x440], R16 ;  /* 0x0004401001007387 */ /* 0x000fe20000100a00 */
[----:B------:R-:W-:Y:S02]  /*43750*/  STL.64 [R1+0x448], R18 ;  /* 0x0004481201007387 */ /* 0x000fe40000100a00 */
[----:B------:R-:W2:Y:S02]  /*43760*/  LDL.LU R21, [R1+0x424] ;  /* 0x0004240001157983 */ /* 0x000ea40000300800 */
[----:B------:R-:W3:Y:S01]  /*43770*/  LDL.LU R22, [R1+0x428] ;  /* 0x0004280001167983 */ /* 0x000ee20000300800 */
[----:B------:R-:W3:Y:S04]  /*43780*/  LDL.LU R23, [R1+0x42c] ;  /* 0x00042c0001177983 */ /* 0x000ee80000300800 */
[----:B---3--:R-:W-:Y:S01]  /*43790*/  STL.64 [R1+0x4030], R22 ;  /* 0x0040301601007387 */ /* 0x008fe20000100a00 */
[----:B--2---:R0:W-:Y:S03]  /*437a0*/  STL.64 [R1+0x4028], R20 ;  /* 0x0040281401007387 */ /* 0x0041e60000100a00 */
[----:B0-----:R-:W2:Y:S01]  /*437b0*/  LDL.LU R20, [R1+0x720] ;  /* 0x0007200001147983 */ /* 0x001ea20000300800 */
[----:B------:R-:W2:Y:S02]  /*437c0*/  LDL.LU R21, [R1+0x724] ;  /* 0x0007240001157983 */ /* 0x000ea40000300800 */
[----:B------:R-:W3:Y:S02]  /*437d0*/  LDL.LU R22, [R1+0x728] ;  /* 0x0007280001167983 */ /* 0x000ee40000300800 */
[----:B------:R-:W3:Y:S02]  /*437e0*/  LDL.LU R23, [R1+0x72c] ;  /* 0x00072c0001177983 */ /* 0x000ee40000300800 */
[----:B---3--:R-:W-:Y:S01]  /*437f0*/  STL.64 [R1+0x4040], R22 ;  /* 0x0040401601007387 */ /* 0x008fe20000100a00 */
[----:B--2---:R0:W-:Y:S02]  /*43800*/  STL.64 [R1+0x4038], R20 ;  /* 0x0040381401007387 */ /* 0x0041e40000100a00 */
[----:B0-----:R-:W-:-:S02]  /*43810*/  IMAD.MOV.U32 R20, RZ, RZ, R11 ;  /* 0x000000ffff147224 */ /* 0x001fc400078e000b */
[----:B------:R-:W-:Y:S01]  /*43820*/  IMAD.MOV.U32 R21, RZ, RZ, R0 ;  /* 0x000000ffff157224 */ /* 0x000fe200078e0000 */
[----:B------:R-:W2:Y:S01]  /*43830*/  LDL.LU R11, [R1+0x410c] ;  /* 0x00410c00010b7983 */ /* 0x000ea20000300800 */
[----:B------:R-:W3:Y:S03]  /*43840*/  LDL.LU R0, [R1+0x4108] ;  /* 0x0041080001007983 */ /* 0x000ee60000300800 */
[----:B------:R0:W-:Y:S02]  /*43850*/  STL.64 [R1+0x4050], R20 ;  /* 0x0040501401007387 */ /* 0x0001e40000100a00 */
[----:B0-----:R-:W-:Y:S02]  /*43860*/  IMAD.MOV.U32 R20, RZ, RZ, R3 ;  /* 0x000000ffff147224 */ /* 0x001fe400078e0003 */
[----:B------:R-:W-:Y:S01]  /*43870*/  IMAD.MOV.U32 R21, RZ, RZ, R2 ;  /* 0x000000ffff157224 */ /* 0x000fe200078e0002 */
[----:B------:R-:W4:Y:S01]  /*43880*/  LDL.LU R3, [R1+0x4104] ;  /* 0x0041040001037983 */ /* 0x000f220000300800 */
[----:B------:R-:W2:Y:S03]  /*43890*/  LDL.LU R2, [R1+0x4100] ;  /* 0x0041000001027983 */ /* 0x000ea60000300800 */
[----:B------:R0:W-:Y:S01]  /*438a0*/  STL.64 [R1+0x4068], R20 ;  /* 0x0040681401007387 */ /* 0x0001e20000100a00 */
[----:B------:R1:W-:Y:S02]  /*438b0*/  STL.64 [R1+0x3ff0], R12 ;  /* 0x003ff00c01007387 */ /* 0x0003e40000100a00 */
[----:B0-----:R-:W-:-:S02]  /*438c0*/  IMAD.MOV.U32 R20, RZ, RZ, R15 ;  /* 0x000000ffff147224 */ /* 0x001fc400078e000f */
[----:B------:R-:W-:Y:S02]  /*438d0*/  IMAD.MOV.U32 R21, RZ, RZ, R14 ;  /* 0x000000ffff157224 */ /* 0x000fe400078e000e */
[----:B-1----:R-:W-:Y:S02]  /*438e0*/  IMAD.MOV.U32 R12, RZ, RZ, R8 ;  /* 0x000000ffff0c7224 */ /* 0x002fe400078e0008 */
[----:B------:R-:W-:Y:S01]  /*438f0*/  IMAD.MOV.U32 R13, RZ, RZ, R9 ;  /* 0x000000ffff0d7224 */ /* 0x000fe200078e0009 */
[----:B------:R-:W2:Y:S01]  /*43900*/  LDL.LU R8, [R1+0x40fc] ;  /* 0x0040fc0001087983 */ /* 0x000ea20000300800 */
[----:B------:R-:W2:Y:S02]  /*43910*/  LDL.LU R9, [R1+0x40f8] ;  /* 0x0040f80001097983 */ /* 0x000ea40000300800 */
[----:B------:R-:W-:Y:S01]  /*43920*/  STL.64 [R1+0x4080], R20 ;  /* 0x0040801401007387 */ /* 0x000fe20000100a00 */
[----:B------:R0:W-:Y:S04]  /*43930*/  STL.64 [R1+0x4048], R12 ;  /* 0x0040480c01007387 */ /* 0x0001e80000100a00 */
[----:B0-----:R-:W2:Y:S01]  /*43940*/  LDL.LU R12, [R1+0x730] ;  /* 0x00073000010c7983 */ /* 0x001ea20000300800 */
[----:B------:R-:W2:Y:S02]  /*43950*/  LDL.LU R13, [R1+0x734] ;  /* 0x00073400010d7983 */ /* 0x000ea40000300800 */
[----:B------:R-:W2:Y:S02]  /*43960*/  LDL.LU R14, [R1+0x738] ;  /* 0x00073800010e7983 */ /* 0x000ea40000300800 */
[----:B------:R-:W2:Y:S02]  /*43970*/  LDL.LU R15, [R1+0x73c] ;  /* 0x00073c00010f7983 */ /* 0x000ea40000300800 */
[----:B------:R-:W-:-:S02]  /*43980*/  IMAD.MOV.U32 R20, RZ, RZ, R29 ;  /* 0x000000ffff147224 */ /* 0x000fc400078e001d */
[----:B------:R-:W-:-:S05]  /*43990*/  IMAD.MOV.U32 R21, RZ, RZ, R28 ;  /* 0x000000ffff157224 */ /* 0x000fca00078e001c */
        /* <DEDUP_REMOVED lines=8> */
[----:B------:R-:W-:-:S05]  /*43a20*/  IMAD.MOV.U32 R21, RZ, RZ, R10 ;  /* 0x000000ffff157224 */ /* 0x000fca00078e000a */
[----:B------:R4:W-:Y:S02]  /*43a30*/  STL.64 [R1+0x40b0], R20 ;  /* 0x0040b01401007387 */ /* 0x0009e40000100a00 */
[----:B----4-:R-:W-:Y:S02]  /*43a40*/  IMAD.MOV.U32 R20, RZ, RZ, R3 ;  /* 0x000000ffff147224 */ /* 0x010fe400078e0003 */
[----:B---3--:R-:W-:Y:S01]  /*43a50*/  IMAD.MOV.U32 R21, RZ, RZ, R0 ;  /* 0x000000ffff157224 */ /* 0x008fe200078e0000 */
[----:B--2---:R-:W-:Y:S01]  /*43a60*/  STL.64 [R1+0x4078], R14 ;  /* 0x0040780e01007387 */ /* 0x004fe20000100a00 */
[----:B------:R0:W-:Y:S03]  /*43a70*/  STL.64 [R1+0x4070], R12 ;  /* 0x0040700c01007387 */ /* 0x0001e60000100a00 */
        /* <DEDUP_REMOVED lines=8> */
[----:B------:R0:W-:Y:S04]  /*43b00*/  STL.64 [R1+0x40c8], R20 ;  /* 0x0040c81401007387 */ /* 0x0001e80000100a00 */
[----:B0-----:R-:W2:Y:S04]  /*43b10*/  LDL.64 R20, [R1+0x1e0] ;  /* 0x0001e00001147983 */ /* 0x001ea80000100a00 */
[----:B--2---:R-:W-:Y:S01]  /*43b20*/  STL.64 [R1+0x40e0], R20 ;  /* 0x0040e01401007387 */ /* 0x004fe20000100a00 */
[----:B---3--:R-:W-:Y:S02]  /*43b30*/  STL.64 [R1+0x4090], R14 ;  /* 0x0040900e01007387 */ /* 0x008fe40000100a00 */
[----:B------:R0:W-:Y:S02]  /*43b40*/  STL.64 [R1+0x4088], R12 ;  /* 0x0040880c01007387 */ /* 0x0001e40000100a00 */
[----:B0-----:R-:W2:Y:S01]  /*43b50*/  LDL.LU R12, [R1+0x760] ;  /* 0x00076000010c7983 */ /* 0x001ea20000300800 */
[----:B------:R-:W2:Y:S02]  /*43b60*/  LDL.LU R13, [R1+0x764] ;  /* 0x00076400010d7983 */ /* 0x000ea40000300800 */
[----:B------:R-:W3:Y:S02]  /*43b70*/  LDL.LU R14, [R1+0x768] ;  /* 0x00076800010e7983 */ /* 0x000ee40000300800 */
[----:B------:R-:W3:Y:S01]  /*43b80*/  LDL.LU R15, [R1+0x76c] ;  /* 0x00076c00010f7983 */ /* 0x000ee20000300800 */
[----:B------:R-:W2:Y:S04]  /*43b90*/  LDL.64 R20, [R1+0x30] ;  /* 0x0000300001147983 */ /* 0x000ea80000100a00 */
        /* <DEDUP_REMOVED lines=19> */
[----:B------:R-:W0:Y:S04]  /*43cd0*/  LDSM.16.MT88.4 R24, [R2+0x10180] ;  /* 0x010180000218783b */ /* 0x000e280000004200 */
[----:B---3--:R-:W-:Y:S01]  /*43ce0*/  STL.64 [R1+0x40f0], R14 ;  /* 0x0040f00e01007387 */ /* 0x008fe20000100a00 */
[----:B--2---:R1:W-:Y:S03]  /*43cf0*/  STL.64 [R1+0x40e8], R12 ;  /* 0x0040e80c01007387 */ /* 0x0043e60000100a00 */
[----:B-1----:R-:W2:Y:S01]  /*43d00*/  LDL.LU R12, [R1+0x7a0] ;  /* 0x0007a000010c7983 */ /* 0x002ea20000300800 */
[----:B------:R-:W2:Y:S02]  /*43d10*/  LDL.LU R13, [R1+0x7a4] ;  /* 0x0007a400010d7983 */ /* 0x000ea40000300800 */
[----:B------:R-:W2:Y:S02]  /*43d20*/  LDL.LU R14, [R1+0x7a8] ;  /* 0x0007a800010e7983 */ /* 0x000ea40000300800 */
[----:B------:R-:W2:Y:S01]  /*43d30*/  LDL.LU R15, [R1+0x7ac] ;  /* 0x0007ac00010f7983 */ /* 0x000ea20000300800 */
[----:B------:R1:W-:Y:S04]  /*43d40*/  STL.64 [R1+0x4010], R8 ;  /* 0x0040100801007387 */ /* 0x0003e80000100a00 */
[----:B-1----:R-:W3:Y:S04]  /*43d50*/  LDL.LU R8, [R1+0x410] ;  /* 0x0004100001087983 */ /* 0x002ee80000300800 */
[----:B------:R1:W-:Y:S02]  /*43d60*/  STL.64 [R1+0x430], R16 ;  /* 0x0004301001007387 */ /* 0x0003e40000100a00 */
[----:B------:R-:W-:Y:S02]  /*43d70*/  STL.64 [R1+0x438], R18 ;  /* 0x0004381201007387 */ /* 0x000fe40000100a00 */
[----:B------:R-:W3:Y:S01]  /*43d80*/  LDL.LU R9, [R1+0x414] ;  /* 0x0004140001097983 */ /* 0x000ee20000300800 */
[----:B------:R-:W3:Y:S01]  /*43d90*/  LDL.LU R10, [R1+0x418] ;  /* 0x00041800010a7983 */ /* 0x000ee20000300800 */
[----:B------:R-:W3:Y:S03]  /*43da0*/  LDL.LU R11, [R1+0x41c] ;  /* 0x00041c00010b7983 */ /* 0x000ee60000300800 */
[----:B-1----:R-:W4:Y:S01]  /*43db0*/  LDL.64 R16, [R1+0x10] ;  /* 0x0000100001107983 */ /* 0x002f220000100a00 */
[----:B------:R-:W-:-:S02]  /*43dc0*/  IMAD.MOV.U32 R3, RZ, RZ, R20 ;  /* 0x000000ffff037224 */ /* 0x000fc400078e0014 */
[----:B------:R-:W-:Y:S01]  /*43dd0*/  IMAD.MOV.U32 R0, RZ, RZ, R21 ;  /* 0x000000ffff007224 */ /* 0x000fe200078e0015 */
[C---:B--2---:R-:W-:Y:S01]  /*43de0*/  HMMA.16816.F32.BF16 R12, R4.reuse, R20, R12 ;  /* 0x00000014040c723c */ /* 0x044fe2000004180c */
[----:B----4-:R1:W-:Y:S04]  /*43df0*/  STL.64 [R1+0x4008], R16 ;  /* 0x0040081001007387 */ /* 0x0103e80000100a00 */
[----:B-1----:R-:W3:Y:S01]  /*43e00*/  LDL.64 R16, [R1+0x20] ;  /* 0x0000200001107983 */ /* 0x002ee20000100a00 */
[----:B0-----:R-:W-:Y:S02]  /*43e10*/  STL.64 [R1+0x3f28], R26 ;  /* 0x003f281a01007387 */ /* 0x001fe40000100a00 */
[----:B------:R0:W-:Y:S02]  /*43e20*/  STL.64 [R1+0x3f20], R24 ;  /* 0x003f201801007387 */ /* 0x0001e40000100a00 */
[----:B0-----:R-:W2:Y:S11]  /*43e30*/  LDL.64 R24, [R1+0x160] ;  /* 0x0001600001187983 */ /* 0x001eb60000100a00 */
        /* <DEDUP_REMOVED lines=57> */
[C---:B----4-:R-:W-:Y:S01]  /*441d0*/  HMMA.16816.F32.BF16 R12, R4.reuse, R12, R20 ;  /* 0x0000000c040c723c */ /* 0x050fe20000041814 */
[----:B------:R-:W2:Y:S01]  /*441e0*/  LDL.LU.64 R22, [R1+0x4030] ;  /* 0x0040300001167983 */ /* 0x000ea20000300a00 */
[----:B------:R-:W2:Y:S11]  /*441f0*/  LDL.LU.64 R20, [R1+0x4028] ;  /* 0x0040280001147983 */ /* 0x000eb60000300a00 */
[----:B------:R-:W-:Y:S10]  /*44200*/  @!UPT UIADD3 URZ, URZ, URZ, URZ ;  /* 0x0000003f3f3ff290 */ /* 0x000ff4000fffe03f */
[----:B------:R0:W-:Y:S01]  /*44210*/  STL.64 [R1+0x720], R12 ;  /* 0x0007200c01007387 */ /* 0x0001e20000100a00 */
[----:B------:R1:W-:Y:S03]  /*44220*/  STL.64 [R1+0x728], R14 ;  /* 0x0007280e01007387 */ /* 0x0003e60000100a00 */
[----:B0-----:R-:W4:Y:S01]  /*44230*/  LDL.LU R12, [R1+0x3e0] ;  /* 0x0003e000010c7983 */ /* 0x001f220000300800 */
[----:B------:R-:W4:Y:S02]  /*44240*/  LDL.LU R13, [R1+0x3e4] ;  /* 0x0003e400010d7983 */ /* 0x000f240000300800 */
[----:B-1----:R-:W4:Y:S02]  /*44250*/  LDL.LU R14, [R1+0x3e8] ;  /* 0x0003e800010e7983 */ /* 0x002f240000300800 */
[----:B------:R-:W4:Y:S01]  /*44260*/  LDL.LU R15, [R1+0x3ec] ;  /* 0x0003ec00010f7983 */ /* 0x000f220000300800 */
[----:B--2---:R-:W-:Y:S01]  /*44270*/  HMMA.16816.F32.BF16 R4, R4, R24, R20 ;  /* 0x000000180404723c */ /* 0x004fe20000041814 */
[----:B------:R-:W3:Y:S01]  /*44280*/  LDL.LU.64 R22, [R1+0x4020] ;  /* 0x0040200001167983 */ /* 0x000ee20000300a00 */
[----:B------:R-:W3:Y:S11]  /*44290*/  LDL.LU.64 R20, [R1+0x4018] ;  /* 0x0040180001147983 */ /* 0x000ef60000300a00 */
[----:B------:R-:W-:Y:S10]  /*442a0*/  @!UPT UIADD3 URZ, URZ, URZ, URZ ;  /* 0x0000003f3f3ff290 */ /* 0x000ff4000fffe03f */
[----:B------:R0:W-:Y:S01]  /*442b0*/  STL.64 [R1+0x420], R4 ;  /* 0x0004200401007387 */ /* 0x0001e20000100a00 */
[----:B------:R-:W-:Y:S03]  /*442c0*/  STL.64 [R1+0x428], R6 ;  /* 0x0004280601007387 */ /* 0x000fe60000100a00 */
[----:B0-----:R-:W2:Y:S01]  /*442d0*/  LDL.64 R4, [R1] ;  /* 0x0000000001047983 */ /* 0x001ea20000100a00 */
[----:B------:R0:W-:Y:S03]  /*442e0*/  STL.64 [R1+0x3f38], R24 ;  /* 0x003f381801007387 */ /* 0x0001e60000100a00 */
        /* <DEDUP_REMOVED lines=8> */
[----:B------:R1:W-:Y:S03]  /*44370*/  STL.64 [R1+0x418], R10 ;  /* 0x0004180a01007387 */ /* 0x0003e60000100a00 */
[----:B0-----:R-:W3:Y:S01]  /*44380*/  LDL.LU.64 R8, [R1+0x4010] ;  /* 0x0040100001087983 */ /* 0x001ee20000300a00 */
[----:B-1----:R-:W-:Y:S02]  /*44390*/  IMAD.MOV.U32 R11, RZ, RZ, R16 ;  /* 0x000000ffff0b7224 */ /* 0x002fe400078e0010 */
[----:B------:R-:W-:Y:S02]  /*443a0*/  IMAD.MOV.U32 R10, RZ, RZ, R17 ;  /* 0x000000ffff0a7224 */ /* 0x000fe400078e0011 */
[----:B------:R-:W2:Y:S03]  /*443b0*/  LDL.LU.64 R16, [R1+0x4008] ;  /* 0x0040080001107983 */ /* 0x000ea60000300a00 */
[----:B------:R-:W-:Y:S01]  /*443c0*/  STL.64 [R1+0x3fe8], R10 ;  /* 0x003fe80a01007387 */ /* 0x000fe20000100a00 */
[----:B---3--:R0:W-:Y:S04]  /*443d0*/  STL.64 [R1+0x3fe0], R8 ;  /* 0x003fe00801007387 */ /* 0x0081e80000100a00 */
[----:B0-----:R-:W3:Y:S01]  /*443e0*/  LDL.LU R8, [R1+0x3f0] ;  /* 0x0003f00001087983 */ /* 0x001ee20000300800 */
[----:B------:R-:W3:Y:S02]  /*443f0*/  LDL.LU R9, [R1+0x3f4] ;  /* 0x0003f40001097983 */ /* 0x000ee40000300800 */
[----:B------:R-:W3:Y:S02]  /*44400*/  LDL.LU R10, [R1+0x3f8] ;  /* 0x0003f800010a7983 */ /* 0x000ee40000300800 */
[----:B------:R-:W3:Y:S01]  /*44410*/  LDL.LU R11, [R1+0x3fc] ;  /* 0x0003fc00010b7983 */ /* 0x000ee20000300800 */
[----:B--2---:R-:W-:Y:S11]  /*44420*/  HMMA.16816.F32.BF16 R24, R20, R16, R24 ;  /* 0x000000101418723c */ /* 0x004ff60000041818 */
[----:B------:R-:W-:Y:S11]  /*44430*/  @!UPT UIADD3 URZ, URZ, URZ, URZ ;  /* 0x0000003f3f3ff290 */ /* 0x000ff6000fffe03f */
[----:B------:R-:W-:Y:S01]  /*44440*/  @!UPT UIADD3 URZ, URZ, URZ, URZ ;  /* 0x0000003f3f3ff290 */ /* 0x000fe2000fffe03f */
[----:B------:R0:W-:Y:S01]  /*44450*/  STL.64 [R1+0x400], R24 ;  /* 0x0004001801007387 */ /* 0x0001e20000100a00 */
[----:B------:R1:W-:Y:S02]  /*44460*/  STL.64 [R1+0x408], R26 ;  /* 0x0004081a01007387 */ /* 0x0003e40000100a00 */
[----:B------:R-:W2:Y:S02]  /*44470*/  LDL.LU.64 R18, [R1+0x4000] ;  /* 0x0040000001127983 */ /* 0x000ea40000300a00 */
[----:B0-----:R-:W-:Y:S02]  /*44480*/  IMAD.MOV.U32 R25, RZ, RZ, R16 ;  /* 0x000000ffff197224 */ /* 0x001fe400078e0010 */
[----:B------:R-:W-:Y:S02]  /*44490*/  IMAD.MOV.U32 R24, RZ, RZ, R17 ;  /* 0x000000ffff187224 */ /* 0x000fe400078e0011 */
[----:B------:R-:W4:Y:S01]  /*444a0*/  LDL.LU.64 R16, [R1+0x3ff8] ;  /* 0x003ff80001107983 */ /* 0x000f220000300a00 */
[----:B-1----:R-:W-:-:S02]  /*444b0*/  IMAD.MOV.U32 R27, RZ, RZ, R4 ;  /* 0x000000ffff1b7224 */ /* 0x002fc400078e0004 */
[----:B------:R-:W-:Y:S01]  /*444c0*/  IMAD.MOV.U32 R26, RZ, RZ, R5 ;  /* 0x000000ffff1a7224 */ /* 0x000fe200078e0005 */
[C---:B---3--:R-:W-:Y:S11]  /*444d0*/  HMMA.16816.F32.BF16 R8, R20.reuse, R4, R8 ;  /* 0x000000041408723c */ /* 0x048ff60000041808 */
[----:B------:R-:W-:Y:S11]  /*444e0*/  @!UPT UIADD3 URZ, URZ, URZ, URZ ;  /* 0x0000003f3f3ff290 */ /* 0x000ff6000fffe03f */
[----:B------:R-:W-:Y:S01]  /*444f0*/  @!UPT UIADD3 URZ, URZ, URZ, URZ ;  /* 0x0000003f3f3ff290 */ /* 0x000fe2000fffe03f */
[----:B------:R0:W-:Y:S01]  /*44500*/  STL.64 [R1+0x3f0], R8 ;  /* 0x0003f00801007387 */ /* 0x0001e20000100a00 */
[----:B------:R1:W-:Y:S02]  /*44510*/  STL.64 [R1+0x3f8], R10 ;  /* 0x0003f80a01007387 */ /* 0x0003e40000100a00 */
[----:B------:R-:W3:Y:S02]  /*44520*/  LDL.LU R4, [R1+0x3c0] ;  /* 0x0003c00001047983 */ /* 0x000ee40000300800 */
[----:B------:R-:W3:Y:S01]  /*44530*/  LDL.LU R5, [R1+0x3c4] ;  /* 0x0003c40001057983 */ /* 0x000ee20000300800 */
[----:B------:R-:W3:Y:S01]  /*44540*/  LDL.LU R6, [R1+0x3c8] ;  /* 0x0003c80001067983 */ /* 0x000ee20000300800 */
[----:B------:R-:W3:Y:S03]  /*44550*/  LDL.LU R7, [R1+0x3cc] ;  /* 0x0003cc0001077983 */ /* 0x000ee60000300800 */
[----:B0-----:R-:W2:Y:S01]  /*44560*/  LDL.LU R8, [R1+0x3d0] ;  /* 0x0003d00001087983 */ /* 0x001ea20000300800 */
[----:B------:R-:W2:Y:S02]  /*44570*/  LDL.LU R9, [R1+0x3d4] ;  /* 0x0003d40001097983 */ /* 0x000ea40000300800 */
[----:B-1----:R-:W2:Y:S02]  /*44580*/  LDL.LU R10, [R1+0x3d8] ;  /* 0x0003d800010a7983 */ /* 0x002ea40000300800 */
[----:B------:R-:W2:Y:S01]  /*44590*/  LDL.LU R11, [R1+0x3dc] ;  /* 0x0003dc00010b7983 */ /* 0x000ea20000300800 */
[----:B------:R-:W-:Y:S01]  /*445a0*/  STL.64 [R1+0x3fa0], R26 ;  /* 0x003fa01a01007387 */ /* 0x000fe20000100a00 */
[----:B------:R0:W-:Y:S03]  /*445b0*/  STL.64 [R1+0x3f98], R24 ;  /* 0x003f981801007387 */ /* 0x0001e60000100a00 */
[----:B0-----:R-:W2:Y:S01]  /*445c0*/  LDL.64 R24, [R1+0x1d0] ;  /* 0x0001d00001187983 */ /* 0x001ea20000100a00 */
[----:B----4-:R-:W-:Y:S03]  /*445d0*/  HMMA.16816.F32.BF16 R12, R20, R16, R12 ;  /* 0x00000010140c723c */ /* 0x010fe6000004180c */
[----:B--2---:R0:W-:Y:S02]  /*445e0*/  STL.64 [R1+0x3fb0], R24 ;  /* 0x003fb01801007387 */ /* 0x0041e40000100a00 */
[----:B0-----:R-:W-:-:S02]  /*445f0*/  IMAD.MOV.U32 R24, RZ, RZ, R29 ;  /* 0x000000ffff187224 */ /* 0x001fc400078e001d */
[----:B------:R-:W-:-:S05]  /*44600*/  IMAD.MOV.U32 R25, RZ, RZ, R28 ;  /* 0x000000ffff197224 */ /* 0x000fca00078e001c */
[----:B------:R-:W-:Y:S11]  /*44610*/  STL.64 [R1+0x3fc8], R24 ;  /* 0x003fc81801007387 */ /* 0x000ff60000100a00 */
[----:B------:R0:W-:Y:S02]  /*44620*/  STL.64 [R1+0x3e0], R12 ;  /* 0x0003e00c01007387 */ /* 0x0001e40000100a00 */
[----:B------:R-:W-:Y:S01]  /*44630*/  STL.64 [R1+0x3e8], R14 ;  /* 0x0003e80e01007387 */ /* 0x000fe20000100a00 */
[----:B0-----:R-:W2:Y:S01]  /*44640*/  LDL.LU.64 R12, [R1+0x3ff0] ;  /* 0x003ff000010c7983 */ /* 0x001ea20000300a00 */
[----:B------:R-:W-:Y:S02]  /*44650*/  STL.64 [R1+0x3ed8], R18 ;  /* 0x003ed81201007387 */ /* 0x000fe40000100a00 */
[----:B------:R0:W-:Y:S02]  /*44660*/  STL.64 [R1+0x3ed0], R16 ;  /* 0x003ed01001007387 */ /* 0x0001e40000100a00 */
[----:B0-----:R-:W4:Y:S04]  /*44670*/  LDL.64 R16, [R1+0x1c0] ;  /* 0x0001c00001107983 */ /* 0x001f280000100a00 */
[----:B----4-:R0:W-:Y:S04]  /*44680*/  STL.64 [R1+0x3fa8], R16 ;  /* 0x003fa81001007387 */ /* 0x0101e80000100a00 */
[----:B0-----:R-:W4:Y:S01]  /*44690*/  LDL.LU R16, [R1+0x6f0] ;  /* 0x0006f00001107983 */ /* 0x001f220000300800 */
[----:B------:R-:W4:Y:S02]  /*446a0*/  LDL.LU R17, [R1+0x6f4] ;  /* 0x0006f40001117983 */ /* 0x000f240000300800 */
[----:B------:R-:W3:Y:S02]  /*446b0*/  LDL.LU R18, [R1+0x6f8] ;  /* 0x0006f80001127983 */ /* 0x000ee40000300800 */
[----:B------:R-:W3:Y:S01]  /*446c0*/  LDL.LU R19, [R1+0x6fc] ;  /* 0x0006fc0001137983 */ /* 0x000ee20000300800 */
[----:B--2---:R-:W-:Y:S01]  /*446d0*/  HMMA.16816.F32.BF16 R8, R20, R12, R8 ;  /* 0x0000000c1408723c */ /* 0x004fe20000041808 */
[----:B---3--:R-:W-:Y:S01]  /*446e0*/  STL.64 [R1+0x3fc0], R18 ;  /* 0x003fc01201007387 */ /* 0x008fe20000100a00 */
[----:B----4-:R0:W-:Y:S03]  /*446f0*/  STL.64 [R1+0x3fb8], R16 ;  /* 0x003fb81001007387 */ /* 0x0101e60000100a00 */
        /* <DEDUP_REMOVED lines=17> */
[----:B------:R-:W-:Y:S01]  /*44810*/  STL [R1+0x3eb4], R8 ;  /* 0x003eb40801007387 */ /* 0x000fe20000100800 */
[----:B------:R-:W-:Y:S11]  /*44820*/  STL [R1+0x3eb0], R9 ;  /* 0x003eb00901007387 */ /* 0x000ff60000100800 */
[----:B------:R-:W-:Y:S10]  /*44830*/  @!UPT UIADD3 URZ, URZ, URZ, URZ ;  /* 0x0000003f3f3ff290 */ /* 0x000ff4000fffe03f */
        /* <DEDUP_REMOVED lines=10> */
[----:B------:R-:W2:Y:S01]  /*448e0*/  LDL.LU R7, [R1+0x6ec] ;  /* 0x0006ec0001077983 */ /* 0x000ea20000300800 */
[----:B------:R-:W4:Y:S01]  /*448f0*/  LDL.LU.64 R18, [R1+0x3fd8] ;  /* 0x003fd80001127983 */ /* 0x000f220000300a00 */
[----:B------:R-:W4:Y:S07]  /*44900*/  LDL.LU.64 R16, [R1+0x3fd0] ;  /* 0x003fd00001107983 */ /* 0x000f2e0000300a00 */
        /* <DEDUP_REMOVED lines=10> */
[C---:B----4-:R-:W-:Y:S11]  /*449b0*/  HMMA.16816.F32.BF16 R16, R20.reuse, R24, R16 ;  /* 0x000000181410723c */ /* 0x050ff60000041810 */
[----:B------:R-:W-:Y:S11]  /*449c0*/  @!UPT UIADD3 URZ, URZ, URZ, URZ ;  /* 0x0000003f3f3ff290 */ /* 0x000ff6000fffe03f */
[----:B------:R-:W-:Y:S01]  /*449d0*/  @!UPT UIADD3 URZ, URZ, URZ, URZ ;  /* 0x0000003f3f3ff290 */ /* 0x000fe2000fffe03f */
[----:B------:R0:W-:Y:S01]  /*449e0*/  STL.64 [R1+0x6f0], R16 ;  /* 0x0006f01001007387 */ /* 0x0001e20000100a00 */
[----:B------:R-:W-:Y:S03]  /*449f0*/  STL.64 [R1+0x6f8], R18 ;  /* 0x0006f81201007387 */ /* 0x000fe60000100a00 */
[----:B0-----:R-:W2:Y:S01]  /*44a00*/  LDL.LU.64 R16, [R1+0x3fa8] ;  /* 0x003fa80001107983 */ /* 0x001ea20000300a00 */
[----:B------:R-:W4:Y:S02]  /*44a10*/  LDL.LU.64 R26, [R1+0x3fa0] ;  /* 0x003fa000011a7983 */ /* 0x000f240000300a00 */
[----:B------:R-:W-:Y:S02]  /*44a20*/  IMAD.MOV.U32 R3, RZ, RZ, R24 ;  /* 0x000000ffff037224 */ /* 0x000fe400078e0018 */
[----:B------:R-:W-:Y:S02]  /*44a30*/  IMAD.MOV.U32 R0, RZ, RZ, R25 ;  /* 0x000000ffff007224 */ /* 0x000fe400078e0019 */
[----:B------:R-:W3:Y:S01]  /*44a40*/  LDL.LU.64 R24, [R1+0x3f98] ;  /* 0x003f980001187983 */ /* 0x000ee20000300a00 */
[----:B------:R-:W-:Y:S01]  /*44a50*/  STL [R1+0x3ebc], R3 ;  /* 0x003ebc0301007387 */ /* 0x000fe20000100800 */
[----:B--2---:R-:W-:Y:S01]  /*44a60*/  HMMA.16816.F32.BF16 R4, R20, R16, R4 ;  /* 0x000000101404723c */ /* 0x004fe20000041804 */
[----:B------:R-:W-:-:S02]  /*44a70*/  IMAD.MOV.U32 R15, RZ, RZ, R16 ;  /* 0x000000ffff0f7224 */ /* 0x000fc400078e0010 */
[----:B------:R-:W-:-:S04]  /*44a80*/  IMAD.MOV.U32 R14, RZ, RZ, R17 ;  /* 0x000000ffff0e7224 */ /* 0x000fc800078e0011 */
[----:B----4-:R-:W-:Y:S02]  /*44a90*/  IMAD.MOV.U32 R16, RZ, RZ, R27 ;  /* 0x000000ffff107224 */ /* 0x010fe400078e001b */
[----:B------:R-:W-:Y:S11]  /*44aa0*/  IMAD.MOV.U32 R17, RZ, RZ, R26 ;  /* 0x000000ffff117224 */ /* 0x000ff600078e001a */
[----:B------:R-:W-:Y:S03]  /*44ab0*/  @!UPT UIADD3 URZ, URZ, URZ, URZ ;  /* 0x0000003f3f3ff290 */ /* 0x000fe6000fffe03f */
[----:B------:R-:W-:Y:S01]  /*44ac0*/  STL.64 [R1+0x6e0], R4 ;  /* 0x0006e00401007387 */ /* 0x000fe20000100a00 */
[----:B------:R-:W-:Y:S02]  /*44ad0*/  STL.64 [R1+0x6e8], R6 ;  /* 0x0006e80601007387 */ /* 0x000fe40000100a00 */
[----:B------:R3:W-:Y:S02]  /*44ae0*/  STL.64 [R1+0x3ef0], R16 ;  /* 0x003ef01001007387 */ /* 0x0007e40000100a00 */
[----:B---3--:R-:W-:Y:S02]  /*44af0*/  IMAD.MOV.U32 R16, RZ, RZ, R25 ;  /* 0x000000ffff107224 */ /* 0x008fe400078e0019 */
        /* <DEDUP_REMOVED lines=10> */
[----:B------:R0:W-:Y:S04]  /*44ba0*/  STL.64 [R1+0x3f30], R16 ;  /* 0x003f301001007387 */ /* 0x0001e80000100a00 */
[----:B0-----:R-:W4:Y:S01]  /*44bb0*/  LDL.LU R16, [R1+0x3b0] ;  /* 0x0003b00001107983 */ /* 0x001f220000300800 */
[----:B------:R-:W4:Y:S02]  /*44bc0*/  LDL.LU R17, [R1+0x3b4] ;  /* 0x0003b40001117983 */ /* 0x000f240000300800 */
[----:B------:R-:W2:Y:S02]  /*44bd0*/  LDL.LU R18, [R1+0x3b8] ;  /* 0x0003b80001127983 */ /* 0x000ea40000300800 */
[----:B------:R-:W2:Y:S02]  /*44be0*/  LDL.LU R19, [R1+0x3bc] ;  /* 0x0003bc0001137983 */ /* 0x000ea40000300800 */
[----:B--2---:R-:W-:Y:S01]  /*44bf0*/  STL.64 [R1+0x3f48], R18 ;  /* 0x003f481201007387 */ /* 0x004fe20000100a00 */
[----:B----4-:R0:W-:Y:S03]  /*44c00*/  STL.64 [R1+0x3f40], R16 ;  /* 0x003f401001007387 */ /* 0x0101e60000100a00 */
[----:B0-----:R-:W2:Y:S04]  /*44c10*/  LDL.64 R16, [R1+0x180] ;  /* 0x0001800001107983 */ /* 0x001ea80000100a00 */
[----:B--2---:R0:W-:Y:S01]  /*44c20*/  STL.64 [R1+0x3f60], R16 ;  /* 0x003f601001007387 */ /* 0x0041e20000100a00 */
[----:B------:R-:W2:Y:S02]  /*44c30*/  LDL.LU R4, [R1+0x690] ;  /* 0x0006900001047983 */ /* 0x000ea40000300800 */
[----:B------:R-:W2:Y:S02]  /*44c40*/  LDL.LU R5, [R1+0x694] ;  /* 0x0006940001057983 */ /* 0x000ea40000300800 */
        /* <DEDUP_REMOVED lines=9> */
[----:B-1----:R-:W3:Y:S04]  /*44ce0*/  LDL.64 R8, [R1+0x1b0] ;  /* 0x0001b00001087983 */ /* 0x002ee80000100a00 */
[----:B--2---:R0:W-:Y:S04]  /*44cf0*/  STL.64 [R1+0x3f78], R16 ;  /* 0x003f781001007387 */ /* 0x0041e80000100a00 */
[----:B0-----:R-:W2:Y:S04]  /*44d00*/  LDL.64 R16, [R1+0x1a0] ;  /* 0x0001a00001107983 */ /* 0x001ea80000100a00 */
        /* <DEDUP_REMOVED lines=17> */
[----:B------:R-:W4:Y:S01]  /*44e20*/  LDL.64 R24, [R1+0x170] ;  /* 0x0001700001187983 */ /* 0x000f220000100a00 */
[----:B---3--:R-:W-:Y:S02]  /*44e30*/  STL.64 [R1+0x3ee8], R14 ;  /* 0x003ee80e01007387 */ /* 0x008fe40000100a00 */
[----:B------:R0:W-:Y:S02]  /*44e40*/  STL.64 [R1+0x3ee0], R12 ;  /* 0x003ee00c01007387 */ /* 0x0001e40000100a00 */
[----:B0-----:R-:W3:Y:S01]  /*44e50*/  LDL.LU R12, [R1+0x380] ;  /* 0x00038000010c7983 */ /* 0x001ee20000300800 */
[----:B------:R-:W3:Y:S02]  /*44e60*/  LDL.LU R13, [R1+0x384] ;  /* 0x00038400010d7983 */ /* 0x000ee40000300800 */
[----:B------:R-:W2:Y:S02]  /*44e70*/  LDL.LU R14, [R1+0x388] ;  /* 0x00038800010e7983 */ /* 0x000ea40000300800 */
[----:B------:R-:W2:Y:S01]  /*44e80*/  LDL.LU R15, [R1+0x38c] ;  /* 0x00038c00010f7983 */ /* 0x000ea20000300800 */
[----:B------:R-:W-:Y:S01]  /*44e90*/  HMMA.16816.F32.BF16 R16, R20, R8, R16 ;  /* 0x000000081410723c */ /* 0x000fe20000041810 */
[----:B--2---:R-:W-:Y:S01]  /*44ea0*/  STL.64 [R1+0x3f00], R14 ;  /* 0x003f000e01007387 */ /* 0x004fe20000100a00 */
[----:B---3--:R0:W-:Y:S03]  /*44eb0*/  STL.64 [R1+0x3ef8], R12 ;  /* 0x003ef80c01007387 */ /* 0x0081e60000100a00 */
        /* <DEDUP_REMOVED lines=12> */
[----:B------:R0:W-:Y:S01]  /*44f80*/  STL.64 [R1+0x6d0], R16 ;  /* 0x0006d01001007387 */ /* 0x0001e20000100a00 */
[----:B------:R-:W-:Y:S03]  /*44f90*/  STL.64 [R1+0x6d8], R18 ;  /* 0x0006d81201007387 */ /* 0x000fe60000100a00 */
[----:B0-----:R-:W3:Y:S01]  /*44fa0*/  LDL.LU.64 R16, [R1+0x3f90] ;  /* 0x003f900001107983 */ /* 0x001ee20000300a00 */
[----:B------:R-:W3:Y:S02]  /*44fb0*/  LDL.LU.64 R10, [R1+0x3f88] ;  /* 0x003f8800010a7983 */ /* 0x000ee40000300a00 */
        /* <DEDUP_REMOVED lines=21> */
[----:B------:R-:W-:Y:S01]  /*45110*/  STL.64 [R1+0x6a0], R4 ;  /* 0x0006a00401007387 */ /* 0x000fe20000100a00 */
[----:B------:R0:W-:Y:S03]  /*45120*/  STL.64 [R1+0x6a8], R6 ;  /* 0x0006a80601007387 */ /* 0x0001e60000100a00 */
[----:B0-----:R-:W4:Y:S01]  /*45130*/  LDL.LU.64 R6, [R1+0x3f58] ;  /* 0x003f580001067983 */ /* 0x001f220000300a00 */
[----:B------:R-:W4:Y:S02]  /*45140*/  LDL.LU.64 R4, [R1+0x3f50] ;  /* 0x003f500001047983 */ /* 0x000f240000300a00 */
[----:B------:R-:W-:Y:S02]  /*45150*/  IMAD.MOV.U32 R3, RZ, RZ, R16 ;  /* 0x000000ffff037224 */ /* 0x000fe400078e0010 */
[----:B------:R-:W-:Y:S01]  /*45160*/  IMAD.MOV.U32 R2, RZ, RZ, R17 ;  /* 0x000000ffff027224 */ /* 0x000fe200078e0011 */
[----:B------:R-:W3:Y:S01]  /*45170*/  LDL.LU.64 R18, [R1+0x3f48] ;  /* 0x003f480001127983 */ /* 0x000ee20000300a00 */
[----:B------:R-:W3:Y:S01]  /*45180*/  LDL.LU.64 R16, [R1+0x3f40] ;  /* 0x003f400001107983 */ /* 0x000ee20000300a00 */
        /* <DEDUP_REMOVED lines=8> */
[----:B---3--:R-:W-:Y:S02]  /*45210*/  HMMA.16816.F32.BF16 R20, R20, R24, R16 ;  /* 0x000000181414723c */ /* 0x008fe40000041810 */
[----:B------:R-:W2:Y:S01]  /*45220*/  LDL.LU.64 R16, [R1+0x3f30] ;  /* 0x003f300001107983 */ /* 0x000ea20000300a00 */
[----:B-1----:R-:W-:-:S02]  /*45230*/  IMAD.MOV.U32 R7, RZ, RZ, R24 ;  /* 0x000000ffff077224 */ /* 0x002fc400078e0018 */
[----:B------:R-:W-:Y:S11]  /*45240*/  IMAD.MOV.U32 R6, RZ, RZ, R25 ;  /* 0x000000ffff067224 */ /* 0x000ff600078e0019 */
[----:B------:R-:W-:Y:S07]  /*45250*/  @!UPT UIADD3 URZ, URZ, URZ, URZ ;  /* 0x0000003f3f3ff290 */ /* 0x000fee000fffe03f */
[----:B------:R0:W-:Y:S01]  /*45260*/  STL.64 [R1+0x3b0], R20 ;  /* 0x0003b01401007387 */ /* 0x0001e20000100a00 */
[----:B------:R1:W-:Y:S02]  /*45270*/  STL.64 [R1+0x3b8], R22 ;  /* 0x0003b81601007387 */ /* 0x0003e40000100a00 */
[----:B------:R-:W2:Y:S02]  /*45280*/  LDL.LU.64 R26, [R1+0x3f28] ;  /* 0x003f2800011a7983 */ /* 0x000ea40000300a00 */
[----:B------:R-:W2:Y:S01]  /*45290*/  LDL.LU.64 R24, [R1+0x3f20] ;  /* 0x003f200001187983 */ /* 0x000ea20000300a00 */
        /* <DEDUP_REMOVED lines=24> */
[----:B0-----:R-:W4:Y:S01]  /*45420*/  LDL.LU.64 R18, [R1+0x3ed8] ;  /* 0x003ed80001127983 */ /* 0x001f220000300a00 */
        /* <DEDUP_REMOVED lines=8> */
[----:B----4-:R-:W-:Y:S02]  /*454b0*/  STL.64 [R1+0x3da0], R18 ;  /* 0x003da01201007387 */ /* 0x010fe40000100a00 */
[----:B------:R3:W-:Y:S02]  /*454c0*/  STL.64 [R1+0x3d98], R16 ;  /* 0x003d981001007387 */ /* 0x0007e40000100a00 */
[----:B---3--:R-:W-:Y:S01]  /*454d0*/  HMMA.16816.F32.BF16 R16, R24, R12, R20 ;  /* 0x0000000c1810723c */ /* 0x008fe20000041814 */
[----:B------:R0:W-:Y:S06]  /*454e0*/  STL.64 [R1+0x3d88], R12 ;  /* 0x003d880c01007387 */ /* 0x0001ec0000100a00 */
[----:B0-----:R-:W-:-:S02]  /*454f0*/  IMAD.MOV.U32 R12, RZ, RZ, R7 ;  /* 0x000000ffff0c7224 */ /* 0x001fc400078e0007 */
[----:B------:R-:W-:Y:S11]  /*45500*/  IMAD.MOV.U32 R13, RZ, RZ, R6 ;  /* 0x000000ffff0d7224 */ /* 0x000ff600078e0006 */
[----:B------:R-:W-:Y:S03]  /*45510*/  @!UPT UIADD3 URZ, URZ, URZ, URZ ;  /* 0x0000003f3f3ff290 */ /* 0x000fe6000fffe03f */
[----:B------:R-:W-:Y:S01]  /*45520*/  STL.64 [R1+0x360], R16 ;  /* 0x0003601001007387 */ /* 0x000fe20000100a00 */
[----:B------:R-:W-:Y:S02]  /*45530*/  STL.64 [R1+0x368], R18 ;  /* 0x0003681201007387 */ /* 0x000fe40000100a00 */
[----:B------:R0:W-:Y:S02]  /*45540*/  STL.64 [R1+0x3dd0], R12 ;  /* 0x003dd00c01007387 */ /* 0x0001e40000100a00 */
[----:B0-----:R-:W-:Y:S02]  /*45550*/  IMAD.MOV.U32 R12, RZ, RZ, R5 ;  /* 0x000000ffff0c7224 */ /* 0x001fe400078e0005 */
[----:B------:R-:W-:-:S05]  /*45560*/  IMAD.MOV.U32 R13, RZ, RZ, R4 ;  /* 0x000000ffff0d7224 */ /* 0x000fca00078e0004 */
[----:B------:R0:W-:Y:S01]  /*45570*/  STL.64 [R1+0x3de8], R12 ;  /* 0x003de80c01007387 */ /* 0x0001e20000100a00 */
[----:B------:R-:W3:Y:S02]  /*45580*/  LDL.LU R4, [R1+0x2c0] ;  /* 0x0002c00001047983 */ /* 0x000ee40000300800 */
[----:B------:R-:W3:Y:S02]  /*45590*/  LDL.LU R5, [R1+0x2c4] ;  /* 0x0002c40001057983 */ /* 0x000ee40000300800 */
[----:B------:R-:W4:Y:S01]  /*455a0*/  LDL.LU R6, [R1+0x2c8] ;  /* 0x0002c80001067983 */ /* 0x000f220000300800 */
[----:B------:R-:W4:Y:S01]  /*455b0*/  LDL.LU R7, [R1+0x2cc] ;  /* 0x0002cc0001077983 */ /* 0x000f220000300800 */
[----:B0-----:R-:W-:Y:S02]  /*455c0*/  IMAD.MOV.U32 R12, RZ, RZ, R3 ;  /* 0x000000ffff0c7224 */ /* 0x001fe400078e0003 */
[----:B------:R-:W-:Y:S01]  /*455d0*/  IMAD.MOV.U32 R13, RZ, RZ, R2 ;  /* 0x000000ffff0d7224 */ /* 0x000fe200078e0002 */
[----:B------:R-:W2:Y:S01]  /*455e0*/  LDL.LU R3, [R1+0x3ebc] ;  /* 0x003ebc0001037983 */ /* 0x000ea20000300800 */
[----:B------:R-:W2:Y:S03]  /*455f0*/  LDL.LU R2, [R1+0x3eb8] ;  /* 0x003eb80001027983 */ /* 0x000ea60000300800 */
[----:B------:R-:W-:Y:S04]  /*45600*/  STL.64 [R1+0x3e00], R12 ;  /* 0x003e000c01007387 */ /* 0x000fe80000100a00 */
        /* <DEDUP_REMOVED lines=29> */
[----:B------:R-:W-:-:S05]  /*457e0*/  IMAD.MOV.U32 R13, RZ, RZ, R28 ;  /* 0x000000ffff0d7224 */ /* 0x000fca00078e001c */
[----:B------:R-:W-:Y:S04]  /*457f0*/  STL.64 [R1+0x3e48], R12 ;  /* 0x003e480c01007387 */ /* 0x000fe80000100a00 */
[----:B----4-:R-:W-:Y:S01]  /*45800*/  STL.64 [R1+0x3e28], R6 ;  /* 0x003e280601007387 */ /* 0x010fe20000100a00 */
[----:B---3--:R0:W-:Y:S03]  /*45810*/  STL.64 [R1+0x3e20], R4 ;  /* 0x003e200401007387 */ /* 0x0081e60000100a00 */
[----:B0-----:R-:W3:Y:S01]  /*45820*/  LDL.LU R4, [R1+0x2f0] ;  /* 0x0002f00001047983 */ /* 0x001ee20000300800 */
[----:B------:R-:W3:Y:S02]  /*45830*/  LDL.LU R5, [R1+0x2f4] ;  /* 0x0002f40001057983 */ /* 0x000ee40000300800 */
[----:B------:R-:W4:Y:S02]  /*45840*/  LDL.LU R6, [R1+0x2f8] ;  /* 0x0002f80001067983 */ /* 0x000f240000300800 */
[----:B------:R-:W4:Y:S02]  /*45850*/  LDL.LU R7, [R1+0x2fc] ;  /* 0x0002fc0001077983 */ /* 0x000f240000300800 */
[----:B--2---:R-:W-:-:S02]  /*45860*/  IMAD.MOV.U32 R12, RZ, RZ, R15 ;  /* 0x000000ffff0c7224 */ /* 0x004fc400078e000f */
[----:B------:R-:W-:-:S05]  /*45870*/  IMAD.MOV.U32 R13, RZ, RZ, R14 ;  /* 0x000000ffff0d7224 */ /* 0x000fca00078e000e */
[----:B------:R0:W-:Y:S01]  /*45880*/  STL.64 [R1+0x3e60], R12 ;  /* 0x003e600c01007387 */ /* 0x0001e20000100a00 */
[----:B------:R-:W2:Y:S02]  /*45890*/  LDL.LU R20, [R1+0x350] ;  /* 0x0003500001147983 */ /* 0x000ea40000300800 */
[----:B------:R-:W2:Y:S02]  /*458a0*/  LDL.LU R21, [R1+0x354] ;  /* 0x0003540001157983 */ /* 0x000ea40000300800 */
[----:B------:R-:W2:Y:S01]  /*458b0*/  LDL.LU R22, [R1+0x358] ;  /* 0x0003580001167983 */ /* 0x000ea20000300800 */
[----:B------:R-:W2:Y:S01]  /*458c0*/  LDL.LU R23, [R1+0x35c] ;  /* 0x00035c0001177983 */ /* 0x000ea20000300800 */
[----:B0-----:R-:W-:Y:S02]  /*458d0*/  IMAD.MOV.U32 R12, RZ, RZ, R3 ;  /* 0x000000ffff0c7224 */ /* 0x001fe400078e0003 */
[----:B------:R-:W-:-:S05]  /*458e0*/  IMAD.MOV.U32 R13, RZ, RZ, R0 ;  /* 0x000000ffff0d7224 */ /* 0x000fca00078e0000 */
[----:B------:R-:W-:Y:S04]  /*458f0*/  STL.64 [R1+0x3e78], R12 ;  /* 0x003e780c01007387 */ /* 0x000fe80000100a00 */
[----:B----4-:R-:W-:Y:S01]  /*45900*/  STL.64 [R1+0x3e40], R6 ;  /* 0x003e400601007387 */ /* 0x010fe20000100a00 */
[----:B---3--:R0:W-:Y:S03]  /*45910*/  STL.64 [R1+0x3e38], R4 ;  /* 0x003e380401007387 */ /* 0x0081e60000100a00 */
[----:B0-----:R-:W3:Y:S01]  /*45920*/  LDL.LU R4, [R1+0x300] ;  /* 0x0003000001047983 */ /* 0x001ee20000300800 */
[----:B------:R-:W3:Y:S02]  /*45930*/  LDL.LU R5, [R1+0x304] ;  /* 0x0003040001057983 */ /* 0x000ee40000300800 */
[----:B------:R-:W4:Y:S02]  /*45940*/  LDL.LU R6, [R1+0x308] ;  /* 0x0003080001067983 */ /* 0x000f240000300800 */
[----:B------:R-:W4:Y:S01]  /*45950*/  LDL.LU R7, [R1+0x30c] ;  /* 0x00030c0001077983 */ /* 0x000f220000300800 */
[----:B------:R-:W2:Y:S04]  /*45960*/  LDL.64 R12, [R1+0x1e0] ;  /* 0x0001e000010c7983 */ /* 0x000ea80000100a00 */
[----:B--2---:R-:W-:Y:S01]  /*45970*/  STL.64 [R1+0x3e90], R12 ;  /* 0x003e900c01007387 */ /* 0x004fe20000100a00 */
[----:B----4-:R-:W-:Y:S02]  /*45980*/  STL.64 [R1+0x3e58], R6 ;  /* 0x003e580601007387 */ /* 0x010fe40000100a00 */
[----:B---3--:R0:W-:Y:S02]  /*45990*/  STL.64 [R1+0x3e50], R4 ;  /* 0x003e500401007387 */ /* 0x0081e40000100a00 */
[----:B0-----:R-:W2:Y:S01]  /*459a0*/  LDL.LU R4, [R1+0x310] ;  /* 0x0003100001047983 */ /* 0x001ea20000300800 */
[----:B------:R-:W2:Y:S02]  /*459b0*/  LDL.LU R5, [R1+0x314] ;  /* 0x0003140001057983 */ /* 0x000ea40000300800 */
[----:B------:R-:W3:Y:S02]  /*459c0*/  LDL.LU R6, [R1+0x318] ;  /* 0x0003180001067983 */ /* 0x000ee40000300800 */
[----:B------:R-:W3:Y:S01]  /*459d0*/  LDL.LU R7, [R1+0x31c] ;  /* 0x00031c0001077983 */ /* 0x000ee20000300800 */
        /* <DEDUP_REMOVED lines=13> */
[----:B------:R-:W-:Y:S01]  /*45ab0*/  HMMA.16816.F32.BF16 R20, R24, R8, R20 ;  /* 0x000000081814723c */ /* 0x000fe20000041814 */
[----:B---3--:R-:W-:Y:S01]  /*45ac0*/  STL.64 [R1+0x3ea0], R6 ;  /* 0x003ea00601007387 */ /* 0x008fe20000100a00 */
[----:B--2---:R0:W-:Y:S03]  /*45ad0*/  STL.64 [R1+0x3e98], R4 ;  /* 0x003e980401007387 */ /* 0x0041e60000100a00 */
[----:B0-----:R-:W2:Y:S01]  /*45ae0*/  LDL.LU R4, [R1+0x340] ;  /* 0x0003400001047983 */ /* 0x001ea20000300800 */
[----:B------:R-:W2:Y:S02]  /*45af0*/  LDL.LU R5, [R1+0x344] ;  /* 0x0003440001057983 */ /* 0x000ea40000300800 */
[----:B------:R-:W2:Y:S02]  /*45b00*/  LDL.LU R6, [R1+0x348] ;  /* 0x0003480001067983 */ /* 0x000ea40000300800 */
[----:B------:R-:W2:Y:S01]  /*45b10*/  LDL.LU R7, [R1+0x34c] ;  /* 0x00034c0001077983 */ /* 0x000ea20000300800 */
[----:B------:R-:W3:Y:S01]  /*45b20*/  LDL.64 R16, [R1] ;  /* 0x0000000001107983 */ /* 0x000ee20000100a00 */
[----:B----4-:R-:W-:-:S02]  /*45b30*/  IMAD.MOV.U32 R29, RZ, RZ, R12 ;  /* 0x000000ffff1d7224 */ /* 0x010fc400078e000c */
[----:B------:R-:W-:Y:S01]  /*45b40*/  IMAD.MOV.U32 R28, RZ, RZ, R13 ;  /* 0x000000ffff1c7224 */ /* 0x000fe200078e000d */
[----:B---3--:R0:W-:Y:S08]  /*45b50*/  STL.64 [R1+0x3db8], R16 ;  /* 0x003db81001007387 */ /* 0x0081f00000100a00 */
[----:B------:R-:W-:Y:S02]  /*45b60*/  STL.64 [R1+0x350], R20 ;  /* 0x0003501401007387 */ /* 0x000fe40000100a00 */
[----:B------:R-:W-:Y:S02]  /*45b70*/  STL.64 [R1+0x358], R22 ;  /* 0x0003581601007387 */ /* 0x000fe40000100a00 */
[----:B------:R-:W1:Y:S01]  /*45b80*/  LDSM.16.MT88.4 R20, [R2+0x10280] ;  /* 0x010280000214783b */ /* 0x000e620000004200 */
[C---:B--2---:R-:W-:Y:S03]  /*45b90*/  HMMA.16816.F32.BF16 R4, R24.reuse, R12, R4 ;  /* 0x0000000c1804723c */ /* 0x044fe60000041804 */
[----:B0-----:R-:W2:Y:S01]  /*45ba0*/  LDL.LU R16, [R1+0x2b0] ;  /* 0x0002b00001107983 */ /* 0x001ea20000300800 */
[----:B------:R-:W2:Y:S02]  /*45bb0*/  LDL.LU R17, [R1+0x2b4] ;  /* 0x0002b40001117983 */ /* 0x000ea40000300800 */
[----:B------:R-:W2:Y:S02]  /*45bc0*/  LDL.LU R18, [R1+0x2b8] ;  /* 0x0002b80001127983 */ /* 0x000ea40000300800 */
[----:B------:R-:W2:Y:S01]  /*45bd0*/  LDL.LU R19, [R1+0x2bc] ;  /* 0x0002bc0001137983 */ /* 0x000ea20000300800 */
[----:B------:R-:W-:Y:S01]  /*45be0*/  STL.64 [R1+0x3d80], R10 ;  /* 0x003d800a01007387 */ /* 0x000fe20000100a00 */
[----:B------:R0:W-:Y:S03]  /*45bf0*/  STL.64 [R1+0x3d78], R8 ;  /* 0x003d780801007387 */ /* 0x0001e60000100a00 */
[----:B0-----:R-:W3:Y:S01]  /*45c00*/  LDL.64 R8, [R1+0x10] ;  /* 0x0000100001087983 */ /* 0x001ee20000100a00 */
[----:B------:R-:W-:Y:S03]  /*45c10*/  STL [R1+0x3d90], R2 ;  /* 0x003d900201007387 */ /* 0x000fe60000100800 */
[----:B-1----:R-:W-:Y:S01]  /*45c20*/  STL.64 [R1+0x3cc0], R22 ;  /* 0x003cc01601007387 */ /* 0x002fe20000100a00 */
[----:B------:R0:W-:Y:S03]  /*45c30*/  STL.64 [R1+0x3cb8], R20 ;  /* 0x003cb81401007387 */ /* 0x0001e60000100a00 */
[----:B0-----:R-:W3:Y:S01]  /*45c40*/  LDL.LU R20, [R1+0x2a0] ;  /* 0x0002a00001147983 */ /* 0x001ee20000300800 */
[----:B------:R-:W3:Y:S02]  /*45c50*/  LDL.LU R21, [R1+0x2a4] ;  /* 0x0002a40001157983 */ /* 0x000ee40000300800 */
[----:B------:R-:W3:Y:S02]  /*45c60*/  LDL.LU R22, [R1+0x2a8] ;  /* 0x0002a80001167983 */ /* 0x000ee40000300800 */
[----:B------:R-:W3:Y:S01]  /*45c70*/  LDL.LU R23, [R1+0x2ac] ;  /* 0x0002ac0001177983 */ /* 0x000ee20000300800 */
[----:B------:R-:W-:Y:S01]  /*45c80*/  STL.64 [R1+0x340], R4 ;  /* 0x0003400401007387 */ /* 0x000fe20000100a00 */
[----:B------:R0:W-:Y:S03]  /*45c90*/  STL.64 [R1+0x348], R6 ;  /* 0x0003480601007387 */ /* 0x0001e60000100a00 */
[----:B0-----:R-:W4:Y:S01]  /*45ca0*/  LDL.LU.64 R6, [R1+0x3ea0] ;  /* 0x003ea00001067983 */ /* 0x001f220000300a00 */
[----:B------:R-:W4:Y:S02]  /*45cb0*/  LDL.LU.64 R4, [R1+0x3e98] ;  /* 0x003e980001047983 */ /* 0x000f240000300a00 */
[----:B------:R-:W4:Y:S02]  /*45cc0*/  LDL.LU.64 R12, [R1+0x3e90] ;  /* 0x003e9000010c7983 */ /* 0x000f240000300a00 */
[C---:B----4-:R-:W-:Y:S01]  /*45cd0*/  HMMA.16816.F32.BF16 R4, R24.reuse, R12, R4 ;  /* 0x0000000c1804723c */ /* 0x050fe20000041804 */
[----:B------:R-:W-:Y:S11]  /*45ce0*/  IMAD.MOV.U32 R2, RZ, RZ, R13 ;  /* 0x000000ffff027224 */ /* 0x000ff600078e000d */
[----:B------:R-:W-:Y:S11]  /*45cf0*/  @!UPT UIADD3 URZ, URZ, URZ, URZ ;  /* 0x0000003f3f3ff290 */ /* 0x000ff6000fffe03f */
        /* <DEDUP_REMOVED lines=55> */
[----:B------:R-:W2:Y:S01]  /*46070*/  LDL.LU.64 R6, [R1+0x3dc8] ;  /* 0x003dc80001067983 */ /* 0x000ea20000300a00 */
[----:B------:R-:W2:Y:S02]  /*46080*/  LDL.LU.64 R4, [R1+0x3dc0] ;  /* 0x003dc00001047983 */ /* 0x000ea40000300a00 */
[----:B------:R-:W2:Y:S11]  /*46090*/  LDL.64 R24, [R1+0x20] ;  /* 0x0000200001187983 */ /* 0x000eb60000100a00 */
[----:B------:R-:W-:Y:S07]  /*460a0*/  @!UPT UIADD3 URZ, URZ, URZ, URZ ;  /* 0x0000003f3f3ff290 */ /* 0x000fee000fffe03f */
[----:B------:R0:W-:Y:S01]  /*460b0*/  STL.64 [R1+0x2c0], R12 ;  /* 0x0002c00c01007387 */ /* 0x0001e20000100a00 */
[----:B------:R1:W-:Y:S03]  /*460c0*/  STL.64 [R1+0x2c8], R14 ;  /* 0x0002c80e01007387 */ /* 0x0003e60000100a00 */
[----:B0-----:R-:W4:Y:S01]  /*460d0*/  LDL.LU R12, [R1+0x280] ;  /* 0x00028000010c7983 */ /* 0x001f220000300800 */
[----:B------:R-:W4:Y:S02]  /*460e0*/  LDL.LU R13, [R1+0x284] ;  /* 0x00028400010d7983 */ /* 0x000f240000300800 */
[----:B-1----:R-:W3:Y:S02]  /*460f0*/  LDL.LU R14, [R1+0x288] ;  /* 0x00028800010e7983 */ /* 0x002ee40000300800 */
[----:B------:R-:W3:Y:S01]  /*46100*/  LDL.LU R15, [R1+0x28c] ;  /* 0x00028c00010f7983 */ /* 0x000ee20000300800 */
[C---:B--2---:R-:W-:Y:S01]  /*46110*/  HMMA.16816.F32.BF16 R16, R4.reuse, R24, R16 ;  /* 0x000000180410723c */ /* 0x044fe20000041810 */
[----:B---3--:R-:W-:Y:S01]  /*46120*/  STL.64 [R1+0x3db0], R14 ;  /* 0x003db00e01007387 */ /* 0x008fe20000100a00 */
[----:B----4-:R0:W-:Y:S03]  /*46130*/  STL.64 [R1+0x3da8], R12 ;  /* 0x003da80c01007387 */ /* 0x0101e60000100a00 */
[----:B0-----:R-:W2:Y:S01]  /*46140*/  LDL.LU R12, [R1+0x290] ;  /* 0x00029000010c7983 */ /* 0x001ea20000300800 */
[----:B------:R-:W2:Y:S02]  /*46150*/  LDL.LU R13, [R1+0x294] ;  /* 0x00029400010d7983 */ /* 0x000ea40000300800 */
[----:B------:R-:W2:Y:S02]  /*46160*/  LDL.LU R14, [R1+0x298] ;  /* 0x00029800010e7983 */ /* 0x000ea40000300800 */
[----:B------:R-:W2:Y:S11]  /*46170*/  LDL.LU R15, [R1+0x29c] ;  /* 0x00029c00010f7983 */ /* 0x000eb60000300800 */
[----:B------:R-:W-:Y:S02]  /*46180*/  @!UPT UIADD3 URZ, URZ, URZ, URZ ;  /* 0x0000003f3f3ff290 */ /* 0x000fe4000fffe03f */
[----:B------:R0:W-:Y:S01]  /*46190*/  STL.64 [R1+0x2b0], R16 ;  /* 0x0002b01001007387 */ /* 0x0001e20000100a00 */
[----:B------:R-:W-:Y:S03]  /*461a0*/  STL.64 [R1+0x2b8], R18 ;  /* 0x0002b81201007387 */ /* 0x000fe60000100a00 */
[----:B0-----:R-:W2:Y:S01]  /*461b0*/  LDL.LU.64 R16, [R1+0x3db8] ;  /* 0x003db80001107983 */ /* 0x001ea20000300a00 */
[----:B------:R-:W-:Y:S02]  /*461c0*/  IMAD.MOV.U32 R3, RZ, RZ, R24 ;  /* 0x000000ffff037224 */ /* 0x000fe400078e0018 */
[----:B------:R-:W-:Y:S02]  /*461d0*/  IMAD.MOV.U32 R0, RZ, RZ, R25 ;  /* 0x000000ffff007224 */ /* 0x000fe400078e0019 */
[----:B------:R-:W-:Y:S07]  /*461e0*/  HMMA.16816.F32.BF16 R24, R4, R8, R20 ;  /* 0x000000080418723c */ /* 0x000fee0000041814 */
[----:B------:R-:W-:-:S02]  /*461f0*/  IMAD.MOV.U32 R21, RZ, RZ, R8 ;  /* 0x000000ffff157224 */ /* 0x000fc400078e0008 */
[----:B------:R-:W-:Y:S11]  /*46200*/  IMAD.MOV.U32 R20, RZ, RZ, R9 ;  /* 0x000000ffff147224 */ /* 0x000ff600078e0009 */
[----:B------:R-:W-:Y:S03]  /*46210*/  @!UPT UIADD3 URZ, URZ, URZ, URZ ;  /* 0x0000003f3f3ff290 */ /* 0x000fe6000fffe03f */
[----:B------:R0:W-:Y:S01]  /*46220*/  STL.64 [R1+0x2a0], R24 ;  /* 0x0002a01801007387 */ /* 0x0001e20000100a00 */
[----:B------:R1:W-:Y:S03]  /*46230*/  STL.64 [R1+0x2a8], R26 ;  /* 0x0002a81a01007387 */ /* 0x0003e60000100a00 */
[----:B0-----:R-:W3:Y:S01]  /*46240*/  LDL.LU R24, [R1+0x260] ;  /* 0x0002600001187983 */ /* 0x001ee20000300800 */
[----:B------:R-:W3:Y:S02]  /*46250*/  LDL.LU R25, [R1+0x264] ;  /* 0x0002640001197983 */ /* 0x000ee40000300800 */
[----:B-1----:R-:W3:Y:S02]  /*46260*/  LDL.LU R26, [R1+0x268] ;  /* 0x00026800011a7983 */ /* 0x002ee40000300800 */
[----:B------:R-:W3:Y:S01]  /*46270*/  LDL.LU R27, [R1+0x26c] ;  /* 0x00026c00011b7983 */ /* 0x000ee20000300800 */
[----:B------:R-:W4:Y:S01]  /*46280*/  LDL.LU R8, [R1+0x270] ;  /* 0x0002700001087983 */ /* 0x000f220000300800 */
[----:B------:R-:W4:Y:S02]  /*46290*/  LDL.LU R9, [R1+0x274] ;  /* 0x0002740001097983 */ /* 0x000f240000300800 */
[----:B------:R-:W4:Y:S02]  /*462a0*/  LDL.LU R10, [R1+0x278] ;  /* 0x00027800010a7983 */ /* 0x000f240000300800 */
        /* <DEDUP_REMOVED lines=11> */
[----:B------:R-:W-:Y:S01]  /*46360*/  STL.64 [R1+0x3d40], R22 ;  /* 0x003d401601007387 */ /* 0x000fe20000100a00 */
[----:B------:R0:W-:Y:S03]  /*46370*/  STL.64 [R1+0x3d38], R20 ;  /* 0x003d381401007387 */ /* 0x0001e60000100a00 */
[----:B0-----:R-:W2:Y:S01]  /*46380*/  LDL.LU R20, [R1+0x660] ;  /* 0x0006600001147983 */ /* 0x001ea20000300800 */
[----:B------:R-:W2:Y:S02]  /*46390*/  LDL.LU R21, [R1+0x664] ;  /* 0x0006640001157983 */ /* 0x000ea40000300800 */
[----:B------:R-:W2:Y:S02]  /*463a0*/  LDL.LU R22, [R1+0x668] ;  /* 0x0006680001167983 */ /* 0x000ea40000300800 */
[----:B------:R-:W2:Y:S02]  /*463b0*/  LDL.LU R23, [R1+0x66c] ;  /* 0x00066c0001177983 */ /* 0x000ea40000300800 */
[----:B--2---:R-:W-:Y:S01]  /*463c0*/  STL.64 [R1+0x3d50], R22 ;  /* 0x003d501601007387 */ /* 0x004fe20000100a00 */
[----:B------:R0:W-:Y:S03]  /*463d0*/  STL.64 [R1+0x3d48], R20 ;  /* 0x003d481401007387 */ /* 0x0001e60000100a00 */
[----:B0-----:R-:W2:Y:S01]  /*463e0*/  LDL R20, [R1+0x1e0] ;  /* 0x0001e00001147983 */ /* 0x001ea20000100800 */
[----:B------:R-:W-:Y:S01]  /*463f0*/  HMMA.16816.F32.BF16 R12, R4, R16, R12 ;  /* 0x00000010040c723c */ /* 0x000fe2000004180c */
[----:B------:R-:W-:-:S02]  /*46400*/  IMAD.MOV.U32 R21, RZ, RZ, R2 ;  /* 0x000000ffff157224 */ /* 0x000fc400078e0002 */
[----:B------:R-:W3:Y:S04]  /*46410*/  LDL.LU R2, [R1+0x3d90] ;  /* 0x003d900001027983 */ /* 0x000ee80000300800 */
[----:B--2---:R-:W-:Y:S11]  /*46420*/  STL.64 [R1+0x3d60], R20 ;  /* 0x003d601401007387 */ /* 0x004ff60000100a00 */
[----:B------:R-:W-:Y:S05]  /*46430*/  @!UPT UIADD3 URZ, URZ, URZ, URZ ;  /* 0x0000003f3f3ff290 */ /* 0x000fea000fffe03f */
[----:B------:R0:W-:Y:S02]  /*46440*/  STL.64 [R1+0x280], R12 ;  /* 0x0002800c01007387 */ /* 0x0001e40000100a00 */
[----:B------:R-:W-:Y:S01]  /*46450*/  STL.64 [R1+0x288], R14 ;  /* 0x0002880e01007387 */ /* 0x000fe20000100a00 */
[----:B0-----:R-:W4:Y:S01]  /*46460*/  LDL.LU.64 R12, [R1+0x3d88] ;  /* 0x003d8800010c7983 */ /* 0x001f220000300a00 */
[----:B------:R-:W-:Y:S02]  /*46470*/  STL.64 [R1+0x3c70], R18 ;  /* 0x003c701201007387 */ /* 0x000fe40000100a00 */
[----:B------:R0:W-:Y:S02]  /*46480*/  STL.64 [R1+0x3c68], R16 ;  /* 0x003c681001007387 */ /* 0x0001e40000100a00 */
[----:B0-----:R-:W2:Y:S04]  /*46490*/  LDL.64 R16, [R1+0x1c0] ;  /* 0x0001c00001107983 */ /* 0x001ea80000100a00 */
        /* <DEDUP_REMOVED lines=16> */
[----:B------:R-:W3:Y:S02]  /*465a0*/  LDL.LU.64 R8, [R1+0x3d78] ;  /* 0x003d780001087983 */ /* 0x000ee40000300a00 */
[----:B---3--:R-:W-:Y:S01]  /*465b0*/  HMMA.16816.F32.BF16 R24, R4, R8, R24 ;  /* 0x000000080418723c */ /* 0x008fe20000041818 */
[----:B----4-:R-:W-:Y:S01]  /*465c0*/  STL.64 [R1+0x3c50], R10 ;  /* 0x003c500a01007387 */ /* 0x010fe20000100a00 */
[----:B------:R0:W-:Y:S11]  /*465d0*/  STL.64 [R1+0x3c48], R8 ;  /* 0x003c480801007387 */ /* 0x0001f60000100a00 */
[----:B------:R-:W-:Y:S10]  /*465e0*/  @!UPT UIADD3 URZ, URZ, URZ, URZ ;  /* 0x0000003f3f3ff290 */ /* 0x000ff4000fffe03f */
[----:B------:R-:W-:Y:S01]  /*465f0*/  STL.64 [R1+0x260], R24 ;  /* 0x0002601801007387 */ /* 0x000fe20000100a00 */
[----:B------:R-:W-:Y:S02]  /*46600*/  STL.64 [R1+0x268], R26 ;  /* 0x0002681a01007387 */ /* 0x000fe40000100a00 */
[----:B------:R-:W1:Y:S04]  /*46610*/  LDSM.16.MT88.4 R24, [R2+0x10300] ;  /* 0x010300000218783b */ /* 0x000e680000004200 */
[----:B0-----:R-:W3:Y:S01]  /*46620*/  LDL.LU R8, [R1+0x650] ;  /* 0x0006500001087983 */ /* 0x001ee20000300800 */
[----:B------:R-:W3:Y:S01]  /*46630*/  LDL.LU R9, [R1+0x654] ;  /* 0x0006540001097983 */ /* 0x000ee20000300800 */
[----:B------:R-:W3:Y:S02]  /*46640*/  LDL.LU R10, [R1+0x658] ;  /* 0x00065800010a7983 */ /* 0x000ee40000300800 */
[----:B------:R-:W3:Y:S01]  /*46650*/  LDL.LU R11, [R1+0x65c] ;  /* 0x00065c00010b7983 */ /* 0x000ee20000300800 */
[----:B-1----:R-:W-:Y:S01]  /*46660*/  STL.64 [R1+0x3b88], R26 ;  /* 0x003b881a01007387 */ /* 0x002fe20000100a00 */
[----:B------:R0:W-:Y:S03]  /*46670*/  STL.64 [R1+0x3b80], R24 ;  /* 0x003b801801007387 */ /* 0x0001e60000100a00 */
[----:B0-----:R-:W4:Y:S01]  /*46680*/  LDL.LU.64 R24, [R1+0x160] ;  /* 0x0001600001187983 */ /* 0x001f220000300a00 */
[----:B------:R-:W-:-:S02]  /*46690*/  IMAD.MOV.U32 R20, RZ, RZ, R29 ;  /* 0x000000ffff147224 */ /* 0x000fc400078e001d */
[----:B------:R-:W-:-:S07]  /*466a0*/  IMAD.MOV.U32 R21, RZ, RZ, R28 ;  /* 0x000000ffff157224 */ /* 0x000fce00078e001c */
[C---:B--2---:R-:W-:Y:S01]  /*466b0*/  HMMA.16816.F32.BF16 R20, R4.reuse, R20, R16 ;  /* 0x000000140414723c */ /* 0x044fe20000041810 */
[----:B----4-:R0:W-:Y:S04]  /*466c0*/  STL.64 [R1+0x3d00], R24 ;  /* 0x003d001801007387 */ /* 0x0101e80000100a00 */
[----:B0-----:R-:W2:Y:S01]  /*466d0*/  LDL.64 R24, [R1+0x1d0] ;  /* 0x0001d00001187983 */ /* 0x001ea20000100a00 */
[----:B------:R-:W4:Y:S02]  /*466e0*/  LDL.LU.64 R18, [R1+0x3d70] ;  /* 0x003d700001127983 */ /* 0x000f240000300a00 */
[----:B------:R-:W4:Y:S11]  /*466f0*/  LDL.LU.64 R16, [R1+0x3d68] ;  /* 0x003d680001107983 */ /* 0x000f360000300a00 */
[----:B------:R-:W-:Y:S04]  /*46700*/  @!UPT UIADD3 URZ, URZ, URZ, URZ ;  /* 0x0000003f3f3ff290 */ /* 0x000fe8000fffe03f */
[----:B------:R0:W-:Y:S01]  /*46710*/  STL.64 [R1+0x250], R20 ;  /* 0x0002501401007387 */ /* 0x0001e20000100a00 */
[----:B------:R4:W-:Y:S04]  /*46720*/  STL.64 [R1+0x258], R22 ;  /* 0x0002581601007387 */ /* 0x0009e80000100a00 */
[----:B0-----:R-:W4:Y:S02]  /*46730*/  LDL.LU.64 R20, [R1+0x3d60] ;  /* 0x003d600001147983 */ /* 0x001f240000300a00 */
[C---:B----4-:R-:W-:Y:S02]  /*46740*/  HMMA.16816.F32.BF16 R20, R4.reuse, R20, R16 ;  /* 0x000000140414723c */ /* 0x050fe40000041810 */
[----:B------:R-:W3:Y:S11]  /*46750*/  LDL.LU.64 R16, [R1+0x3d58] ;  /* 0x003d580001107983 */ /* 0x000ef60000300a00 */
[----:B------:R-:W-:Y:S10]  /*46760*/  @!UPT UIADD3 URZ, URZ, URZ, URZ ;  /* 0x0000003f3f3ff290 */ /* 0x000ff4000fffe03f */
[----:B------:R-:W-:Y:S01]  /*46770*/  STL.64 [R1+0x670], R20 ;  /* 0x0006701401007387 */ /* 0x000fe20000100a00 */
[----:B------:R0:W-:Y:S03]  /*46780*/  STL.64 [R1+0x678], R22 ;  /* 0x0006781601007387 */ /* 0x0001e60000100a00 */
[----:B0-----:R-:W4:Y:S01]  /*46790*/  LDL.LU.64 R22, [R1+0x3d50] ;  /* 0x003d500001167983 */ /* 0x001f220000300a00 */
[----:B------:R-:W4:Y:S02]  /*467a0*/  LDL.LU.64 R20, [R1+0x3d48] ;  /* 0x003d480001147983 */ /* 0x000f240000300a00 */
[----:B--2---:R-:W-:Y:S02]  /*467b0*/  IMAD.MOV.U32 R14, RZ, RZ, R25 ;  /* 0x000000ffff0e7224 */ /* 0x004fe400078e0019 */
[----:B------:R-:W-:Y:S01]  /*467c0*/  IMAD.MOV.U32 R15, RZ, RZ, R24 ;  /* 0x000000ffff0f7224 */ /* 0x000fe200078e0018 */
[C---:B---3--:R-:W-:Y:S08]  /*467d0*/  HMMA.16816.F32.BF16 R8, R4.reuse, R16, R8 ;  /* 0x000000100408723c */ /* 0x048ff00000041808 */
[----:B----4-:R-:W-:Y:S11]  /*467e0*/  HMMA.16816.F32.BF16 R20, R4, R24, R20 ;  /* 0x000000180414723c */ /* 0x010ff60000041814 */
[----:B------:R-:W-:Y:S11]  /*467f0*/  @!UPT UIADD3 URZ, URZ, URZ, URZ ;  /* 0x0000003f3f3ff290 */ /* 0x000ff6000fffe03f */
[----:B------:R-:W-:Y:S01]  /*46800*/  @!UPT UIADD3 URZ, URZ, URZ, URZ ;  /* 0x0000003f3f3ff290 */ /* 0x000fe2000fffe03f */
[----:B------:R-:W-:Y:S01]  /*46810*/  STL.64 [R1+0x660], R20 ;  /* 0x0006601401007387 */ /* 0x000fe20000100a00 */
[----:B------:R0:W-:Y:S03]  /*46820*/  STL.64 [R1+0x668], R22 ;  /* 0x0006681601007387 */ /* 0x0001e60000100a00 */
[----:B0-----:R-:W2:Y:S01]  /*46830*/  LDL.LU.64 R22, [R1+0x3d40] ;  /* 0x003d400001167983 */ /* 0x001ea20000300a00 */
[----:B------:R-:W3:Y:S02]  /*46840*/  LDL.LU.64 R20, [R1+0x3d38] ;  /* 0x003d380001147983 */ /* 0x000ee40000300a00 */
[----:B------:R-:W-:Y:S02]  /*46850*/  STL [R1+0x3c34], R14 ;  /* 0x003c340e01007387 */ /* 0x000fe40000100800 */
[----:B------:R-:W-:Y:S01]  /*46860*/  STL [R1+0x3c30], R15 ;  /* 0x003c300f01007387 */ /* 0x000fe20000100800 */
[----:B------:R-:W-:Y:S01]  /*46870*/  STL.64 [R1+0x3d18], R12 ;  /* 0x003d180c01007387 */ /* 0x000fe20000100a00 */
[----:B------:R0:W-:Y:S02]  /*46880*/  STL.64 [R1+0x650], R8 ;  /* 0x0006500801007387 */ /* 0x0001e40000100a00 */
[----:B------:R1:W-:Y:S01]  /*46890*/  STL.64 [R1+0x658], R10 ;  /* 0x0006580a01007387 */ /* 0x0003e20000100a00 */
[----:B0-----:R-:W4:Y:S01]  /*468a0*/  LDL.LU R8, [R1+0x5b0] ;  /* 0x0005b00001087983 */ /* 0x001f220000300800 */
[----:B------:R-:W4:Y:S02]  /*468b0*/  LDL.LU R9, [R1+0x5b4] ;  /* 0x0005b40001097983 */ /* 0x000f240000300800 */
[----:B-1----:R-:W3:Y:S02]  /*468c0*/  LDL.LU R10, [R1+0x5b8] ;  /* 0x0005b800010a7983 */ /* 0x002ee40000300800 */
[----:B------:R-:W3:Y:S02]  /*468d0*/  LDL.LU R11, [R1+0x5bc] ;  /* 0x0005bc00010b7983 */ /* 0x000ee40000300800 */
[----:B------:R-:W-:-:S02]  /*468e0*/  IMAD.MOV.U32 R29, RZ, RZ, R16 ;  /* 0x000000ffff1d7224 */ /* 0x000fc400078e0010 */
[----:B------:R-:W-:Y:S02]  /*468f0*/  IMAD.MOV.U32 R28, RZ, RZ, R17 ;  /* 0x000000ffff1c7224 */ /* 0x000fe400078e0011 */
[----:B--2---:R-:W-:Y:S02]  /*46900*/  IMAD.MOV.U32 R16, RZ, RZ, R23 ;  /* 0x000000ffff107224 */ /* 0x004fe400078e0017 */
[----:B------:R-:W-:-:S05]  /*46910*/  IMAD.MOV.U32 R17, RZ, RZ, R22 ;  /* 0x000000ffff117224 */ /* 0x000fca00078e0016 */
[----:B------:R-:W-:Y:S04]  /*46920*/  STL.64 [R1+0x3c88], R16 ;  /* 0x003c881001007387 */ /* 0x000fe80000100a00 */
[----:B---3--:R-:W-:Y:S01]  /*46930*/  STL.64 [R1+0x3c60], R10 ;  /* 0x003c600a01007387 */ /* 0x008fe20000100a00 */
[----:B----4-:R0:W-:Y:S03]  /*46940*/  STL.64 [R1+0x3c58], R8 ;  /* 0x003c580801007387 */ /* 0x0101e60000100a00 */
[----:B0-----:R-:W2:Y:S01]  /*46950*/  LDL.LU R8, [R1+0x5c0] ;  /* 0x0005c00001087983 */ /* 0x001ea20000300800 */
[----:B------:R-:W2:Y:S02]  /*46960*/  LDL.LU R9, [R1+0x5c4] ;  /* 0x0005c40001097983 */ /* 0x000ea40000300800 */
[----:B------:R-:W3:Y:S02]  /*46970*/  LDL.LU R10, [R1+0x5c8] ;  /* 0x0005c800010a7983 */ /* 0x000ee40000300800 */
[----:B------:R-:W3:Y:S02]  /*46980*/  LDL.LU R11, [R1+0x5cc] ;  /* 0x0005cc00010b7983 */ /* 0x000ee40000300800 */
[----:B------:R-:W-:-:S02]  /*46990*/  IMAD.MOV.U32 R16, RZ, RZ, R21 ;  /* 0x000000ffff107224 */ /* 0x000fc400078e0015 */
[----:B------:R-:W-:-:S05]  /*469a0*/  IMAD.MOV.U32 R17, RZ, RZ, R20 ;  /* 0x000000ffff117224 */ /* 0x000fca00078e0014 */
[----:B------:R0:W-:Y:S02]  /*469b0*/  STL.64 [R1+0x3ca0], R16 ;  /* 0x003ca01001007387 */ /* 0x0001e40000100a00 */
[----:B0-----:R-:W-:Y:S02]  /*469c0*/  IMAD.MOV.U32 R16, RZ, RZ, R3 ;  /* 0x000000ffff107224 */ /* 0x001fe400078e0003 */
[----:B------:R-:W-:Y:S01]  /*469d0*/  IMAD.MOV.U32 R17, RZ, RZ, R0 ;  /* 0x000000ffff117224 */ /* 0x000fe200078e0000 */
[----:B---3--:R-:W-:Y:S01]  /*469e0*/  STL.64 [R1+0x3c80], R10 ;  /* 0x003c800a01007387 */ /* 0x008fe20000100a00 */
[----:B--2---:R0:W-:Y:S03]  /*469f0*/  STL.64 [R1+0x3c78], R8 ;  /* 0x003c780801007387 */ /* 0x0041e60000100a00 */
[----:B0-----:R-:W2:Y:S01]  /*46a00*/  LDL.LU R8, [R1+0x5d0] ;  /* 0x0005d00001087983 */ /* 0x001ea20000300800 */
[----:B------:R-:W2:Y:S02]  /*46a10*/  LDL.LU R9, [R1+0x5d4] ;  /* 0x0005d40001097983 */ /* 0x000ea40000300800 */
[----:B------:R-:W3:Y:S02]  /*46a20*/  LDL.LU R10, [R1+0x5d8] ;  /* 0x0005d800010a7983 */ /* 0x000ee40000300800 */
[----:B------:R-:W3:Y:S01]  /*46a30*/  LDL.LU R11, [R1+0x5dc] ;  /* 0x0005dc00010b7983 */ /* 0x000ee20000300800 */
[----:B------:R0:W-:Y:S04]  /*46a40*/  STL.64 [R1+0x3cc8], R16 ;  /* 0x003cc81001007387 */ /* 0x0001e80000100a00 */
[----:B0-----:R-:W4:Y:S04]  /*46a50*/  LDL.64 R16, [R1+0x170] ;  /* 0x0001700001107983 */ /* 0x001f280000100a00 */
[----:B----4-:R-:W-:Y:S01]  /*46a60*/  STL.64 [R1+0x3ce0], R16 ;  /* 0x003ce01001007387 */ /* 0x010fe20000100a00 */
[----:B------:R-:W4:Y:S02]  /*46a70*/  LDL.LU R20, [R1+0x240] ;  /* 0x0002400001147983 */ /* 0x000f240000300800 */
[----:B------:R-:W4:Y:S02]  /*46a80*/  LDL.LU R21, [R1+0x244] ;  /* 0x0002440001157983 */ /* 0x000f240000300800 */
[----:B------:R-:W2:Y:S01]  /*46a90*/  LDL.LU R22, [R1+0x248] ;  /* 0x0002480001167983 */ /* 0x000ea20000300800 */
        /* <DEDUP_REMOVED lines=8> */
[----:B------:R-:W2:Y:S04]  /*46b20*/  LDL.LU R15, [R1+0x63c] ;  /* 0x00063c00010f7983 */ /* 0x000ea80000300800 */
[----:B--2---:R-:W-:Y:S01]  /*46b30*/  STL.64 [R1+0x3d28], R14 ;  /* 0x003d280e01007387 */ /* 0x004fe20000100a00 */
[----:B------:R0:W-:Y:S03]  /*46b40*/  STL.64 [R1+0x3d20], R12 ;  /* 0x003d200c01007387 */ /* 0x0001e60000100a00 */
[----:B0-----:R-:W2:Y:S01]  /*46b50*/  LDL.64 R12, [R1+0x1b0] ;  /* 0x0001b000010c7983 */ /* 0x001ea20000100a00 */
        /* <DEDUP_REMOVED lines=10> */
[----:B0-----:R-:W2:Y:S01]  /*46c00*/  LDL.64 R16, [R1+0x190] ;  /* 0x0001900001107983 */ /* 0x001ea20000100a00 */
[----:B------:R-:W-:Y:S02]  /*46c10*/  STL.64 [R1+0x3cd8], R22 ;  /* 0x003cd81601007387 */ /* 0x000fe40000100a00 */
[----:B----4-:R0:W-:Y:S02]  /*46c20*/  STL.64 [R1+0x3cd0], R20 ;  /* 0x003cd01401007387 */ /* 0x0101e40000100a00 */
[----:B0-----:R-:W4:Y:S01]  /*46c30*/  LDL.LU R20, [R1+0x600] ;  /* 0x0006000001147983 */ /* 0x001f220000300800 */
[----:B------:R-:W4:Y:S02]  /*46c40*/  LDL.LU R21, [R1+0x604] ;  /* 0x0006040001157983 */ /* 0x000f240000300800 */
[----:B------:R-:W2:Y:S02]  /*46c50*/  LDL.LU R22, [R1+0x608] ;  /* 0x0006080001167983 */ /* 0x000ea40000300800 */
[----:B------:R-:W2:Y:S01]  /*46c60*/  LDL.LU R23, [R1+0x60c] ;  /* 0x00060c0001177983 */ /* 0x000ea20000300800 */
[----:B------:R-:W-:Y:S01]  /*46c70*/  HMMA.16816.F32.BF16 R24, R4, R12, R24 ;  /* 0x0000000c0418723c */ /* 0x000fe20000041818 */
        /* <DEDUP_REMOVED lines=20> */
[----:B------:R-:W-:Y:S01]  /*46dc0*/  STL [R1+0x3c3c], R28 ;  /* 0x003c3c1c01007387 */ /* 0x000fe20000100800 */
[----:B------:R-:W-:Y:S02]  /*46dd0*/  STL [R1+0x3c38], R29 ;  /* 0x003c381d01007387 */ /* 0x000fe40000100800 */
[----:B------:R0:W-:Y:S02]  /*46de0*/  STL.64 [R1+0x640], R24 ;  /* 0x0006401801007387 */ /* 0x0001e40000100a00 */
[----:B------:R-:W-:Y:S01]  /*46df0*/  STL.64 [R1+0x648], R26 ;  /* 0x0006481a01007387 */ /* 0x000fe20000100a00 */
        /* <DEDUP_REMOVED lines=42> */
[----:B------:R-:W3:Y:S01]  /*470a0*/  LDL.LU.64 R16, [R1+0x3cc8] ;  /* 0x003cc80001107983 */ /* 0x000ee20000300a00 */
[----:B--2---:R-:W-:Y:S03]  /*470b0*/  HMMA.16816.F32.BF16 R4, R4, R24, R20 ;  /* 0x000000180404723c */ /* 0x004fe60000041814 */
[----:B------:R-:W3:Y:S01]  /*470c0*/  LDL.LU.64 R22, [R1+0x3cc0] ;  /* 0x003cc00001167983 */ /* 0x000ee20000300a00 */
        /* <DEDUP_REMOVED lines=8> */
[----:B------:R-:W-:Y:S01]  /*47150*/  STL.64 [R1+0x3ba0], R24 ;  /* 0x003ba01801007387 */ /* 0x000fe20000100a00 */
[C---:B---3--:R-:W-:Y:S03]  /*47160*/  HMMA.16816.F32.BF16 R16, R20.reuse, R16, R8 ;  /* 0x000000101410723c */ /* 0x048fe60000041808 */
[----:B------:R-:W3:Y:S01]  /*47170*/  LDL.LU.64 R10, [R1+0x3cb0] ;  /* 0x003cb000010a7983 */ /* 0x000ee20000300a00 */
[----:B------:R-:W3:Y:S11]  /*47180*/  LDL.LU.64 R8, [R1+0x3ca8] ;  /* 0x003ca80001087983 */ /* 0x000ef60000300a00 */
[----:B------:R-:W-:Y:S08]  /*47190*/  @!UPT UIADD3 URZ, URZ, URZ, URZ ;  /* 0x0000003f3f3ff290 */ /* 0x000ff0000fffe03f */
        /* <DEDUP_REMOVED lines=16> */
[----:B0-----:R-:W2:Y:S01]  /*472a0*/  LDL.LU.64 R18, [R1+0x3c70] ;  /* 0x003c700001127983 */ /* 0x001ea20000300a00 */
        /* <DEDUP_REMOVED lines=8> */
[----:B--2---:R-:W-:Y:S02]  /*47330*/  STL.64 [R1+0x3b58], R18 ;  /* 0x003b581201007387 */ /* 0x004fe40000100a00 */
[----:B------:R0:W-:Y:S02]  /*47340*/  STL.64 [R1+0x3b50], R16 ;  /* 0x003b501001007387 */ /* 0x0001e40000100a00 */
[----:B0-----:R-:W2:Y:S04]  /*47350*/  LDL R16, [R1+0x30] ;  /* 0x0000300001107983 */ /* 0x001ea80000100800 */
[----:B------:R-:W2:Y:S01]  /*47360*/  LDL R17, [R1+0x34] ;  /* 0x0000340001117983 */ /* 0x000ea20000100800 */
[C---:B----4-:R-:W-:Y:S11]  /*47370*/  HMMA.16816.F32.BF16 R8, R20.reuse, R12, R8 ;  /* 0x0000000c1408723c */ /* 0x050ff60000041808 */
[----:B------:R-:W-:Y:S11]  /*47380*/  @!UPT UIADD3 URZ, URZ, URZ, URZ ;  /* 0x0000003f3f3ff290 */ /* 0x000ff6000fffe03f */
[----:B------:R-:W-:Y:S01]  /*47390*/  @!UPT UIADD3 URZ, URZ, URZ, URZ ;  /* 0x0000003f3f3ff290 */ /* 0x000fe2000fffe03f */
[----:B------:R-:W-:Y:S01]  /*473a0*/  STL.64 [R1+0x5b0], R8 ;  /* 0x0005b00801007387 */ /* 0x000fe20000100a00 */
[----:B------:R0:W-:Y:S03]  /*473b0*/  STL.64 [R1+0x5b8], R10 ;  /* 0x0005b80a01007387 */ /* 0x0001e60000100a00 */
[----:B0-----:R-:W3:Y:S01]  /*473c0*/  LDL.LU.64 R10, [R1+0x3c50] ;  /* 0x003c5000010a7983 */ /* 0x001ee20000300a00 */
[----:B------:R-:W4:Y:S02]  /*473d0*/  LDL.LU.64 R8, [R1+0x3c48] ;  /* 0x003c480001087983 */ /* 0x000f240000300a00 */
[----:B------:R-:W-:Y:S01]  /*473e0*/  STL.64 [R1+0x3b48], R12 ;  /* 0x003b480c01007387 */ /* 0x000fe20000100a00 */
[C---:B----4-:R-:W-:Y:S01]  /*473f0*/  HMMA.16816.F32.BF16 R4, R20.reuse, R8, R4 ;  /* 0x000000081404723c */ /* 0x050fe20000041804 */
[----:B---3--:R-:W-:Y:S01]  /*47400*/  STL.64 [R1+0x3b40], R10 ;  /* 0x003b400a01007387 */ /* 0x008fe20000100a00 */
[----:B------:R0:W-:Y:S11]  /*47410*/  STL.64 [R1+0x3b38], R8 ;  /* 0x003b380801007387 */ /* 0x0001f60000100a00 */
[----:B------:R-:W-:Y:S10]  /*47420*/  @!UPT UIADD3 URZ, URZ, URZ, URZ ;  /* 0x0000003f3f3ff290 */ /* 0x000ff4000fffe03f */
[----:B------:R-:W-:Y:S01]  /*47430*/  STL.64 [R1+0x5a0], R4 ;  /* 0x0005a00401007387 */ /* 0x000fe20000100a00 */
[----:B------:R-:W-:Y:S02]  /*47440*/  STL.64 [R1+0x5a8], R6 ;  /* 0x0005a80601007387 */ /* 0x000fe40000100a00 */
[----:B0-----:R-:W2:Y:S02]  /*47450*/  LDL.LU R8, [R1+0x590] ;  /* 0x0005900001087983 */ /* 0x001ea40000300800 */
[----:B------:R-:W2:Y:S01]  /*47460*/  LDL.LU R9, [R1+0x594] ;  /* 0x0005940001097983 */ /* 0x000ea20000300800 */
[----:B------:R-:W2:Y:S01]  /*47470*/  LDL.LU R10, [R1+0x598] ;  /* 0x00059800010a7983 */ /* 0x000ea20000300800 */
[----:B------:R-:W2:Y:S03]  /*47480*/  LDL.LU R11, [R1+0x59c] ;  /* 0x00059c00010b7983 */ /* 0x000ea60000300800 */
[----:B------:R-:W0:Y:S04]  /*47490*/  LDSM.16.MT88.4 R4, [R2+0x10380] ;  /* 0x010380000204783b */ /* 0x000e280000004200 */
[----:B0-----:R0:W-:Y:S01]  /*474a0*/  STL [R1+0x3a7c], R4 ;  /* 0x003a7c0401007387 */ /* 0x0011e20000100800 */
[----:B------:R1:W-:Y:S02]  /*474b0*/  STL [R1+0x3a78], R5 ;  /* 0x003a780501007387 */ /* 0x0003e40000100800 */
[----:B------:R3:W-:Y:S02]  /*474c0*/  STL [R1+0x3a74], R6 ;  /* 0x003a740601007387 */ /* 0x0007e40000100800 */
[----:B------:R4:W-:Y:S01]  /*474d0*/  STL [R1+0x3a70], R7 ;  /* 0x003a700701007387 */ /* 0x0009e20000100800 */
[----:B0-----:R-:W4:Y:S01]  /*474e0*/  LDL.LU R4, [R1+0x220] ;  /* 0x0002200001047983 */ /* 0x001f220000300800 */
[----:B--2---:R-:W-:Y:S11]  /*474f0*/  HMMA.16816.F32.BF16 R8, R20, R16, R8 ;  /* 0x000000101408723c */ /* 0x004ff60000041808 */
[----:B------:R-:W-:Y:S11]  /*47500*/  @!UPT UIADD3 URZ, URZ, URZ, URZ ;  /* 0x0000003f3f3ff290 */ /* 0x000ff6000fffe03f */
[----:B------:R-:W-:Y:S01]  /*47510*/  @!UPT UIADD3 URZ, URZ, URZ, URZ ;  /* 0x0000003f3f3ff290 */ /* 0x000fe2000fffe03f */
[----:B------:R0:W-:Y:S01]  /*47520*/  STL.64 [R1+0x590], R8 ;  /* 0x0005900801007387 */ /* 0x0001e20000100a00 */
[----:B------:R-:W-:Y:S02]  /*47530*/  STL.64 [R1+0x598], R10 ;  /* 0x0005980a01007387 */ /* 0x000fe40000100a00 */
[----:B-1----:R-:W2:Y:S02]  /*47540*/  LDL.LU R5, [R1+0x224] ;  /* 0x0002240001057983 */ /* 0x002ea40000300800 */
[----:B---3--:R-:W3:Y:S01]  /*47550*/  LDL.LU R6, [R1+0x228] ;  /* 0x0002280001067983 */ /* 0x008ee20000300800 */
[----:B----4-:R-:W3:Y:S01]  /*47560*/  LDL.LU R7, [R1+0x22c] ;  /* 0x00022c0001077983 */ /* 0x010ee20000300800 */
[----:B------:R-:W-:Y:S02]  /*47570*/  IMAD.MOV.U32 R24, RZ, RZ, R0 ;  /* 0x000000ffff187224 */ /* 0x000fe400078e0000 */
[----:B------:R-:W-:Y:S02]  /*47580*/  IMAD.MOV.U32 R25, RZ, RZ, R3 ;  /* 0x000000ffff197224 */ /* 0x000fe400078e0003 */
[----:B------:R-:W4:Y:S01]  /*47590*/  LDL.LU R0, [R1+0x3c44] ;  /* 0x003c440001007983 */ /* 0x000f220000300800 */
[----:B------:R-:W4:Y:S02]  /*475a0*/  LDL.LU R3, [R1+0x3c40] ;  /* 0x003c400001037983 */ /* 0x000f240000300800 */
[----:B------:R1:W-:Y:S02]  /*475b0*/  STL.64 [R1+0x3bb8], R24 ;  /* 0x003bb81801007387 */ /* 0x0003e40000100a00 */
[----:B0-----:R-:W-:-:S02]  /*475c0*/  IMAD.MOV.U32 R8, RZ, RZ, R27 ;  /* 0x000000ffff087224 */ /* 0x001fc400078e001b */
[----:B------:R-:W-:Y:S02]  /*475d0*/  IMAD.MOV.U32 R9, RZ, RZ, R26 ;  /* 0x000000ffff097224 */ /* 0x000fe400078e001a */
[----:B-1----:R-:W-:Y:S02]  /*475e0*/  IMAD.MOV.U32 R24, RZ, RZ, R28 ;  /* 0x000000ffff187224 */ /* 0x002fe400078e001c */
[----:B------:R-:W-:Y:S01]  /*475f0*/  IMAD.MOV.U32 R25, RZ, RZ, R29 ;  /* 0x000000ffff197224 */ /* 0x000fe200078e001d */
[----:B---3--:R-:W-:Y:S01]  /*47600*/  STL.64 [R1+0x3b98], R6 ;  /* 0x003b980601007387 */ /* 0x008fe20000100a00 */
[----:B--2---:R0:W-:Y:S03]  /*47610*/  STL.64 [R1+0x3b90], R4 ;  /* 0x003b900401007387 */ /* 0x0041e60000100a00 */
[----:B0-----:R-:W2:Y:S01]  /*47620*/  LDL.LU R4, [R1+0x230] ;  /* 0x0002300001047983 */ /* 0x001ea20000300800 */
[----:B------:R-:W2:Y:S02]  /*47630*/  LDL.LU R5, [R1+0x234] ;  /* 0x0002340001057983 */ /* 0x000ea40000300800 */
[----:B------:R-:W3:Y:S02]  /*47640*/  LDL.LU R6, [R1+0x238] ;  /* 0x0002380001067983 */ /* 0x000ee40000300800 */
[----:B------:R-:W3:Y:S01]  /*47650*/  LDL.LU R7, [R1+0x23c] ;  /* 0x00023c0001077983 */ /* 0x000ee20000300800 */
[----:B------:R-:W2:Y:S01]  /*47660*/  LDL.LU R28, [R1+0x3c3c] ;  /* 0x003c3c00011c7983 */ /* 0x000ea20000300800 */
[----:B------:R-:W3:Y:S02]  /*47670*/  LDL.LU R29, [R1+0x3c38] ;  /* 0x003c3800011d7983 */ /* 0x000ee40000300800 */
[----:B------:R0:W-:Y:S02]  /*47680*/  STL.64 [R1+0x3bd0], R24 ;  /* 0x003bd01801007387 */ /* 0x0001e40000100a00 */
[----:B------:R1:W-:Y:S01]  /*47690*/  STL.64 [R1+0x3bd8], R8 ;  /* 0x003bd80801007387 */ /* 0x0003e20000100a00 */
[----:B0-----:R-:W4:Y:S01]  /*476a0*/  LDL.LU R24, [R1+0x530] ;  /* 0x0005300001187983 */ /* 0x001f220000300800 */
[----:B------:R-:W4:Y:S02]  /*476b0*/  LDL.LU R25, [R1+0x534] ;  /* 0x0005340001197983 */ /* 0x000f240000300800 */
[----:B------:R-:W4:Y:S02]  /*476c0*/  LDL.LU R26, [R1+0x538] ;  /* 0x00053800011a7983 */ /* 0x000f240000300800 */
[----:B------:R-:W4:Y:S02]  /*476d0*/  LDL.LU R27, [R1+0x53c] ;  /* 0x00053c00011b7983 */ /* 0x000f240000300800 */
[----:B-1----:R-:W-:-:S02]  /*476e0*/  IMAD.MOV.U32 R8, RZ, RZ, R14 ;  /* 0x000000ffff087224 */ /* 0x002fc400078e000e */
[----:B------:R-:W-:Y:S02]  /*476f0*/  IMAD.MOV.U32 R9, RZ, RZ, R15 ;  /* 0x000000ffff097224 */ /* 0x000fe400078e000f */
[----:B--2---:R-:W-:Y:S02]  /*47700*/  IMAD.MOV.U32 R13, RZ, RZ, R28 ;  /* 0x000000ffff0d7224 */ /* 0x004fe400078e001c */
[----:B---3--:R-:W-:Y:S01]  /*47710*/  IMAD.MOV.U32 R12, RZ, RZ, R29 ;  /* 0x000000ffff0c7224 */ /* 0x008fe200078e001d */
[----:B----4-:R-:W-:Y:S01]  /*47720*/  STL.64 [R1+0x3be8], R26 ;  /* 0x003be81a01007387 */ /* 0x010fe20000100a00 */
[----:B------:R0:W-:Y:S02]  /*47730*/  STL.64 [R1+0x3be0], R24 ;  /* 0x003be01801007387 */ /* 0x0001e40000100a00 */
[----:B------:R-:W2:Y:S02]  /*47740*/  LDL.LU R14, [R1+0x3c34] ;  /* 0x003c3400010e7983 */ /* 0x000ea40000300800 */
[----:B------:R-:W3:Y:S01]  /*47750*/  LDL.LU R15, [R1+0x3c30] ;  /* 0x003c3000010f7983 */ /* 0x000ee20000300800 */
[----:B------:R-:W-:Y:S01]  /*47760*/  STL.64 [R1+0x3c10], R12 ;  /* 0x003c100c01007387 */ /* 0x000fe20000100a00 */
[----:B------:R1:W-:Y:S03]  /*47770*/  STL.64 [R1+0x3bf0], R8 ;  /* 0x003bf00801007387 */ /* 0x0003e60000100a00 */
[----:B0-----:R-:W4:Y:S01]  /*47780*/  LDL.LU R24, [R1+0x540] ;  /* 0x0005400001187983 */ /* 0x001f220000300800 */
[----:B------:R-:W4:Y:S02]  /*47790*/  LDL.LU R25, [R1+0x544] ;  /* 0x0005440001197983 */ /* 0x000f240000300800 */
[----:B------:R-:W4:Y:S02]  /*477a0*/  LDL.LU R26, [R1+0x548] ;  /* 0x00054800011a7983 */ /* 0x000f240000300800 */
[----:B------:R-:W4:Y:S02]  /*477b0*/  LDL.LU R27, [R1+0x54c] ;  /* 0x00054c00011b7983 */ /* 0x000f240000300800 */
[----:B-1----:R-:W-:-:S02]  /*477c0*/  IMAD.MOV.U32 R8, RZ, RZ, R3 ;  /* 0x000000ffff087224 */ /* 0x002fc400078e0003 */
[----:B------:R-:W-:Y:S02]  /*477d0*/  IMAD.MOV.U32 R9, RZ, RZ, R0 ;  /* 0x000000ffff097224 */ /* 0x000fe400078e0000 */
[----:B--2---:R-:W-:Y:S02]  /*477e0*/  IMAD.MOV.U32 R13, RZ, RZ, R14 ;  /* 0x000000ffff0d7224 */ /* 0x004fe400078e000e */
[----:B---3--:R-:W-:-:S05]  /*477f0*/  IMAD.MOV.U32 R12, RZ, RZ, R15 ;  /* 0x000000ffff0c7224 */ /* 0x008fca00078e000f */
[----:B------:R0:W-:Y:S04]  /*47800*/  STL.64 [R1+0x3c28], R12 ;  /* 0x003c280c01007387 */ /* 0x0001e80000100a00 */
[----:B----4-:R-:W-:Y:S01]  /*47810*/  STL.64 [R1+0x3c00], R26 ;  /* 0x003c001a01007387 */ /* 0x010fe20000100a00 */
[----:B------:R-:W-:Y:S03]  /*47820*/  STL.64 [R1+0x3bf8], R24 ;  /* 0x003bf81801007387 */ /* 0x000fe60000100a00 */
[----:B0-----:R-:W2:Y:S01]  /*47830*/  LDL.LU R12, [R1+0x580] ;  /* 0x00058000010c7983 */ /* 0x001ea20000300800 */
[----:B------:R-:W2:Y:S02]  /*47840*/  LDL.LU R13, [R1+0x584] ;  /* 0x00058400010d7983 */ /* 0x000ea40000300800 */
[----:B------:R-:W2:Y:S02]  /*47850*/  LDL.LU R14, [R1+0x588] ;  /* 0x00058800010e7983 */ /* 0x000ea40000300800 */
[----:B------:R-:W2:Y:S01]  /*47860*/  LDL.LU R15, [R1+0x58c] ;  /* 0x00058c00010f7983 */ /* 0x000ea20000300800 */
[----:B------:R0:W-:Y:S04]  /*47870*/  STL.64 [R1+0x3c08], R8 ;  /* 0x003c080801007387 */ /* 0x0001e80000100a00 */
        /* <DEDUP_REMOVED lines=25> */
[----:B------:R-:W2:Y:S01]  /*47a10*/  LDL.LU R7, [R1+0x52c] ;  /* 0x00052c0001077983 */ /* 0x000ea20000300800 */
[----:B------:R-:W2:Y:S04]  /*47a20*/  LDL.LU.64 R16, [R1] ;  /* 0x0000000001107983 */ /* 0x000ea80000300a00 */
[----:B--2---:R0:W-:Y:S04]  /*47a30*/  STL.64 [R1+0x3b70], R16 ;  /* 0x003b701001007387 */ /* 0x0041e80000100a00 */
[----:B0-----:R-:W2:Y:S02]  /*47a40*/  LDL.64 R16, [R1+0x1e0] ;  /* 0x0001e00001107983 */ /* 0x001ea40000100a00 */
[----:B--2---:R-:W-:Y:S01]  /*47a50*/  HMMA.16816.F32.BF16 R12, R20, R16, R12 ;  /* 0x00000010140c723c */ /* 0x004fe2000004180c */
[----:B------:R-:W-:-:S02]  /*47a60*/  IMAD.MOV.U32 R29, RZ, RZ, R16 ;  /* 0x000000ffff1d7224 */ /* 0x000fc400078e0010 */
[----:B------:R-:W-:Y:S11]  /*47a70*/  IMAD.MOV.U32 R28, RZ, RZ, R17 ;  /* 0x000000ffff1c7224 */ /* 0x000ff600078e0011 */
[----:B------:R-:W-:Y:S09]  /*47a80*/  @!UPT UIADD3 URZ, URZ, URZ, URZ ;  /* 0x0000003f3f3ff290 */ /* 0x000ff2000fffe03f */
[----:B------:R0:W-:Y:S01]  /*47a90*/  STL.64 [R1+0x580], R12 ;  /* 0x0005800c01007387 */ /* 0x0001e20000100a00 */
[----:B------:R3:W-:Y:S03]  /*47aa0*/  STL.64 [R1+0x588], R14 ;  /* 0x0005880e01007387 */ /* 0x0007e60000100a00 */
[----:B0-----:R-:W3:Y:S01]  /*47ab0*/  LDL.LU.64 R12, [R1+0x3c28] ;  /* 0x003c2800010c7983 */ /* 0x001ee20000300a00 */
[----:B------:R-:W2:Y:S01]  /*47ac0*/  LDL.LU.64 R16, [R1+0x10] ;  /* 0x0000100001107983 */ /* 0x000ea20000300a00 */
[C---:B---3--:R-:W-:Y:S02]  /*47ad0*/  HMMA.16816.F32.BF16 R12, R20.reuse, R12, R8 ;  /* 0x0000000c140c723c */ /* 0x048fe40000041808 */
[----:B--2---:R0:W-:Y:S04]  /*47ae0*/  STL.64 [R1+0x3b78], R16 ;  /* 0x003b781001007387 */ /* 0x0041e80000100a00 */
[----:B0-----:R-:W2:Y:S01]  /*47af0*/  LDL.LU.64 R16, [R1+0x20] ;  /* 0x0000200001107983 */ /* 0x001ea20000300a00 */
[----:B------:R-:W3:Y:S02]  /*47b00*/  LDL.LU.64 R10, [R1+0x3c20] ;  /* 0x003c2000010a7983 */ /* 0x000ee40000300a00 */
[----:B------:R-:W3:Y:S11]  /*47b10*/  LDL.LU.64 R8, [R1+0x3c18] ;  /* 0x003c180001087983 */ /* 0x000ef60000300a00 */
[----:B------:R-:W-:Y:S03]  /*47b20*/  @!UPT UIADD3 URZ, URZ, URZ, URZ ;  /* 0x0000003f3f3ff290 */ /* 0x000fe6000fffe03f */
[----:B------:R0:W-:Y:S01]  /*47b30*/  STL.64 [R1+0x570], R12 ;  /* 0x0005700c01007387 */ /* 0x0001e20000100a00 */
[----:B------:R3:W-:Y:S03]  /*47b40*/  STL.64 [R1+0x578], R14 ;  /* 0x0005780e01007387 */ /* 0x0007e60000100a00 */
[----:B0-----:R-:W3:Y:S02]  /*47b50*/  LDL.LU.64 R12, [R1+0x3c10] ;  /* 0x003c1000010c7983 */ /* 0x001ee40000300a00 */
[C---:B---3--:R-:W-:Y:S02]  /*47b60*/  HMMA.16816.F32.BF16 R12, R20.reuse, R12, R8 ;  /* 0x0000000c140c723c */ /* 0x048fe40000041808 */
[----:B------:R-:W4:Y:S11]  /*47b70*/  LDL.LU.64 R8, [R1+0x3c08] ;  /* 0x003c080001087983 */ /* 0x000f360000300a00 */
[----:B------:R-:W-:Y:S10]  /*47b80*/  @!UPT UIADD3 URZ, URZ, URZ, URZ ;  /* 0x0000003f3f3ff290 */ /* 0x000ff4000fffe03f */
[----:B------:R0:W-:Y:S01]  /*47b90*/  STL.64 [R1+0x560], R12 ;  /* 0x0005600c01007387 */ /* 0x0001e20000100a00 */
[----:B------:R1:W-:Y:S03]  /*47ba0*/  STL.64 [R1+0x568], R14 ;  /* 0x0005680e01007387 */ /* 0x0003e60000100a00 */
[----:B0-----:R-:W3:Y:S01]  /*47bb0*/  LDL.LU R12, [R1+0x1f0] ;  /* 0x0001f000010c7983 */ /* 0x001ee20000300800 */
[----:B------:R-:W3:Y:S02]  /*47bc0*/  LDL.LU R13, [R1+0x1f4] ;  /* 0x0001f400010d7983 */ /* 0x000ee40000300800 */
[----:B-1----:R-:W2:Y:S02]  /*47bd0*/  LDL.LU R14, [R1+0x1f8] ;  /* 0x0001f800010e7983 */ /* 0x002ea40000300800 */
[----:B------:R-:W2:Y:S01]  /*47be0*/  LDL.LU R15, [R1+0x1fc] ;  /* 0x0001fc00010f7983 */ /* 0x000ea20000300800 */
[C---:B----4-:R-:W-:Y:S01]  /*47bf0*/  HMMA.16816.F32.BF16 R8, R20.reuse, R8, R24 ;  /* 0x000000081408723c */ /* 0x050fe20000041818 */
[----:B--2---:R-:W-:Y:S01]  /*47c00*/  STL.64 [R1+0x3b68], R14 ;  /* 0x003b680e01007387 */ /* 0x004fe20000100a00 */
[----:B---3--:R0:W-:Y:S03]  /*47c10*/  STL.64 [R1+0x3b60], R12 ;  /* 0x003b600c01007387 */ /* 0x0081e60000100a00 */
        /* <DEDUP_REMOVED lines=21> */
[----:B0-----:R-:W4:Y:S01]  /*47d70*/  LDL.LU R8, [R1+0x8f0] ;  /* 0x0008f00001087983 */ /* 0x001f220000300800 */
[----:B------:R-:W4:Y:S02]  /*47d80*/  LDL.LU R9, [R1+0x8f4] ;  /* 0x0008f40001097983 */ /* 0x000f240000300800 */
[----:B-1----:R-:W4:Y:S02]  /*47d90*/  LDL.LU R10, [R1+0x8f8] ;  /* 0x0008f800010a7983 */ /* 0x002f240000300800 */
[----:B------:R-:W4:Y:S01]  /*47da0*/  LDL.LU R11, [R1+0x8fc] ;  /* 0x0008fc00010b7983 */ /* 0x000f220000300800 */
        /* <DEDUP_REMOVED lines=14> */
[----:B---3--:R-:W-:Y:S02]  /*47e90*/  HMMA.16816.F32.BF16 R20, R20, R24, R4 ;  /* 0x000000181414723c */ /* 0x008fe40000041804 */
[----:B------:R-:W3:Y:S01]  /*47ea0*/  LDL.LU.64 R6, [R1+0x3b98] ;  /* 0x003b980001067983 */ /* 0x000ee20000300a00 */
[----:B------:R-:W3:Y:S02]  /*47eb0*/  LDL.LU.64 R4, [R1+0x3b90] ;  /* 0x003b900001047983 */ /* 0x000ee40000300a00 */
[----:B------:R-:W-:-:S02]  /*47ec0*/  IMAD.MOV.U32 R3, RZ, RZ, R24 ;  /* 0x000000ffff037224 */ /* 0x000fc400078e0018 */
[----:B------:R-:W-:Y:S11]  /*47ed0*/  IMAD.MOV.U32 R0, RZ, RZ, R25 ;  /* 0x000000ffff007224 */ /* 0x000ff600078e0019 */
[----:B------:R-:W-:Y:S05]  /*47ee0*/  @!UPT UIADD3 URZ, URZ, URZ, URZ ;  /* 0x0000003f3f3ff290 */ /* 0x000fea000fffe03f */
[----:B------:R0:W-:Y:S01]  /*47ef0*/  STL.64 [R1+0x230], R20 ;  /* 0x0002301401007387 */ /* 0x0001e20000100a00 */
[----:B------:R-:W-:Y:S02]  /*47f00*/  STL.64 [R1+0x238], R22 ;  /* 0x0002381601007387 */ /* 0x000fe40000100a00 */
[----:B-1----:R-:W3:Y:S02]  /*47f10*/  LDL.LU.64 R26, [R1+0x3b88] ;  /* 0x003b8800011a7983 */ /* 0x002ee40000300a00 */
[----:B------:R-:W3:Y:S01]  /*47f20*/  LDL.LU.64 R24, [R1+0x3b80] ;  /* 0x003b800001187983 */ /* 0x000ee20000300a00 */
[----:B0-----:R-:W2:Y:S01]  /*47f30*/  LDL.LU.64 R20, [R1+0x30] ;  /* 0x0000300001147983 */ /* 0x001ea20000300a00 */
[C---:B---3--:R-:W-:Y:S11]  /*47f40*/  HMMA.16816.F32.BF16 R4, R24.reuse, R16, R4 ;  /* 0x000000101804723c */ /* 0x048ff60000041804 */
[----:B------:R-:W-:Y:S11]  /*47f50*/  @!UPT UIADD3 URZ, URZ, URZ, URZ ;  /* 0x0000003f3f3ff290 */ /* 0x000ff6000fffe03f */
[----:B------:R-:W-:Y:S01]  /*47f60*/  @!UPT UIADD3 URZ, URZ, URZ, URZ ;  /* 0x0000003f3f3ff290 */ /* 0x000fe2000fffe03f */
[----:B------:R-:W-:Y:S01]  /*47f70*/  STL.64 [R1+0x220], R4 ;  /* 0x0002200401007387 */ /* 0x000fe20000100a00 */
[----:B------:R0:W-:Y:S02]  /*47f80*/  STL.64 [R1+0x228], R6 ;  /* 0x0002280601007387 */ /* 0x0001e40000100a00 */
[----:B0-----:R-:W-:Y:S02]  /*47f90*/  IMAD.MOV.U32 R7, RZ, RZ, R17 ;  /* 0x000000ffff077224 */ /* 0x001fe400078e0011 */
[----:B------:R-:W-:Y:S02]  /*47fa0*/  IMAD.MOV.U32 R6, RZ, RZ, R16 ;  /* 0x000000ffff067224 */ /* 0x000fe400078e0010 */
[----:B------:R-:W3:Y:S01]  /*47fb0*/  LDL.LU.64 R16, [R1+0x3b78] ;  /* 0x003b780001107983 */ /* 0x000ee20000300a00 */
[----:B------:R-:W-:Y:S02]  /*47fc0*/  STL [R1+0x3a84], R7 ;  /* 0x003a840701007387 */ /* 0x000fe40000100800 */
[----:B------:R0:W-:Y:S02]  /*47fd0*/  STL [R1+0x3a80], R6 ;  /* 0x003a800601007387 */ /* 0x0001e40000100800 */
[----:B------:R-:W3:Y:S01]  /*47fe0*/  LDL.LU R4, [R1+0x210] ;  /* 0x0002100001047983 */ /* 0x000ee20000300800 */
[----:B------:R-:W3:Y:S04]  /*47ff0*/  LDL.LU R5, [R1+0x214] ;  /* 0x0002140001057983 */ /* 0x000ee80000300800 */
        /* <DEDUP_REMOVED lines=25> */
[----:B------:R-:W3:Y:S01]  /*48190*/  LDL.LU R7, [R1+0x8dc] ;  /* 0x0008dc0001077983 */ /* 0x000ee20000300800 */
[C---:B--2---:R-:W-:Y:S11]  /*481a0*/  HMMA.16816.F32.BF16 R12, R24.reuse, R16, R12 ;  /* 0x00000010180c723c */ /* 0x044ff6000004180c */
[----:B------:R-:W-:Y:S11]  /*481b0*/  @!UPT UIADD3 URZ, URZ, URZ, URZ ;  /* 0x0000003f3f3ff290 */ /* 0x000ff6000fffe03f */
[----:B------:R-:W-:Y:S01]  /*481c0*/  @!UPT UIADD3 URZ, URZ, URZ, URZ ;  /* 0x0000003f3f3ff290 */ /* 0x000fe2000fffe03f */
[----:B------:R0:W-:Y:S01]  /*481d0*/  STL.64 [R1+0x1f0], R12 ;  /* 0x0001f00c01007387 */ /* 0x0001e20000100a00 */
[----:B------:R-:W-:Y:S03]  /*481e0*/  STL.64 [R1+0x1f8], R14 ;  /* 0x0001f80e01007387 */ /* 0x000fe60000100a00 */
[----:B0-----:R-:W4:Y:S01]  /*481f0*/  LDL.LU.64 R12, [R1+0x3b48] ;  /* 0x003b4800010c7983 */ /* 0x001f220000300a00 */
[----:B---3--:R-:W-:Y:S02]  /*48200*/  STL.64 [R1+0x3a28], R18 ;  /* 0x003a281201007387 */ /* 0x008fe40000100a00 */
        /* <DEDUP_REMOVED lines=10> */
[----:B0-----:R-:W3:Y:S01]  /*482b0*/  LDL.LU.64 R10, [R1+0x3b40] ;  /* 0x003b4000010a7983 */ /* 0x001ee20000300a00 */
[----:B------:R-:W2:Y:S02]  /*482c0*/  LDL.LU.64 R8, [R1+0x3b38] ;  /* 0x003b380001087983 */ /* 0x000ea40000300a00 */
[----:B------:R2:W-:Y:S01]  /*482d0*/  STL.64 [R1+0x3b18], R12 ;  /* 0x003b180c01007387 */ /* 0x0005e20000100a00 */
[C---:B------:R-:W-:Y:S08]  /*482e0*/  HMMA.16816.F32.BF16 R4, R24.reuse, R20, R4 ;  /* 0x000000141804723c */ /* 0x040ff00000041804 */
[----:B--2---:R-:W-:Y:S01]  /*482f0*/  HMMA.16816.F32.BF16 R12, R24, R8, R16 ;  /* 0x00000008180c723c */ /* 0x004fe20000041810 */
[----:B---3--:R-:W-:Y:S01]  /*48300*/  STL.64 [R1+0x3a00], R10 ;  /* 0x003a000a01007387 */ /* 0x008fe20000100a00 */
[----:B------:R0:W-:Y:S05]  /*48310*/  STL.64 [R1+0x39f8], R8 ;  /* 0x0039f80801007387 */ /* 0x0001ea0000100a00 */
[----:B0-----:R-:W-:-:S02]  /*48320*/  IMAD.MOV.U32 R9, RZ, RZ, R20 ;  /* 0x000000ffff097224 */ /* 0x001fc400078e0014 */
[----:B------:R-:W-:Y:S02]  /*48330*/  IMAD.MOV.U32 R8, RZ, RZ, R21 ;  /* 0x000000ffff087224 */ /* 0x000fe400078e0015 */
[----:B------:R-:W0:Y:S11]  /*48340*/  LDSM.16.MT88.4 R20, [R2+0x14000] ;  /* 0x014000000214783b */ /* 0x000e360000004200 */
[----:B------:R-:W-:Y:S01]  /*48350*/  @!UPT UIADD3 URZ, URZ, URZ, URZ ;  /* 0x0000003f3f3ff290 */ /* 0x000fe2000fffe03f */
[----:B------:R-:W-:Y:S01]  /*48360*/  STL.64 [R1+0x140], R12 ;  /* 0x0001400c01007387 */ /* 0x000fe20000100a00 */
[----:B------:R-:W-:Y:S02]  /*48370*/  STL.64 [R1+0x148], R14 ;  /* 0x0001480e01007387 */ /* 0x000fe40000100a00 */
[----:B------:R-:W-:Y:S02]  /*48380*/  STL.64 [R1+0x130], R4 ;  /* 0x0001300401007387 */ /* 0x000fe40000100a00 */
[----:B------:R-:W-:Y:S01]  /*48390*/  STL.64 [R1+0x138], R6 ;  /* 0x0001380601007387 */ /* 0x000fe20000100a00 */
[----:B------:R-:W-:Y:S01]  /*483a0*/  STL.64 [R1+0x3a98], R8 ;  /* 0x003a980801007387 */ /* 0x000fe20000100a00 */
[----:B------:R-:W2:Y:S02]  /*483b0*/  LDL.LU R16, [R1+0xa0] ;  /* 0x0000a00001107983 */ /* 0x000ea40000300800 */
[----:B------:R-:W2:Y:S02]  /*483c0*/  LDL.LU R17, [R1+0xa4] ;  /* 0x0000a40001117983 */ /* 0x000ea40000300800 */
[----:B------:R-:W3:Y:S01]  /*483d0*/  LDL.LU R18, [R1+0xa8] ;  /* 0x0000a80001127983 */ /* 0x000ee20000300800 */
[----:B------:R-:W3:Y:S04]  /*483e0*/  LDL.LU R19, [R1+0xac] ;  /* 0x0000ac0001137983 */ /* 0x000ee80000300800 */
[----:B---3--:R-:W-:Y:S01]  /*483f0*/  STL.64 [R1+0x3aa8], R18 ;  /* 0x003aa81201007387 */ /* 0x008fe20000100a00 */
        /* <DEDUP_REMOVED lines=11> */
[----:B---3--:R-:W-:Y:S02]  /*484b0*/  STL.64 [R1+0x3ab8], R18 ;  /* 0x003ab81201007387 */ /* 0x008fe40000100a00 */
[----:B------:R1:W-:Y:S02]  /*484c0*/  STL.64 [R1+0x3ab0], R16 ;  /* 0x003ab01001007387 */ /* 0x0003e40000100a00 */
[----:B-1----:R-:W2:Y:S04]  /*484d0*/  LDL.LU.64 R16, [R1+0x190] ;  /* 0x0001900001107983 */ /* 0x002ea80000300a00 */
[----:B--2---:R1:W-:Y:S04]  /*484e0*/  STL.64 [R1+0x3ac8], R16 ;  /* 0x003ac81001007387 */ /* 0x0043e80000100a00 */
[----:B-1----:R-:W2:Y:S04]  /*484f0*/  LDL.LU.64 R16, [R1+0x1a0] ;  /* 0x0001a00001107983 */ /* 0x002ea80000300a00 */
[----:B--2---:R1:W-:Y:S04]  /*48500*/  STL.64 [R1+0x3ae0], R16 ;  /* 0x003ae01001007387 */ /* 0x0043e80000100a00 */
[----:B-1----:R-:W2:Y:S04]  /*48510*/  LDL.LU.64 R16, [R1+0x1b0] ;  /* 0x0001b00001107983 */ /* 0x002ea80000300a00 */
[----:B--2---:R1:W-:Y:S04]  /*48520*/  STL.64 [R1+0x3af8], R16 ;  /* 0x003af81001007387 */ /* 0x0043e80000100a00 */
[----:B-1----:R-:W2:Y:S04]  /*48530*/  LDL.64 R16, [R1+0x1c0] ;  /* 0x0001c00001107983 */ /* 0x002ea80000100a00 */
[----:B--2---:R1:W-:Y:S04]  /*48540*/  STL.64 [R1+0x3b10], R16 ;  /* 0x003b101001007387 */ /* 0x0043e80000100a00 */
[----:B-1----:R-:W2:Y:S04]  /*48550*/  LDL.LU.64 R16, [R1+0x1d0] ;  /* 0x0001d00001107983 */ /* 0x002ea80000300a00 */
[----:B--2---:R1:W-:Y:S04]  /*48560*/  STL.64 [R1+0x3b30], R16 ;  /* 0x003b301001007387 */ /* 0x0043e80000100a00 */
[----:B-1----:R-:W2:Y:S01]  /*48570*/  LDL.LU R16, [R1+0x950] ;  /* 0x0009500001107983 */ /* 0x002ea20000300800 */
[----:B------:R-:W2:Y:S02]  /*48580*/  LDL.LU R17, [R1+0x954] ;  /* 0x0009540001117983 */ /* 0x000ea40000300800 */
[----:B------:R-:W2:Y:S02]  /*48590*/  LDL.LU R18, [R1+0x958] ;  /* 0x0009580001127983 */ /* 0x000ea40000300800 */
[----:B------:R-:W2:Y:S01]  /*485a0*/  LDL.LU R19, [R1+0x95c] ;  /* 0x00095c0001137983 */ /* 0x000ea20000300800 */
[----:B------:R-:W3:Y:S04]  /*485b0*/  LDL.LU.64 R8, [R1+0x180] ;  /* 0x0001800001087983 */ /* 0x000ee80000300a00 */
[----:B---3--:R1:W-:Y:S04]  /*485c0*/  STL.64 [R1+0x3ac0], R8 ;  /* 0x003ac00801007387 */ /* 0x0083e80000100a00 */
        /* <DEDUP_REMOVED lines=25> */
[----:B------:R-:W3:Y:S01]  /*48760*/  LDL.LU R4, [R1+0xb0] ;  /* 0x0000b00001047983 */ /* 0x000ee20000300800 */
[----:B------:R-:W3:Y:S02]  /*48770*/  LDL.LU R5, [R1+0xb4] ;  /* 0x0000b40001057983 */ /* 0x000ee40000300800 */
[----:B------:R-:W3:Y:S02]  /*48780*/  LDL.LU R6, [R1+0xb8] ;  /* 0x0000b80001067983 */ /* 0x000ee40000300800 */
[----:B------:R-:W3:Y:S01]  /*48790*/  LDL.LU R7, [R1+0xbc] ;  /* 0x0000bc0001077983 */ /* 0x000ee20000300800 */
[----:B------:R-:W-:Y:S01]  /*487a0*/  STL [R1+0x3a08], R2 ;  /* 0x003a080201007387 */ /* 0x000fe20000100800 */
[----:B0-----:R-:W-:Y:S02]  /*487b0*/  STL.64 [R1+0x3928], R22 ;  /* 0x0039281601007387 */ /* 0x001fe40000100a00 */
[----:B------:R-:W-:Y:S02]  /*487c0*/  STL.64 [R1+0x3920], R20 ;  /* 0x0039201401007387 */ /* 0x000fe40000100a00 */
[----:B------:R-:W4:Y:S01]  /*487d0*/  LDL.LU.64 R16, [R1+0x3b30] ;  /* 0x003b300001107983 */ /* 0x000f220000300a00 */
        /* <DEDUP_REMOVED lines=14> */
[----:B--2---:R-:W-:Y:S01]  /*488c0*/  HMMA.16816.F32.BF16 R8, R24, R16, R8 ;  /* 0x000000101808723c */ /* 0x004fe20000041808 */
[----:B----4-:R0:W-:Y:S01]  /*488d0*/  STL.64 [R1+0x3a10], R12 ;  /* 0x003a100c01007387 */ /* 0x0101e20000100a00 */
[----:B------:R-:W-:-:S03]  /*488e0*/  IMAD.MOV.U32 R2, RZ, RZ, R17 ;  /* 0x000000ffff027224 */ /* 0x000fc600078e0011 */
[----:B0-----:R-:W3:Y:S11]  /*488f0*/  LDL.LU.64 R12, [R1+0x170] ;  /* 0x00017000010c7983 */ /* 0x001ef60000300a00 */
[----:B------:R-:W-:Y:S07]  /*48900*/  @!UPT UIADD3 URZ, URZ, URZ, URZ ;  /* 0x0000003f3f3ff290 */ /* 0x000fee000fffe03f */
        /* <DEDUP_REMOVED lines=16> */
[----:B------:R-:W-:-:S02]  /*48a10*/  IMAD.MOV.U32 R20, RZ, RZ, R3 ;  /* 0x000000ffff147224 */ /* 0x000fc400078e0003 */
        /* <DEDUP_REMOVED lines=12> */
[----:B--2---:R-:W-:Y:S01]  /*48ae0*/  HMMA.16816.F32.BF16 R8, R24, R16, R8 ;  /* 0x000000101808723c */ /* 0x004fe20000041808 */
[----:B------:R-:W-:-:S02]  /*48af0*/  IMAD.MOV.U32 R23, RZ, RZ, R16 ;  /* 0x000000ffff177224 */ /* 0x000fc400078e0010 */
[----:B------:R-:W-:Y:S11]  /*48b00*/  IMAD.MOV.U32 R22, RZ, RZ, R17 ;  /* 0x000000ffff167224 */ /* 0x000ff600078e0011 */
[----:B------:R-:W-:Y:S09]  /*48b10*/  @!UPT UIADD3 URZ, URZ, URZ, URZ ;  /* 0x0000003f3f3ff290 */ /* 0x000ff2000fffe03f */
[----:B------:R0:W-:Y:S01]  /*48b20*/  STL.64 [R1+0xd0], R8 ;  /* 0x0000d00801007387 */ /* 0x0001e20000100a00 */
[----:B------:R-:W-:Y:S03]  /*48b30*/  STL.64 [R1+0xd8], R10 ;  /* 0x0000d80a01007387 */ /* 0x000fe60000100a00 */
[----:B0-----:R-:W2:Y:S01]  /*48b40*/  LDL.LU.64 R8, [R1+0x3ac0] ;  /* 0x003ac00001087983 */ /* 0x001ea20000300a00 */
[----:B------:R-:W2:Y:S02]  /*48b50*/  LDL.LU.64 R18, [R1+0x3ab8] ;  /* 0x003ab80001127983 */ /* 0x000ea40000300a00 */
[----:B------:R-:W2:Y:S01]  /*48b60*/  LDL.LU.64 R16, [R1+0x3ab0] ;  /* 0x003ab00001107983 */ /* 0x000ea20000300a00 */
[C---:B---3--:R-:W-:Y:S08]  /*48b70*/  HMMA.16816.F32.BF16 R4, R24.reuse, R12, R4 ;  /* 0x0000000c1804723c */ /* 0x048ff00000041804 */
        /* <DEDUP_REMOVED lines=9> */
[----:B------:R-:W-:Y:S01]  /*48c10*/  STL.64 [R1+0xb0], R4 ;  /* 0x0000b00401007387 */ /* 0x000fe20000100a00 */
[----:B------:R0:W-:Y:S04]  /*48c20*/  STL.64 [R1+0xb8], R6 ;  /* 0x0000b80601007387 */ /* 0x0001e80000100a00 */
[----:B0-----:R-:W4:Y:S01]  /*48c30*/  LDL.LU.64 R6, [R1+0x3a90] ;  /* 0x003a900001067983 */ /* 0x001f220000300a00 */
[----:B------:R-:W-:-:S02]  /*48c40*/  IMAD.MOV.U32 R3, RZ, RZ, R12 ;  /* 0x000000ffff037224 */ /* 0x000fc400078e000c */
[----:B------:R-:W-:Y:S02]  /*48c50*/  IMAD.MOV.U32 R0, RZ, RZ, R13 ;  /* 0x000000ffff007224 */ /* 0x000fe400078e000d */
[----:B------:R-:W3:Y:S01]  /*48c60*/  LDL.LU.64 R4, [R1+0x3a88] ;  /* 0x003a880001047983 */ /* 0x000ee20000300a00 */
[----:B--2---:R-:W-:Y:S07]  /*48c70*/  HMMA.16816.F32.BF16 R12, R24, R20, R16 ;  /* 0x00000014180c723c */ /* 0x004fee0000041810 */
[----:B----4-:R-:W-:-:S02]  /*48c80*/  IMAD.MOV.U32 R16, RZ, RZ, R7 ;  /* 0x000000ffff107224 */ /* 0x010fc400078e0007 */
[----:B------:R-:W-:Y:S11]  /*48c90*/  IMAD.MOV.U32 R17, RZ, RZ, R6 ;  /* 0x000000ffff117224 */ /* 0x000ff600078e0006 */
[----:B------:R-:W-:Y:S03]  /*48ca0*/  @!UPT UIADD3 URZ, URZ, URZ, URZ ;  /* 0x0000003f3f3ff290 */ /* 0x000fe6000fffe03f */
[----:B------:R0:W-:Y:S01]  /*48cb0*/  STL.64 [R1+0xa0], R12 ;  /* 0x0000a00c01007387 */ /* 0x0001e20000100a00 */
[----:B------:R1:W-:Y:S02]  /*48cc0*/  STL.64 [R1+0xa8], R14 ;  /* 0x0000a80e01007387 */ /* 0x0003e40000100a00 */
[----:B------:R-:W2:Y:S02]  /*48cd0*/  LDL.LU R7, [R1+0x3a84] ;  /* 0x003a840001077983 */ /* 0x000ea40000300800 */
[----:B------:R-:W4:Y:S01]  /*48ce0*/  LDL.LU R6, [R1+0x3a80] ;  /* 0x003a800001067983 */ /* 0x000f220000300800 */
[----:B------:R3:W-:Y:S04]  /*48cf0*/  STL.64 [R1+0x3a40], R16 ;  /* 0x003a401001007387 */ /* 0x0007e80000100a00 */
[----:B0-----:R-:W2:Y:S01]  /*48d00*/  LDL.LU R12, [R1+0x60] ;  /* 0x00006000010c7983 */ /* 0x001ea20000300800 */
[----:B------:R-:W2:Y:S02]  /*48d10*/  LDL.LU R13, [R1+0x64] ;  /* 0x00006400010d7983 */ /* 0x000ea40000300800 */
[----:B-1----:R-:W2:Y:S02]  /*48d20*/  LDL.LU R14, [R1+0x68] ;  /* 0x00006800010e7983 */ /* 0x002ea40000300800 */
[----:B------:R-:W2:Y:S02]  /*48d30*/  LDL.LU R15, [R1+0x6c] ;  /* 0x00006c00010f7983 */ /* 0x000ea40000300800 */
[----:B---3--:R-:W-:-:S02]  /*48d40*/  IMAD.MOV.U32 R16, RZ, RZ, R4 ;  /* 0x000000ffff107224 */ /* 0x008fc400078e0004 */
        /* <DEDUP_REMOVED lines=10> */
[----:B----4-:R-:W-:-:S02]  /*48df0*/  IMAD.MOV.U32 R16, RZ, RZ, R6 ;  /* 0x000000ffff107224 */ /* 0x010fc400078e0006 */
[----:B------:R-:W-:Y:S01]  /*48e00*/  IMAD.MOV.U32 R17, RZ, RZ, R7 ;  /* 0x000000ffff117224 */ /* 0x000fe200078e0007 */
[----:B------:R-:W3:Y:S01]  /*48e10*/  LDL.LU R6, [R1+0x3a74] ;  /* 0x003a740001067983 */ /* 0x000ee20000300800 */
[----:B------:R-:W3:Y:S03]  /*48e20*/  LDL.LU R7, [R1+0x3a70] ;  /* 0x003a700001077983 */ /* 0x000ee60000300800 */
[----:B--2---:R-:W-:Y:S01]  /*48e30*/  STL.64 [R1+0x3a50], R14 ;  /* 0x003a500e01007387 */ /* 0x004fe20000100a00 */
[----:B------:R0:W-:Y:S03]  /*48e40*/  STL.64 [R1+0x3a48], R12 ;  /* 0x003a480c01007387 */ /* 0x0001e60000100a00 */
[----:B0-----:R-:W2:Y:S01]  /*48e50*/  LDL.LU R12, [R1+0x80] ;  /* 0x00008000010c7983 */ /* 0x001ea20000300800 */
[----:B------:R-:W2:Y:S02]  /*48e60*/  LDL.LU R13, [R1+0x84] ;  /* 0x00008400010d7983 */ /* 0x000ea40000300800 */
[----:B------:R-:W4:Y:S02]  /*48e70*/  LDL.LU R14, [R1+0x88] ;  /* 0x00008800010e7983 */ /* 0x000f240000300800 */
[----:B------:R-:W4:Y:S02]  /*48e80*/  LDL.LU R15, [R1+0x8c] ;  /* 0x00008c00010f7983 */ /* 0x000f240000300800 */
[----:B------:R-:W-:-:S02]  /*48e90*/  IMAD.MOV.U32 R24, RZ, RZ, R9 ;  /* 0x000000ffff187224 */ /* 0x000fc400078e0009 */
[----:B------:R-:W-:Y:S01]  /*48ea0*/  IMAD.MOV.U32 R25, RZ, RZ, R8 ;  /* 0x000000ffff197224 */ /* 0x000fe200078e0008 */
[----:B----4-:R-:W-:Y:S01]  /*48eb0*/  STL.64 [R1+0x3a68], R14 ;  /* 0x003a680e01007387 */ /* 0x010fe20000100a00 */
[----:B--2---:R0:W-:Y:S03]  /*48ec0*/  STL.64 [R1+0x3a60], R12 ;  /* 0x003a600c01007387 */ /* 0x0041e60000100a00 */
[----:B0-----:R-:W3:Y:S01]  /*48ed0*/  LDL.LU R12, [R1+0x90] ;  /* 0x00009000010c7983 */ /* 0x001ee20000300800 */
[----:B------:R-:W3:Y:S02]  /*48ee0*/  LDL.LU R13, [R1+0x94] ;  /* 0x00009400010d7983 */ /* 0x000ee40000300800 */
[----:B------:R-:W3:Y:S02]  /*48ef0*/  LDL.LU R14, [R1+0x98] ;  /* 0x00009800010e7983 */ /* 0x000ee40000300800 */
[----:B------:R-:W3:Y:S01]  /*48f00*/  LDL.LU R15, [R1+0x9c] ;  /* 0x00009c00010f7983 */ /* 0x000ee20000300800 */
[----:B------:R-:W2:Y:S01]  /*48f10*/  LDL.LU R8, [R1+0x50] ;  /* 0x0000500001087983 */ /* 0x000ea20000300800 */
[----:B------:R-:W2:Y:S02]  /*48f20*/  LDL.LU R9, [R1+0x54] ;  /* 0x0000540001097983 */ /* 0x000ea40000300800 */
[----:B------:R-:W2:Y:S02]  /*48f30*/  LDL.LU R10, [R1+0x58] ;  /* 0x00005800010a7983 */ /* 0x000ea40000300800 */
[----:B------:R-:W2:Y:S01]  /*48f40*/  LDL.LU R11, [R1+0x5c] ;  /* 0x00005c00010b7983 */ /* 0x000ea20000300800 */
[----:B------:R0:W-:Y:S04]  /*48f50*/  STL.64 [R1+0x39f0], R24 ;  /* 0x0039f01801007387 */ /* 0x0001e80000100a00 */
[----:B0-----:R-:W4:Y:S01]  /*48f60*/  LDL.LU R24, [R1+0x40] ;  /* 0x0000400001187983 */ /* 0x001f220000300800 */
[----:B------:R-:W4:Y:S02]  /*48f70*/  LDL.LU R25, [R1+0x44] ;  /* 0x0000440001197983 */ /* 0x000f240000300800 */
[----:B------:R-:W4:Y:S02]  /*48f80*/  LDL.LU R26, [R1+0x48] ;  /* 0x00004800011a7983 */ /* 0x000f240000300800 */
[----:B------:R-:W4:Y:S01]  /*48f90*/  LDL.LU R27, [R1+0x4c] ;  /* 0x00004c00011b7983 */ /* 0x000f220000300800 */
        /* <DEDUP_REMOVED lines=39> */
[----:B---3--:R-:W-:Y:S11]  /*49210*/  HMMA.16816.F32.BF16 R12, R4, R16, R12 ;  /* 0x00000010040c723c */ /* 0x008ff6000004180c */
[----:B------:R-:W-:Y:S11]  /*49220*/  @!UPT UIADD3 URZ, URZ, URZ, URZ ;  /* 0x0000003f3f3ff290 */ /* 0x000ff6000fffe03f */
[----:B------:R-:W-:Y:S01]  /*49230*/  @!UPT UIADD3 URZ, URZ, URZ, URZ ;  /* 0x0000003f3f3ff290 */ /* 0x000fe2000fffe03f */
[----:B------:R-:W-:Y:S01]  /*49240*/  STL.64 [R1+0x60], R12 ;  /* 0x0000600c01007387 */ /* 0x000fe20000100a00 */
[----:B------:R0:W-:Y:S03]  /*49250*/  STL.64 [R1+0x68], R14 ;  /* 0x0000680e01007387 */ /* 0x0001e60000100a00 */
[----:B0-----:R-:W3:Y:S01]  /*49260*/  LDL.LU.64 R14, [R1+0x3a18] ;  /* 0x003a1800010e7983 */ /* 0x001ee20000300a00 */
[----:B------:R-:W3:Y:S02]  /*49270*/  LDL.LU.64 R12, [R1+0x3a10] ;  /* 0x003a1000010c7983 */ /* 0x000ee40000300a00 */
[----:B--2---:R-:W-:Y:S02]  /*49280*/  STL.64 [R1+0x38f8], R18 ;  /* 0x0038f81201007387 */ /* 0x004fe40000100a00 */
[----:B------:R-:W2:Y:S02]  /*49290*/  LDL.LU R16, [R1+0x1c0] ;  /* 0x0001c00001107983 */ /* 0x000ea40000300800 */
[----:B------:R-:W-:-:S02]  /*492a0*/  IMAD.MOV.U32 R17, RZ, RZ, R2 ;  /* 0x000000ffff117224 */ /* 0x000fc400078e0002 */
[----:B------:R-:W2:Y:S01]  /*492b0*/  LDL.LU R2, [R1+0x3a08] ;  /* 0x003a080001027983 */ /* 0x000ea20000300800 */
[C---:B---3--:R-:W-:Y:S11]  /*492c0*/  HMMA.16816.F32.BF16 R8, R4.reuse, R12, R8 ;  /* 0x0000000c0408723c */ /* 0x048ff60000041808 */
[----:B------:R-:W-:Y:S11]  /*492d0*/  @!UPT UIADD3 URZ, URZ, URZ, URZ ;  /* 0x0000003f3f3ff290 */ /* 0x000ff6000fffe03f */
[----:B------:R-:W-:Y:S01]  /*492e0*/  @!UPT UIADD3 URZ, URZ, URZ, URZ ;  /* 0x0000003f3f3ff290 */ /* 0x000fe2000fffe03f */
[----:B------:R-:W-:Y:S01]  /*492f0*/  STL.64 [R1+0x50], R8 ;  /* 0x0000500801007387 */ /* 0x000fe20000100a00 */
[----:B------:R0:W-:Y:S03]  /*49300*/  STL.64 [R1+0x58], R10 ;  /* 0x0000580a01007387 */ /* 0x0001e60000100a00 */
[----:B0-----:R-:W3:Y:S01]  /*49310*/  LDL.LU.64 R10, [R1+0x3a00] ;  /* 0x003a0000010a7983 */ /* 0x001ee20000300a00 */
[----:B------:R-:W4:Y:S02]  /*49320*/  LDL.LU.64 R8, [R1+0x39f8] ;  /* 0x0039f80001087983 */ /* 0x000f240000300a00 */
[C---:B----4-:R-:W-:Y:S11]  /*49330*/  HMMA.16816.F32.BF16 R24, R4.reuse, R8, R24 ;  /* 0x000000080418723c */ /* 0x050ff60000041818 */
[----:B------:R-:W-:Y:S11]  /*49340*/  @!UPT UIADD3 URZ, URZ, URZ, URZ ;  /* 0x0000003f3f3ff290 */ /* 0x000ff6000fffe03f */
[----:B------:R-:W-:Y:S01]  /*49350*/  @!UPT UIADD3 URZ, URZ, URZ, URZ ;  /* 0x0000003f3f3ff290 */ /* 0x000fe2000fffe03f */
[----:B------:R0:W-:Y:S01]  /*49360*/  STL.64 [R1+0x40], R24 ;  /* 0x0000401801007387 */ /* 0x0001e20000100a00 */
[----:B------:R-:W-:Y:S03]  /*49370*/  STL.64 [R1+0x48], R26 ;  /* 0x0000481a01007387 */ /* 0x000fe60000100a00 */
[----:B0-----:R-:W4:Y:S01]  /*49380*/  LDL.LU.64 R24, [R1+0x39f0] ;  /* 0x0039f00001187983 */ /* 0x001f220000300a00 */
[----:B---3--:R0:W-:Y:S02]  /*49390*/  STL.64 [R1+0x3980], R10 ;  /* 0x0039800a01007387 */ /* 0x0081e40000100a00 */
[----:B------:R-:W3:Y:S02]  /*493a0*/  LDL.LU R8, [R1+0x8a0] ;  /* 0x0008a00001087983 */ /* 0x000ee40000300800 */
[----:B------:R-:W3:Y:S01]  /*493b0*/  LDL.LU R9, [R1+0x8a4] ;  /* 0x0008a40001097983 */ /* 0x000ee20000300800 */
[----:B0-----:R-:W3:Y:S01]  /*493c0*/  LDL.LU R10, [R1+0x8a8] ;  /* 0x0008a800010a7983 */ /* 0x001ee20000300800 */
[----:B------:R-:W3:Y:S01]  /*493d0*/  LDL.LU R11, [R1+0x8ac] ;  /* 0x0008ac00010b7983 */ /* 0x000ee20000300800 */
[C---:B----4-:R-:W-:Y:S02]  /*493e0*/  HMMA.16816.F32.BF16 R24, R4.reuse, R24, R20 ;  /* 0x000000180418723c */ /* 0x050fe40000041814 */
[----:B------:R-:W4:Y:S01]  /*493f0*/  LDL.LU.64 R22, [R1+0x39e8] ;  /* 0x0039e80001167983 */ /* 0x000f220000300a00 */
[----:B------:R-:W4:Y:S11]  /*49400*/  LDL.LU.64 R20, [R1+0x39e0] ;  /* 0x0039e00001147983 */ /* 0x000f360000300a00 */
[----:B------:R-:W-:Y:S09]  /*49410*/  @!UPT UIADD3 URZ, URZ, URZ, URZ ;  /* 0x0000003f3f3ff290 */ /* 0x000ff2000fffe03f */
[----:B------:R-:W-:Y:S01]  /*49420*/  STL.64 [R1+0x890], R24 ;  /* 0x0008901801007387 */ /* 0x000fe20000100a00 */
[----:B------:R-:W-:Y:S02]  /*49430*/  STL.64 [R1+0x898], R26 ;  /* 0x0008981a01007387 */ /* 0x000fe40000100a00 */
[----:B--2---:R-:W0:Y:S02]  /*49440*/  LDSM.16.MT88.4 R24, [R2+0x14080] ;  /* 0x014080000218783b */ /* 0x004e240000004200 */
[----:B0-----:R-:W-:Y:S02]  /*49450*/  STL.64 [R1+0x3820], R26 ;  /* 0x0038201a01007387 */ /* 0x001fe40000100a00 */
[----:B------:R0:W-:Y:S02]  /*49460*/  STL.64 [R1+0x3818], R24 ;  /* 0x0038181801007387 */ /* 0x0001e40000100a00 */
[----:B0-----:R-:W4:Y:S01]  /*49470*/  LDL.LU.64 R24, [R1+0x1e0] ;  /* 0x0001e00001187983 */ /* 0x001f220000300a00 */
[----:B------:R-:W2:Y:S01]  /*49480*/  LDL.64 R26, [R1+0x1e8] ;  /* 0x0001e800011a7983 */ /* 0x000ea20000100a00 */
[----:B----4-:R-:W-:Y:S11]  /*49490*/  HMMA.16816.F32.BF16 R20, R4, R24, R20 ;  /* 0x000000180414723c */ /* 0x010ff60000041814 */
[----:B------:R-:W-:Y:S11]  /*494a0*/  @!UPT UIADD3 URZ, URZ, URZ, URZ ;  /* 0x0000003f3f3ff290 */ /* 0x000ff6000fffe03f */
[----:B------:R-:W-:Y:S01]  /*494b0*/  @!UPT UIADD3 URZ, URZ, URZ, URZ ;  /* 0x0000003f3f3ff290 */ /* 0x000fe2000fffe03f */
[----:B------:R0:W-:Y:S01]  /*494c0*/  STL.64 [R1+0xa80], R20 ;  /* 0x000a801401007387 */ /* 0x0001e20000100a00 */
[----:B------:R-:W-:Y:S02]  /*494d0*/  IMAD.MOV.U32 R13, RZ, RZ, R22 ;  /* 0x000000ffff0d7224 */ /* 0x000fe400078e0016 */
[----:B------:R-:W-:Y:S02]  /*494e0*/  IMAD.MOV.U32 R12, RZ, RZ, R23 ;  /* 0x000000ffff0c7224 */ /* 0x000fe400078e0017 */
[----:B------:R-:W4:Y:S04]  /*494f0*/  LDL.LU.64 R22, [R1+0x39d8] ;  /* 0x0039d80001167983 */ /* 0x000f280000300a00 */
[----:B0-----:R-:W4:Y:S01]  /*49500*/  LDL.LU.64 R20, [R1+0x39d0] ;  /* 0x0039d00001147983 */ /* 0x001f220000300a00 */
[----:B--2---:R-:W-:Y:S02]  /*49510*/  STL.64 [R1+0x38b0], R26 ;  /* 0x0038b01a01007387 */ /* 0x004fe40000100a00 */
[----:B------:R-:W-:-:S02]  /*49520*/  IMAD.MOV.U32 R24, RZ, RZ, R14 ;  /* 0x000000ffff187224 */ /* 0x000fc400078e000e */
[----:B------:R-:W-:Y:S01]  /*49530*/  IMAD.MOV.U32 R25, RZ, RZ, R15 ;  /* 0x000000ffff197224 */ /* 0x000fe200078e000f */
[----:B------:R-:W2:Y:S01]  /*49540*/  LDL.LU R14, [R1+0x39cc] ;  /* 0x0039cc00010e7983 */ /* 0x000ea20000300800 */
[----:B------:R-:W2:Y:S01]  /*49550*/  LDL.LU R15, [R1+0x39c8] ;  /* 0x0039c800010f7983 */ /* 0x000ea20000300800 */
[C---:B---3--:R-:W-:Y:S01]  /*49560*/  HMMA.16816.F32.BF16 R8, R4.reuse, R16, R8 ;  /* 0x000000100408723c */ /* 0x048fe20000041808 */
[----:B------:R0:W-:Y:S01]  /*49570*/  STL [R1+0x30bc], R12 ;  /* 0x0030bc0c01007387 */ /* 0x0001e20000100800 */
[----:B------:R1:W-:Y:S11]  /*49580*/  STL [R1+0x30b8], R13 ;  /* 0x0030b80d01007387 */ /* 0x0003f60000100800 */
[----:B------:R-:W-:Y:S11]  /*49590*/  @!UPT UIADD3 URZ, URZ, URZ, URZ ;  /* 0x0000003f3f3ff290 */ /* 0x000ff6000fffe03f */
[----:B0-----:R-:W-:Y:S02]  /*495a0*/  IMAD.MOV.U32 R12, RZ, RZ, R10 ;  /* 0x000000ffff0c7224 */ /* 0x001fe400078e000a */
[----:B-1----:R-:W-:Y:S01]  /*495b0*/  IMAD.MOV.U32 R13, RZ, RZ, R11 ;  /* 0x000000ffff0d7224 */ /* 0x002fe200078e000b */
[----:B----4-:R-:W-:Y:S01]  /*495c0*/  HMMA.16816.F32.BF16 R24, R4, R24, R20 ;  /* 0x000000180418723c */ /* 0x010fe20000041814 */
[----:B------:R-:W3:Y:S11]  /*495d0*/  LDL.LU.64 R22, [R1+0x39c0] ;  /* 0x0039c00001167983 */ /* 0x000ef60000300a00 */
[----:B------:R-:W-:Y:S11]  /*495e0*/  @!UPT UIADD3 URZ, URZ, URZ, URZ ;  /* 0x0000003f3f3ff290 */ /* 0x000ff6000fffe03f */
[----:B------:R-:W-:Y:S01]  /*495f0*/  STL.64 [R1+0xa70], R24 ;  /* 0x000a701801007387 */ /* 0x000fe20000100a00 */
[----:B------:R-:W-:Y:S02]  /*49600*/  STL.64 [R1+0xa78], R26 ;  /* 0x000a781a01007387 */ /* 0x000fe40000100a00 */
[----:B------:R-:W-:Y:S02]  /*49610*/  STL.64 [R1+0xa60], R8 ;  /* 0x000a600801007387 */ /* 0x000fe40000100a00 */
[----:B------:R0:W-:Y:S01]  /*49620*/  STL [R1+0x30c8], R12 ;  /* 0x0030c80c01007387 */ /* 0x0001e20000100800 */
[----:B------:R1:W-:Y:S01]  /*49630*/  STL [R1+0x30c4], R13 ;  /* 0x0030c40d01007387 */ /* 0x0003e20000100800 */
[----:B--2---:R2:W-:Y:S03]  /*49640*/  STL.64 [R1+0x38c8], R14 ;  /* 0x0038c80e01007387 */ /* 0x0045e60000100a00 */
[----:B0-----:R-:W4:Y:S01]  /*49650*/  LDL.LU R12, [R1+0x4c0] ;  /* 0x0004c000010c7983 */ /* 0x001f220000300800 */
[----:B-1----:R-:W4:Y:S03]  /*49660*/  LDL.LU R13, [R1+0x4c4] ;  /* 0x0004c400010d7983 */ /* 0x002f260000300800 */
[----:B--2---:R-:W2:Y:S01]  /*49670*/  LDL.LU R14, [R1+0x4c8] ;  /* 0x0004c800010e7983 */ /* 0x004ea20000300800 */
[----:B------:R-:W2:Y:S02]  /*49680*/  LDL.LU R15, [R1+0x4cc] ;  /* 0x0004cc00010f7983 */ /* 0x000ea40000300800 */
[----:B------:R-:W2:Y:S02]  /*49690*/  LDL.LU R16, [R1+0x4e0] ;  /* 0x0004e00001107983 */ /* 0x000ea40000300800 */
[----:B------:R-:W2:Y:S01]  /*496a0*/  LDL.LU R17, [R1+0x4e4] ;  /* 0x0004e40001117983 */ /* 0x000ea20000300800 */
[----:B------:R-:W2:Y:S01]  /*496b0*/  LDL.LU R18, [R1+0x4e8] ;  /* 0x0004e80001127983 */ /* 0x000ea20000300800 */
[----:B------:R-:W2:Y:S02]  /*496c0*/  LDL.LU R19, [R1+0x4ec] ;  /* 0x0004ec0001137983 */ /* 0x000ea40000300800 */
[----:B------:R-:W-:-:S02]  /*496d0*/  IMAD.MOV.U32 R20, RZ, RZ, R3 ;  /* 0x000000ffff147224 */ /* 0x000fc400078e0003 */
[----:B------:R-:W-:Y:S01]  /*496e0*/  IMAD.MOV.U32 R21, RZ, RZ, R0 ;  /* 0x000000ffff157224 */ /* 0x000fe200078e0000 */
[----:B--2---:R0:W-:Y:S01]  /*496f0*/  STL.64 [R1+0x3908], R18 ;  /* 0x0039081201007387 */ /* 0x0041e20000100a00 */
[----:B------:R-:W-:Y:S03]  /*49700*/  STL.64 [R1+0x3900], R16 ;  /* 0x0039001001007387 */ /* 0x000fe60000100a00 */
[----:B0-----:R-:W2:Y:S04]  /*49710*/  LDL R18, [R1+0x28] ;  /* 0x0000280001127983 */ /* 0x001ea80000100800 */
[----:B------:R-:W2:Y:S01]  /*49720*/  LDL R19, [R1+0x2c] ;  /* 0x00002c0001137983 */ /* 0x000ea20000100800 */
[----:B------:R-:W3:Y:S02]  /*49730*/  LDL.LU R3, [R1+0x39bc] ;  /* 0x0039bc0001037983 */ /* 0x000ee40000300800 */
[----:B------:R-:W3:Y:S02]  /*49740*/  LDL.LU R0, [R1+0x39b8] ;  /* 0x0039b80001007983 */ /* 0x000ee40000300800 */
[----:B------:R0:W-:Y:S02]  /*49750*/  STL.64 [R1+0x3950], R20 ;  /* 0x0039501401007387 */ /* 0x0001e40000100a00 */
[----:B0-----:R-:W-:-:S02]  /*49760*/  IMAD.MOV.U32 R20, RZ, RZ, R29 ;  /* 0x000000ffff147224 */ /* 0x001fc400078e001d */
[----:B------:R-:W-:Y:S01]  /*49770*/  IMAD.MOV.U32 R21, RZ, RZ, R28 ;  /* 0x000000ffff157224 */ /* 0x000fe200078e001c */
[----:B--2---:R0:W-:Y:S01]  /*49780*/  STL.64 [R1+0x3930], R18 ;  /* 0x0039301201007387 */ /* 0x0041e20000100a00 */
[----:B------:R-:W2:Y:S02]  /*49790*/  LDL.LU R16, [R1+0x500] ;  /* 0x0005000001107983 */ /* 0x000ea40000300800 */
[----:B------:R-:W2:Y:S02]  /*497a0*/  LDL.LU R17, [R1+0x504] ;  /* 0x0005040001117983 */ /* 0x000ea40000300800 */
[----:B---3--:R-:W-:Y:S02]  /*497b0*/  IMAD.MOV.U32 R24, RZ, RZ, R0 ;  /* 0x000000ffff187224 */ /* 0x008fe400078e0000 */
[----:B------:R-:W-:Y:S01]  /*497c0*/  IMAD.MOV.U32 R25, RZ, RZ, R3 ;  /* 0x000000ffff197224 */ /* 0x000fe200078e0003 */
[----:B0-----:R-:W3:Y:S01]  /*497d0*/  LDL.LU R18, [R1+0x508] ;  /* 0x0005080001127983 */ /* 0x001ee20000300800 */
[----:B------:R-:W3:Y:S02]  /*497e0*/  LDL.LU R19, [R1+0x50c] ;  /* 0x00050c0001137983 */ /* 0x000ee40000300800 */
[----:B------:R-:W2:Y:S02]  /*497f0*/  LDL.LU R29, [R1+0x39b4] ;  /* 0x0039b400011d7983 */ /* 0x000ea40000300800 */
[----:B------:R-:W3:Y:S01]  /*49800*/  LDL.LU R28, [R1+0x39b0] ;  /* 0x0039b000011c7983 */ /* 0x000ee20000300800 */
[----:B------:R-:W4:Y:S01]  /*49810*/  LDL.LU R0, [R1+0x39ac] ;  /* 0x0039ac0001007983 */ /* 0x000f220000300800 */
[----:B------:R-:W4:Y:S02]  /*49820*/  LDL.LU R3, [R1+0x39a8] ;  /* 0x0039a80001037983 */ /* 0x000f240000300800 */
[----:B------:R2:W-:Y:S02]  /*49830*/  STL.64 [R1+0x3988], R24 ;  /* 0x0039881801007387 */ /* 0x0005e40000100a00 */
[----:B------:R-:W4:Y:S01]  /*49840*/  LDL.LU R8, [R1+0x870] ;  /* 0x0008700001087983 */ /* 0x000f220000300800 */
[----:B------:R-:W4:Y:S01]  /*49850*/  LDL.LU R9, [R1+0x874] ;  /* 0x0008740001097983 */ /* 0x000f220000300800 */
[----:B------:R-:W4:Y:S02]  /*49860*/  LDL.LU R10, [R1+0x878] ;  /* 0x00087800010a7983 */ /* 0x000f240000300800 */
[----:B------:R-:W4:Y:S02]  /*49870*/  LDL.LU R11, [R1+0x87c] ;  /* 0x00087c00010b7983 */ /* 0x000f240000300800 */
[----:B--2---:R-:W-:-:S02]  /*49880*/  IMAD.MOV.U32 R25, RZ, RZ, R29 ;  /* 0x000000ffff197224 */ /* 0x004fc400078e001d */
[----:B---3--:R-:W-:Y:S01]  /*49890*/  IMAD.MOV.U32 R24, RZ, RZ, R28 ;  /* 0x000000ffff187224 */ /* 0x008fe200078e001c */
[----:B----4-:R-:W-:Y:S01]  /*498a0*/  STL.64 [R1+0x3998], R10 ;  /* 0x0039980a01007387 */ /* 0x010fe20000100a00 */
[----:B------:R0:W-:Y:S02]  /*498b0*/  STL.64 [R1+0x3990], R8 ;  /* 0x0039900801007387 */ /* 0x0001e40000100a00 */
[----:B------:R-:W2:Y:S02]  /*498c0*/  LDL.LU R28, [R1+0x39a4] ;  /* 0x0039a400011c7983 */ /* 0x000ea40000300800 */
[----:B------:R-:W3:Y:S01]  /*498d0*/  LDL.LU R29, [R1+0x39a0] ;  /* 0x0039a000011d7983 */ /* 0x000ee20000300800 */
[----:B0-----:R-:W4:Y:S01]  /*498e0*/  LDL.LU R8, [R1+0x880] ;  /* 0x0008800001087983 */ /* 0x001f220000300800 */
[----:B------:R-:W4:Y:S02]  /*498f0*/  LDL.LU R9, [R1+0x884] ;  /* 0x0008840001097983 */ /* 0x000f240000300800 */
[----:B------:R-:W4:Y:S02]  /*49900*/  LDL.LU R10, [R1+0x888] ;  /* 0x00088800010a7983 */ /* 0x000f240000300800 */
[----:B------:R-:W4:Y:S01]  /*49910*/  LDL.LU R11, [R1+0x88c] ;  /* 0x00088c00010b7983 */ /* 0x000f220000300800 */
[----:B------:R-:W-:Y:S01]  /*49920*/  STL.64 [R1+0x3968], R20 ;  /* 0x0039681401007387 */ /* 0x000fe20000100a00 */
[----:B------:R-:W-:Y:S02]  /*49930*/  STL.64 [R1+0x3948], R18 ;  /* 0x0039481201007387 */ /* 0x000fe40000100a00 */
        /* <DEDUP_REMOVED lines=17> */
[----:B------:R0:W-:Y:S01]  /*49a50*/  STL.64 [R1+0x38d8], R14 ;  /* 0x0038d80e01007387 */ /* 0x0001e20000100a00 */
[----:B------:R-:W-:Y:S03]  /*49a60*/  STL.64 [R1+0x38d0], R12 ;  /* 0x0038d00c01007387 */ /* 0x000fe60000100a00 */
[----:B0-----:R-:W2:Y:S04]  /*49a70*/  LDL R14, [R1+0x8] ;  /* 0x00000800010e7983 */ /* 0x001ea80000100800 */
[----:B------:R-:W2:Y:S01]  /*49a80*/  LDL R15, [R1+0xc] ;  /* 0x00000c00010f7983 */ /* 0x000ea20000100800 */
[C---:B----4-:R-:W-:Y:S03]  /*49a90*/  HMMA.16816.F32.BF16 R24, R4.reuse, R24, R8 ;  /* 0x000000180418723c */ /* 0x050fe60000041808 */
[----:B--2---:R0:W-:Y:S04]  /*49aa0*/  STL.64 [R1+0x38f0], R14 ;  /* 0x0038f00e01007387 */ /* 0x0041e80000100a00 */
[----:B0-----:R-:W2:Y:S04]  /*49ab0*/  LDL.64 R14, [R1+0x18] ;  /* 0x00001800010e7983 */ /* 0x001ea80000100a00 */
[----:B--2---:R0:W-:Y:S01]  /*49ac0*/  STL.64 [R1+0x3910], R14 ;  /* 0x0039100e01007387 */ /* 0x0041e20000100a00 */
[----:B------:R-:W2:Y:S02]  /*49ad0*/  LDL.LU R12, [R1+0x4f0] ;  /* 0x0004f000010c7983 */ /* 0x000ea40000300800 */
[----:B------:R-:W2:Y:S01]  /*49ae0*/  LDL.LU R13, [R1+0x4f4] ;  /* 0x0004f400010d7983 */ /* 0x000ea20000300800 */
[----:B0-----:R-:W2:Y:S01]  /*49af0*/  LDL.LU R14, [R1+0x4f8] ;  /* 0x0004f800010e7983 */ /* 0x001ea20000300800 */
[----:B------:R-:W2:Y:S02]  /*49b00*/  LDL.LU R15, [R1+0x4fc] ;  /* 0x0004fc00010f7983 */ /* 0x000ea40000300800 */
[----:B------:R-:W4:Y:S02]  /*49b10*/  LDL.LU.64 R10, [R1+0x3998] ;  /* 0x00399800010a7983 */ /* 0x000f240000300a00 */
[----:B------:R-:W4:Y:S03]  /*49b20*/  LDL.LU.64 R8, [R1+0x3990] ;  /* 0x0039900001087983 */ /* 0x000f260000300a00 */
[----:B------:R0:W-:Y:S01]  /*49b30*/  STL.64 [R1+0xa50], R24 ;  /* 0x000a501801007387 */ /* 0x0001e20000100a00 */
[----:B------:R4:W-:Y:S03]  /*49b40*/  STL.64 [R1+0xa58], R26 ;  /* 0x000a581a01007387 */ /* 0x0009e60000100a00 */
[----:B0-----:R-:W4:Y:S02]  /*49b50*/  LDL.LU.64 R24, [R1+0x3988] ;  /* 0x0039880001187983 */ /* 0x001f240000300a00 */
[----:B----4-:R-:W-:Y:S02]  /*49b60*/  HMMA.16816.F32.BF16 R24, R4, R24, R8 ;  /* 0x000000180418723c */ /* 0x010fe40000041808 */
[----:B------:R-:W4:Y:S11]  /*49b70*/  LDL.LU.64 R10, [R1+0x3980] ;  /* 0x00398000010a7983 */ /* 0x000f360000300a00 */
[----:B------:R-:W-:Y:S10]  /*49b80*/  @!UPT UIADD3 URZ, URZ, URZ, URZ ;  /* 0x0000003f3f3ff290 */ /* 0x000ff4000fffe03f */
[----:B------:R-:W-:Y:S01]  /*49b90*/  STL.64 [R1+0xa40], R24 ;  /* 0x000a401801007387 */ /* 0x000fe20000100a00 */
[----:B------:R0:W-:Y:S02]  /*49ba0*/  STL [R1+0xa48], R26 ;  /* 0x000a481a01007387 */ /* 0x0001e40000100800 */
[----:B------:R-:W-:Y:S02]  /*49bb0*/  IMAD.MOV.U32 R8, RZ, RZ, R27 ;  /* 0x000000ffff087224 */ /* 0x000fe400078e001b */
[----:B0-----:R-:W2:Y:S01]  /*49bc0*/  LDL.64 R26, [R1+0x38] ;  /* 0x00003800011a7983 */ /* 0x001ea20000100a00 */
[----:B------:R-:W-:Y:S02]  /*49bd0*/  IMAD.MOV.U32 R20, RZ, RZ, R23 ;  /* 0x000000ffff147224 */ /* 0x000fe400078e0017 */
[----:B------:R-:W-:-:S07]  /*49be0*/  IMAD.MOV.U32 R21, RZ, RZ, R22 ;  /* 0x000000ffff157224 */ /* 0x000fce00078e0016 */
[C---:B------:R-:W-:Y:S01]  /*49bf0*/  HMMA.16816.F32.BF16 R20, R4.reuse, R20, R16 ;  /* 0x000000140414723c */ /* 0x040fe20000041810 */
        /* <DEDUP_REMOVED lines=11> */
[----:B------:R-:W-:Y:S01]  /*49cb0*/  STL [R1+0x30c0], R8 ;  /* 0x0030c00801007387 */ /* 0x000fe20000100800 */
[----:B------:R-:W2:Y:S02]  /*49cc0*/  LDL.LU.64 R18, [R1+0x3978] ;  /* 0x0039780001127983 */ /* 0x000ea40000300a00 */
[----:B------:R-:W2:Y:S02]  /*49cd0*/  LDL.LU.64 R16, [R1+0x3970] ;  /* 0x0039700001107983 */ /* 0x000ea40000300a00 */
[----:B------:R0:W-:Y:S01]  /*49ce0*/  STL.64 [R1+0xa30], R20 ;  /* 0x000a301401007387 */ /* 0x0001e20000100a00 */
[----:B------:R2:W-:Y:S04]  /*49cf0*/  STL.64 [R1+0xa38], R22 ;  /* 0x000a381601007387 */ /* 0x0005e80000100a00 */
        /* <DEDUP_REMOVED lines=21> */
[----:B------:R4:W-:Y:S03]  /*49e50*/  STL.64 [R1+0x508], R6 ;  /* 0x0005080601007387 */ /* 0x0009e60000100a00 */
[----:B0-----:R-:W3:Y:S01]  /*49e60*/  LDL.LU R4, [R1+0x4a0] ;  /* 0x0004a00001047983 */ /* 0x001ee20000300800 */
[----:B------:R-:W3:Y:S02]  /*49e70*/  LDL.LU R5, [R1+0x4a4] ;  /* 0x0004a40001057983 */ /* 0x000ee40000300800 */
[----:B----4-:R-:W-:Y:S02]  /*49e80*/  IMAD.MOV.U32 R6, RZ, RZ, R10 ;  /* 0x000000ffff067224 */ /* 0x010fe400078e000a */
[----:B------:R-:W-:Y:S01]  /*49e90*/  IMAD.MOV.U32 R7, RZ, RZ, R11 ;  /* 0x000000ffff077224 */ /* 0x000fe200078e000b */
[----:B------:R-:W3:Y:S01]  /*49ea0*/  LDL.LU R10, [R1+0x391c] ;  /* 0x00391c00010a7983 */ /* 0x000ee20000300800 */
[----:B------:R-:W3:Y:S01]  /*49eb0*/  LDL.LU R11, [R1+0x3918] ;  /* 0x00391800010b7983 */ /* 0x000ee20000300800 */
        /* <DEDUP_REMOVED lines=10> */
[----:B------:R0:W-:Y:S01]  /*49f60*/  STL.64 [R1+0x4e0], R16 ;  /* 0x0004e01001007387 */ /* 0x0001e20000100a00 */
[----:B------:R1:W-:Y:S02]  /*49f70*/  STL.64 [R1+0x4e8], R18 ;  /* 0x0004e81201007387 */ /* 0x0003e40000100a00 */
[----:B0-----:R-:W-:Y:S01]  /*49f80*/  IMAD.MOV.U32 R17, RZ, RZ, R14 ;  /* 0x000000ffff117224 */ /* 0x001fe200078e000e */
[----:B-1----:R-:W2:Y:S01]  /*49f90*/  LDL.LU.64 R18, [R1+0x38f8] ;  /* 0x0038f80001127983 */ /* 0x002ea20000300a00 */
        /* <DEDUP_REMOVED lines=16> */
[----:B---3--:R-:W-:Y:S01]  /*4a0a0*/  HMMA.16816.F32.BF16 R4, R20, R10, R4 ;  /* 0x0000000a1404723c */ /* 0x008fe20000041804 */
[----:B------:R0:W-:Y:S02]  /*4a0b0*/  STL.64 [R1+0x3878], R18 ;  /* 0x0038781201007387 */ /* 0x0001e40000100a00 */
[----:B------:R1:W-:Y:S02]  /*4a0c0*/  STL.64 [R1+0x38b8], R16 ;  /* 0x0038b81001007387 */ /* 0x0003e40000100a00 */
[----:B0-----:R-:W-:-:S02]  /*4a0d0*/  IMAD.MOV.U32 R19, RZ, RZ, R0 ;  /* 0x000000ffff137224 */ /* 0x001fc400078e0000 */
[----:B------:R-:W-:Y:S02]  /*4a0e0*/  IMAD.MOV.U32 R18, RZ, RZ, R3 ;  /* 0x000000ffff127224 */ /* 0x000fe400078e0003 */
[----:B-1----:R-:W-:Y:S02]  /*4a0f0*/  IMAD.MOV.U32 R17, RZ, RZ, R28 ;  /* 0x000000ffff117224 */ /* 0x002fe400078e001c */
[----:B------:R-:W-:Y:S01]  /*4a100*/  IMAD.MOV.U32 R16, RZ, RZ, R29 ;  /* 0x000000ffff107224 */ /* 0x000fe200078e001d */
[C---:B----4-:R-:W-:Y:S11]  /*4a110*/  HMMA.16816.F32.BF16 R24, R20.reuse, R14, R24 ;  /* 0x0000000e1418723c */ /* 0x050ff60000041818 */
[----:B------:R-:W-:Y:S11]  /*4a120*/  @!UPT UIADD3 URZ, URZ, URZ, URZ ;  /* 0x0000003f3f3ff290 */ /* 0x000ff6000fffe03f */
[----:B------:R-:W-:Y:S02]  /*4a130*/  @!UPT UIADD3 URZ, URZ, URZ, URZ ;  /* 0x0000003f3f3ff290 */ /* 0x000fe4000fffe03f */
[----:B------:R-:W-:Y:S02]  /*4a140*/  IMAD.MOV.U32 R0, RZ, RZ, R27 ;  /* 0x000000ffff007224 */ /* 0x000fe400078e001b */
[----:B------:R-:W-:Y:S02]  /*4a150*/  IMAD.MOV.U32 R3, RZ, RZ, R26 ;  /* 0x000000ffff037224 */ /* 0x000fe400078e001a */
[----:B------:R-:W-:Y:S02]  /*4a160*/  IMAD.MOV.U32 R28, RZ, RZ, R25 ;  /* 0x000000ffff1c7224 */ /* 0x000fe400078e0019 */
[----:B------:R-:W-:Y:S01]  /*4a170*/  IMAD.MOV.U32 R29, RZ, RZ, R24 ;  /* 0x000000ffff1d7224 */ /* 0x000fe200078e0018 */
[----:B------:R-:W2:Y:S01]  /*4a180*/  LDL.LU.64 R26, [R1+0x38c0] ;  /* 0x0038c000011a7983 */ /* 0x000ea20000300a00 */
[----:B------:R-:W-:Y:S02]  /*4a190*/  STL [R1+0x3074], R0 ;  /* 0x0030740001007387 */ /* 0x000fe40000100800 */
[----:B------:R-:W-:Y:S02]  /*4a1a0*/  STL [R1+0x3070], R3 ;  /* 0x0030700301007387 */ /* 0x000fe40000100800 */
[----:B------:R-:W-:Y:S01]  /*4a1b0*/  STL [R1+0x306c], R28 ;  /* 0x00306c1c01007387 */ /* 0x000fe20000100800 */
[----:B------:R-:W-:Y:S01]  /*4a1c0*/  STL [R1+0x3068], R29 ;  /* 0x0030681d01007387 */ /* 0x000fe20000100800 */
[----:B------:R-:W-:Y:S02]  /*4a1d0*/  STL.64 [R1+0x4a0], R4 ;  /* 0x0004a00401007387 */ /* 0x000fe40000100a00 */
[----:B------:R-:W-:Y:S02]  /*4a1e0*/  STL.64 [R1+0x4a8], R6 ;  /* 0x0004a80601007387 */ /* 0x000fe40000100a00 */
[----:B------:R-:W0:Y:S04]  /*4a1f0*/  LDSM.16.MT88.4 R4, [R2+0x14100] ;  /* 0x014100000204783b */ /* 0x000e280000004200 */
        /* <DEDUP_REMOVED lines=10> */
[----:B------:R-:W2:Y:S11]  /*4a2a0*/  LDL.LU R7, [R1+0x82c] ;  /* 0x00082c0001077983 */ /* 0x000eb60000300800 */
[----:B------:R-:W-:Y:S03]  /*4a2b0*/  @!UPT UIADD3 URZ, URZ, URZ, URZ ;  /* 0x0000003f3f3ff290 */ /* 0x000fe6000fffe03f */
[----:B------:R0:W-:Y:S02]  /*4a2c0*/  STL.64 [R1+0x8e0], R16 ;  /* 0x0008e01001007387 */ /* 0x0001e40000100a00 */
[----:B------:R-:W-:Y:S01]  /*4a2d0*/  STL.64 [R1+0x8e8], R18 ;  /* 0x0008e81201007387 */ /* 0x000fe20000100a00 */
[----:B0-----:R-:W3:Y:S01]  /*4a2e0*/  LDL.LU.64 R16, [R1+0x38b8] ;  /* 0x0038b80001107983 */ /* 0x001ee20000300a00 */
[----:B------:R-:W2:Y:S02]  /*4a2f0*/  LDL.LU.64 R26, [R1+0x38b0] ;  /* 0x0038b000011a7983 */ /* 0x000ea40000300a00 */
[----:B------:R-:W-:Y:S02]  /*4a300*/  STL.64 [R1+0x37d0], R10 ;  /* 0x0037d00a01007387 */ /* 0x000fe40000100a00 */
[----:B------:R-:W-:Y:S01]  /*4a310*/  STL.64 [R1+0x37c8], R8 ;  /* 0x0037c80801007387 */ /* 0x000fe20000100a00 */
[----:B--2---:R-:W-:Y:S01]  /*4a320*/  HMMA.16816.F32.BF16 R4, R20, R26, R4 ;  /* 0x0000001a1404723c */ /* 0x004fe20000041804 */
[----:B------:R-:W-:-:S02]  /*4a330*/  IMAD.MOV.U32 R13, RZ, RZ, R26 ;  /* 0x000000ffff0d7224 */ /* 0x000fc400078e001a */
[----:B------:R-:W-:Y:S11]  /*4a340*/  IMAD.MOV.U32 R12, RZ, RZ, R27 ;  /* 0x000000ffff0c7224 */ /* 0x000ff600078e001b */
[----:B------:R-:W-:Y:S09]  /*4a350*/  @!UPT UIADD3 URZ, URZ, URZ, URZ ;  /* 0x0000003f3f3ff290 */ /* 0x000ff2000fffe03f */
[----:B------:R-:W-:Y:S01]  /*4a360*/  STL.64 [R1+0x8d0], R4 ;  /* 0x0008d00401007387 */ /* 0x000fe20000100a00 */
[----:B------:R-:W-:Y:S02]  /*4a370*/  STL.64 [R1+0x8d8], R6 ;  /* 0x0008d80601007387 */ /* 0x000fe40000100a00 */
[----:B------:R-:W-:Y:S02]  /*4a380*/  STL.64 [R1+0x37e0], R14 ;  /* 0x0037e00e01007387 */ /* 0x000fe40000100a00 */
[----:B------:R0:W-:Y:S02]  /*4a390*/  STL.64 [R1+0x37d8], R12 ;  /* 0x0037d80c01007387 */ /* 0x0001e40000100a00 */
[----:B0-----:R-:W2:Y:S01]  /*4a3a0*/  LDL.LU R12, [R1+0x460] ;  /* 0x00046000010c7983 */ /* 0x001ea20000300800 */
[----:B------:R-:W2:Y:S02]  /*4a3b0*/  LDL.LU R13, [R1+0x464] ;  /* 0x00046400010d7983 */ /* 0x000ea40000300800 */
[----:B------:R-:W4:Y:S02]  /*4a3c0*/  LDL.LU R14, [R1+0x468] ;  /* 0x00046800010e7983 */ /* 0x000f240000300800 */
[----:B------:R-:W4:Y:S02]  /*4a3d0*/  LDL.LU R15, [R1+0x46c] ;  /* 0x00046c00010f7983 */ /* 0x000f240000300800 */
[----:B----4-:R-:W-:Y:S01]  /*4a3e0*/  STL.64 [R1+0x37f0], R14 ;  /* 0x0037f00e01007387 */ /* 0x010fe20000100a00 */
[----:B--2---:R-:W-:Y:S02]  /*4a3f0*/  STL.64 [R1+0x37e8], R12 ;  /* 0x0037e80c01007387 */ /* 0x004fe40000100a00 */
[----:B------:R-:W2:Y:S02]  /*4a400*/  LDL.LU R24, [R1+0x490] ;  /* 0x0004900001187983 */ /* 0x000ea40000300800 */
[----:B------:R-:W2:Y:S01]  /*4a410*/  LDL.LU R25, [R1+0x494] ;  /* 0x0004940001197983 */ /* 0x000ea20000300800 */
[----:B------:R-:W4:Y:S01]  /*4a420*/  LDL.LU R26, [R1+0x498] ;  /* 0x00049800011a7983 */ /* 0x000f220000300800 */
[----:B------:R-:W4:Y:S02]  /*4a430*/  LDL.LU R27, [R1+0x49c] ;  /* 0x00049c00011b7983 */ /* 0x000f240000300800 */
[----:B------:R-:W2:Y:S02]  /*4a440*/  LDL.LU R4, [R1+0x7b0] ;  /* 0x0007b00001047983 */ /* 0x000ea40000300800 */
[----:B------:R-:W2:Y:S01]  /*4a450*/  LDL.LU R5, [R1+0x7b4] ;  /* 0x0007b40001057983 */ /* 0x000ea20000300800 */
[----:B------:R-:W2:Y:S01]  /*4a460*/  LDL.LU R6, [R1+0x7b8] ;  /* 0x0007b80001067983 */ /* 0x000ea20000300800 */
[----:B------:R-:W2:Y:S03]  /*4a470*/  LDL.LU R7, [R1+0x7bc] ;  /* 0x0007bc0001077983 */ /* 0x000ea60000300800 */
[----:B--2---:R0:W-:Y:S01]  /*4a480*/  STL.64 [R1+0x3848], R6 ;  /* 0x0038480601007387 */ /* 0x0041e20000100a00 */
[----:B------:R-:W-:Y:S03]  /*4a490*/  STL.64 [R1+0x3840], R4 ;  /* 0x0038400401007387 */ /* 0x000fe60000100a00 */
[----:B0-----:R-:W2:Y:S01]  /*4a4a0*/  LDL.64 R6, [R1+0x188] ;  /* 0x0001880001067983 */ /* 0x001ea20000100a00 */
[----:B---3--:R-:W-:-:S02]  /*4a4b0*/  IMAD.MOV.U32 R15, RZ, RZ, R16 ;  /* 0x000000ffff0f7224 */ /* 0x008fc400078e0010 */
[----:B------:R-:W-:Y:S01]  /*4a4c0*/  IMAD.MOV.U32 R14, RZ, RZ, R17 ;  /* 0x000000ffff0e7224 */ /* 0x000fe200078e0011 */
[----:B--2---:R0:W-:Y:S04]  /*4a4d0*/  STL.64 [R1+0x3858], R6 ;  /* 0x0038580601007387 */ /* 0x0041e80000100a00 */
[----:B0-----:R-:W2:Y:S04]  /*4a4e0*/  LDL R6, [R1+0x198] ;  /* 0x0001980001067983 */ /* 0x001ea80000100800 */
[----:B------:R-:W2:Y:S01]  /*4a4f0*/  LDL R7, [R1+0x19c] ;  /* 0x00019c0001077983 */ /* 0x000ea20000100800 */
[----:B------:R-:W3:Y:S02]  /*4a500*/  LDL.LU R16, [R1+0x7e0] ;  /* 0x0007e00001107983 */ /* 0x000ee40000300800 */
[----:B------:R-:W3:Y:S02]  /*4a510*/  LDL.LU R17, [R1+0x7e4] ;  /* 0x0007e40001117983 */ /* 0x000ee40000300800 */
[----:B------:R-:W2:Y:S01]  /*4a520*/  LDL.LU R18, [R1+0x7e8] ;  /* 0x0007e80001127983 */ /* 0x000ea20000300800 */
[----:B------:R-:W2:Y:S01]  /*4a530*/  LDL.LU R19, [R1+0x7ec] ;  /* 0x0007ec0001137983 */ /* 0x000ea20000300800 */
[----:B------:R-:W3:Y:S02]  /*4a540*/  LDL.LU R8, [R1+0x810] ;  /* 0x0008100001087983 */ /* 0x000ee40000300800 */
[----:B------:R-:W4:Y:S02]  /*4a550*/  LDL.LU R9, [R1+0x814] ;  /* 0x0008140001097983 */ /* 0x000f240000300800 */
[----:B------:R-:W4:Y:S01]  /*4a560*/  LDL.LU R10, [R1+0x818] ;  /* 0x00081800010a7983 */ /* 0x000f220000300800 */
[----:B------:R-:W4:Y:S04]  /*4a570*/  LDL.LU R11, [R1+0x81c] ;  /* 0x00081c00010b7983 */ /* 0x000f280000300800 */
[----:B--2---:R0:W-:Y:S01]  /*4a580*/  STL.64 [R1+0x3888], R18 ;  /* 0x0038881201007387 */ /* 0x0041e20000100a00 */
[----:B---3--:R-:W-:Y:S03]  /*4a590*/  STL.64 [R1+0x3880], R16 ;  /* 0x0038801001007387 */ /* 0x008fe60000100a00 */
[----:B0-----:R-:W2:Y:S04]  /*4a5a0*/  LDL.64 R18, [R1+0x1b8] ;  /* 0x0001b80001127983 */ /* 0x001ea80000100a00 */
[----:B--2---:R-:W-:Y:S01]  /*4a5b0*/  STL.64 [R1+0x3898], R18 ;  /* 0x0038981201007387 */ /* 0x004fe20000100a00 */
[----:B------:R0:W-:Y:S03]  /*4a5c0*/  STL.64 [R1+0x3870], R6 ;  /* 0x0038700601007387 */ /* 0x0001e60000100a00 */
        /* <DEDUP_REMOVED lines=10> */
[----:B------:R-:W2:Y:S02]  /*4a670*/  LDL.LU R6, [R1+0x808] ;  /* 0x0008080001067983 */ /* 0x000ea40000300800 */
[----:B------:R-:W2:Y:S01]  /*4a680*/  LDL.LU R7, [R1+0x80c] ;  /* 0x00080c0001077983 */ /* 0x000ea20000300800 */
[----:B------:R-:W2:Y:S01]  /*4a690*/  LDL.64 R18, [R1+0x1c8] ;  /* 0x0001c80001127983 */ /* 0x000ea20000100a00 */
[----:B----4-:R0:W-:Y:S02]  /*4a6a0*/  STL.64 [R1+0x3830], R26 ;  /* 0x0038301a01007387 */ /* 0x0101e40000100a00 */
[----:B------:R1:W-:Y:S01]  /*4a6b0*/  STL.64 [R1+0x3828], R24 ;  /* 0x0038281801007387 */ /* 0x0003e20000100a00 */
[----:B0-----:R-:W3:Y:S04]  /*4a6c0*/  LDL.64 R26, [R1+0x178] ;  /* 0x00017800011a7983 */ /* 0x001ee80000100a00 */
[----:B---3--:R0:W-:Y:S01]  /*4a6d0*/  STL.64 [R1+0x3850], R26 ;  /* 0x0038501a01007387 */ /* 0x0081e20000100a00 */
[----:B-1----:R-:W3:Y:S02]  /*4a6e0*/  LDL.LU R24, [R1+0x7c0] ;  /* 0x0007c00001187983 */ /* 0x002ee40000300800 */
[----:B------:R-:W3:Y:S01]  /*4a6f0*/  LDL.LU R25, [R1+0x7c4] ;  /* 0x0007c40001197983 */ /* 0x000ee20000300800 */
[----:B0-----:R-:W4:Y:S01]  /*4a700*/  LDL.LU R26, [R1+0x7c8] ;  /* 0x0007c800011a7983 */ /* 0x001f220000300800 */
[----:B------:R-:W4:Y:S03]  /*4a710*/  LDL.LU R27, [R1+0x7cc] ;  /* 0x0007cc00011b7983 */ /* 0x000f260000300800 */
[----:B----4-:R-:W-:Y:S01]  /*4a720*/  STL.64 [R1+0x3868], R26 ;  /* 0x0038681a01007387 */ /* 0x010fe20000100a00 */
[----:B---3--:R0:W-:Y:S03]  /*4a730*/  STL.64 [R1+0x3860], R24 ;  /* 0x0038601801007387 */ /* 0x0081e60000100a00 */
        /* <DEDUP_REMOVED lines=10> */
[----:B------:R-:W-:Y:S02]  /*4a7e0*/  STL.64 [R1+0x8c8], R10 ;  /* 0x0008c80a01007387 */ /* 0x000fe40000100a00 */
[----:B0-----:R-:W-:Y:S02]  /*4a7f0*/  IMAD.MOV.U32 R9, RZ, RZ, R14 ;  /* 0x000000ffff097224 */ /* 0x001fe400078e000e */
[----:B------:R-:W-:Y:S01]  /*4a800*/  IMAD.MOV.U32 R8, RZ, RZ, R15 ;  /* 0x000000ffff087224 */ /* 0x000fe200078e000f */
[----:B------:R-:W4:Y:S04]  /*4a810*/  LDL R14, [R1+0x28] ;  /* 0x00002800010e7983 */ /* 0x000f280000100800 */
[----:B------:R-:W4:Y:S01]  /*4a820*/  LDL R15, [R1+0x2c] ;  /* 0x00002c00010f7983 */ /* 0x000f220000100800 */
[----:B------:R0:W-:Y:S03]  /*4a830*/  STL.64 [R1+0x37f8], R8 ;  /* 0x0037f80801007387 */ /* 0x0001e60000100a00 */
[----:B0-----:R-:W3:Y:S01]  /*4a840*/  LDL.LU R8, [R1+0x470] ;  /* 0x0004700001087983 */ /* 0x001ee20000300800 */
[----:B------:R-:W3:Y:S02]  /*4a850*/  LDL.LU R9, [R1+0x474] ;  /* 0x0004740001097983 */ /* 0x000ee40000300800 */
[----:B------:R-:W3:Y:S02]  /*4a860*/  LDL.LU R10, [R1+0x478] ;  /* 0x00047800010a7983 */ /* 0x000ee40000300800 */
[----:B------:R-:W3:Y:S01]  /*4a870*/  LDL.LU R11, [R1+0x47c] ;  /* 0x00047c00010b7983 */ /* 0x000ee20000300800 */
[----:B--2---:R-:W-:Y:S01]  /*4a880*/  HMMA.16816.F32.BF16 R4, R20, R18, R4 ;  /* 0x000000121404723c */ /* 0x004fe20000041804 */
[----:B------:R-:W-:-:S02]  /*4a890*/  IMAD.MOV.U32 R13, RZ, RZ, R18 ;  /* 0x000000ffff0d7224 */ /* 0x000fc400078e0012 */
[----:B------:R-:W-:Y:S01]  /*4a8a0*/  IMAD.MOV.U32 R12, RZ, RZ, R19 ;  /* 0x000000ffff0c7224 */ /* 0x000fe200078e0013 */
[----:B---3--:R-:W-:Y:S01]  /*4a8b0*/  STL.64 [R1+0x3810], R10 ;  /* 0x0038100a01007387 */ /* 0x008fe20000100a00 */
[----:B------:R0:W-:Y:S03]  /*4a8c0*/  STL.64 [R1+0x3808], R8 ;  /* 0x0038080801007387 */ /* 0x0001e60000100a00 */
[----:B0-----:R-:W4:Y:S01]  /*4a8d0*/  LDL.LU R8, [R1+0x480] ;  /* 0x0004800001087983 */ /* 0x001f220000300800 */
[----:B------:R-:W4:Y:S02]  /*4a8e0*/  LDL.LU R9, [R1+0x484] ;  /* 0x0004840001097983 */ /* 0x000f240000300800 */
[----:B------:R-:W4:Y:S02]  /*4a8f0*/  LDL.LU R10, [R1+0x488] ;  /* 0x00048800010a7983 */ /* 0x000f240000300800 */
[----:B------:R-:W4:Y:S10]  /*4a900*/  LDL.LU R11, [R1+0x48c] ;  /* 0x00048c00010b7983 */ /* 0x000f340000300800 */
        /* <DEDUP_REMOVED lines=47> */
[----:B------:R-:W3:Y:S02]  /*4ac00*/  LDL.LU.64 R26, [R1+0x3830] ;  /* 0x00383000011a7983 */ /* 0x000ee40000300a00 */
[----:B------:R-:W3:Y:S02]  /*4ac10*/  LDL.LU.64 R24, [R1+0x3828] ;  /* 0x0038280001187983 */ /* 0x000ee40000300a00 */
[----:B---3--:R-:W-:Y:S01]  /*4ac20*/  HMMA.16816.F32.BF16 R20, R20, R6, R24 ;  /* 0x000000061414723c */ /* 0x008fe20000041818 */
[----:B------:R-:W4:Y:S01]  /*4ac30*/  LDL.LU.64 R26, [R1+0x3820] ;  /* 0x00382000011a7983 */ /* 0x000f220000300a00 */
[----:B------:R-:W4:Y:S11]  /*4ac40*/  LDL.LU.64 R24, [R1+0x3818] ;  /* 0x0038180001187983 */ /* 0x000f360000300a00 */
[----:B------:R-:W-:Y:S10]  /*4ac50*/  @!UPT UIADD3 URZ, URZ, URZ, URZ ;  /* 0x0000003f3f3ff290 */ /* 0x000ff4000fffe03f */
[----:B------:R0:W-:Y:S01]  /*4ac60*/  STL.64 [R1+0x490], R20 ;  /* 0x0004901401007387 */ /* 0x0001e20000100a00 */
[----:B------:R1:W-:Y:S03]  /*4ac70*/  STL.64 [R1+0x498], R22 ;  /* 0x0004981601007387 */ /* 0x0003e60000100a00 */
[----:B0-----:R-:W2:Y:S01]  /*4ac80*/  LDL.LU R20, [R1+0x450] ;  /* 0x0004500001147983 */ /* 0x001ea20000300800 */
[----:B------:R-:W2:Y:S02]  /*4ac90*/  LDL.LU R21, [R1+0x454] ;  /* 0x0004540001157983 */ /* 0x000ea40000300800 */
[----:B-1----:R-:W2:Y:S02]  /*4aca0*/  LDL.LU R22, [R1+0x458] ;  /* 0x0004580001167983 */ /* 0x002ea40000300800 */
[----:B------:R-:W2:Y:S01]  /*4acb0*/  LDL.LU R23, [R1+0x45c] ;  /* 0x00045c0001177983 */ /* 0x000ea20000300800 */
[----:B------:R0:W-:Y:S02]  /*4acc0*/  STL.64 [R1+0x3740], R6 ;  /* 0x0037400601007387 */ /* 0x0001e40000100a00 */
[----:B0-----:R-:W-:-:S02]  /*4acd0*/  IMAD.MOV.U32 R6, RZ, RZ, R13 ;  /* 0x000000ffff067224 */ /* 0x001fc400078e000d */
[----:B------:R-:W-:Y:S01]  /*4ace0*/  IMAD.MOV.U32 R7, RZ, RZ, R12 ;  /* 0x000000ffff077224 */ /* 0x000fe200078e000c */
[----:B------:R-:W-:Y:S04]  /*4acf0*/  STL.64 [R1+0x3780], R4 ;  /* 0x0037800401007387 */ /* 0x000fe80000100a00 */
[----:B------:R0:W-:Y:S04]  /*4ad00*/  STL.64 [R1+0x3790], R6 ;  /* 0x0037900601007387 */ /* 0x0001e80000100a00 */
[----:B0-----:R-:W3:Y:S04]  /*4ad10*/  LDL R6, [R1+0x8] ;  /* 0x0000080001067983 */ /* 0x001ee80000100800 */
[----:B------:R-:W3:Y:S01]  /*4ad20*/  LDL R7, [R1+0xc] ;  /* 0x00000c0001077983 */ /* 0x000ee20000100800 */
        /* <DEDUP_REMOVED lines=12> */
[----:B0-----:R-:W3:Y:S01]  /*4adf0*/  LDL.LU.64 R14, [R1+0x37f0] ;  /* 0x0037f000010e7983 */ /* 0x001ee20000300a00 */
[----:B------:R-:W3:Y:S01]  /*4ae00*/  LDL.LU.64 R12, [R1+0x37e8] ;  /* 0x0037e800010c7983 */ /* 0x000ee20000300a00 */
[C---:B--2---:R-:W-:Y:S08]  /*4ae10*/  HMMA.16816.F32.BF16 R20, R24.reuse, R18, R20 ;  /* 0x000000121814723c */ /* 0x044ff00000041814 */
[----:B---3--:R-:W-:Y:S01]  /*4ae20*/  HMMA.16816.F32.BF16 R4, R24, R6, R12 ;  /* 0x000000061804723c */ /* 0x008fe2000004180c */
[----:B------:R-:W2:Y:S01]  /*4ae30*/  LDL.LU.64 R14, [R1+0x37e0] ;  /* 0x0037e000010e7983 */ /* 0x000ea20000300a00 */
[----:B------:R-:W3:Y:S11]  /*4ae40*/  LDL.LU.64 R12, [R1+0x37d8] ;  /* 0x0037d800010c7983 */ /* 0x000ef60000300a00 */
[----:B------:R-:W-:Y:S10]  /*4ae50*/  @!UPT UIADD3 URZ, URZ, URZ, URZ ;  /* 0x0000003f3f3ff290 */ /* 0x000ff4000fffe03f */
[----:B------:R-:W-:Y:S01]  /*4ae60*/  STL.64 [R1+0x460], R4 ;  /* 0x0004600401007387 */ /* 0x000fe20000100a00 */
[----:B------:R4:W-:Y:S02]  /*4ae70*/  STL.64 [R1+0x468], R6 ;  /* 0x0004680601007387 */ /* 0x0009e40000100a00 */
[----:B------:R0:W-:Y:S02]  /*4ae80*/  STL.64 [R1+0x450], R20 ;  /* 0x0004501401007387 */ /* 0x0001e40000100a00 */
[----:B------:R1:W-:Y:S02]  /*4ae90*/  STL.64 [R1+0x458], R22 ;  /* 0x0004581601007387 */ /* 0x0003e40000100a00 */
[----:B----4-:R-:W-:Y:S02]  /*4aea0*/  IMAD.MOV.U32 R6, RZ, RZ, R9 ;  /* 0x000000ffff067224 */ /* 0x010fe400078e0009 */
[----:B------:R-:W-:Y:S02]  /*4aeb0*/  IMAD.MOV.U32 R7, RZ, RZ, R8 ;  /* 0x000000ffff077224 */ /* 0x000fe400078e0008 */
[----:B------:R-:W2:Y:S01]  /*4aec0*/  LDL.LU R8, [R1+0x440] ;  /* 0x0004400001087983 */ /* 0x000ea20000300800 */
[----:B------:R-:W2:Y:S02]  /*4aed0*/  LDL.LU R9, [R1+0x444] ;  /* 0x0004440001097983 */ /* 0x000ea40000300800 */
[----:B------:R-:W2:Y:S02]  /*4aee0*/  LDL.LU R10, [R1+0x448] ;  /* 0x00044800010a7983 */ /* 0x000ea40000300800 */
[----:B------:R-:W2:Y:S01]  /*4aef0*/  LDL.LU R11, [R1+0x44c] ;  /* 0x00044c00010b7983 */ /* 0x000ea20000300800 */
[----:B------:R-:W-:Y:S01]  /*4af00*/  STL.64 [R1+0x37a8], R6 ;  /* 0x0037a80601007387 */ /* 0x000fe20000100a00 */
[----:B------:R4:W-:Y:S02]  /*4af10*/  STL.64 [R1+0x36f0], R18 ;  /* 0x0036f01201007387 */ /* 0x0009e40000100a00 */
[----:B0-----:R-:W2:Y:S02]  /*4af20*/  LDL.LU R20, [R1+0x430] ;  /* 0x0004300001147983 */ /* 0x001ea40000300800 */
[----:B------:R-:W2:Y:S01]  /*4af30*/  LDL.LU R21, [R1+0x434] ;  /* 0x0004340001157983 */ /* 0x000ea20000300800 */
[----:B-1----:R-:W2:Y:S01]  /*4af40*/  LDL.LU R22, [R1+0x438] ;  /* 0x0004380001167983 */ /* 0x002ea20000300800 */
[----:B------:R-:W2:Y:S02]  /*4af50*/  LDL.LU R23, [R1+0x43c] ;  /* 0x00043c0001177983 */ /* 0x000ea40000300800 */
[----:B----4-:R-:W-:-:S02]  /*4af60*/  IMAD.MOV.U32 R18, RZ, RZ, R17 ;  /* 0x000000ffff127224 */ /* 0x010fc400078e0011 */
[----:B------:R-:W-:Y:S02]  /*4af70*/  IMAD.MOV.U32 R19, RZ, RZ, R16 ;  /* 0x000000ffff137224 */ /* 0x000fe400078e0010 */
[----:B---3--:R-:W-:Y:S02]  /*4af80*/  IMAD.MOV.U32 R6, RZ, RZ, R13 ;  /* 0x000000ffff067224 */ /* 0x008fe400078e000d */
[----:B------:R-:W-:-:S05]  /*4af90*/  IMAD.MOV.U32 R7, RZ, RZ, R12 ;  /* 0x000000ffff077224 */ /* 0x000fca00078e000c */
[----:B------:R0:W-:Y:S01]  /*4afa0*/  STL.64 [R1+0x37c0], R6 ;  /* 0x0037c00601007387 */ /* 0x0001e20000100a00 */
[----:B------:R-:W3:Y:S02]  /*4afb0*/  LDL.LU R4, [R1+0x7a0] ;  /* 0x0007a00001047983 */ /* 0x000ee40000300800 */
[----:B------:R-:W3:Y:S01]  /*4afc0*/  LDL.LU R5, [R1+0x7a4] ;  /* 0x0007a40001057983 */ /* 0x000ee20000300800 */
[----:B0-----:R-:W3:Y:S01]  /*4afd0*/  LDL.LU R6, [R1+0x7a8] ;  /* 0x0007a80001067983 */ /* 0x001ee20000300800 */
[----:B------:R-:W3:Y:S02]  /*4afe0*/  LDL.LU R7, [R1+0x7ac] ;  /* 0x0007ac0001077983 */ /* 0x000ee40000300800 */
[----:B------:R0:W-:Y:S02]  /*4aff0*/  STL.64 [R1+0x3788], R18 ;  /* 0x0037881201007387 */ /* 0x0001e40000100a00 */
[----:B------:R-:W4:Y:S01]  /*4b000*/  LDL.LU R16, [R1+0x770] ;  /* 0x0007700001107983 */ /* 0x000f220000300800 */
[----:B------:R-:W4:Y:S04]  /*4b010*/  LDL.LU R17, [R1+0x774] ;  /* 0x0007740001117983 */ /* 0x000f280000300800 */
[----:B0-----:R-:W3:Y:S01]  /*4b020*/  LDL.LU R18, [R1+0x778] ;  /* 0x0007780001127983 */ /* 0x001ee20000300800 */
[----:B------:R-:W3:Y:S01]  /*4b030*/  LDL.LU R19, [R1+0x77c] ;  /* 0x00077c0001137983 */ /* 0x000ee20000300800 */
[C---:B--2---:R-:W-:Y:S02]  /*4b040*/  HMMA.16816.F32.BF16 R8, R24.reuse, R14, R8 ;  /* 0x0000000e1808723c */ /* 0x044fe40000041808 */
        /* <DEDUP_REMOVED lines=14> */
[----:B0-----:R-:W3:Y:S01]  /*4b130*/  LDL.LU.64 R10, [R1+0x37d0] ;  /* 0x0037d000010a7983 */ /* 0x001ee20000300a00 */
[----:B------:R-:W4:Y:S02]  /*4b140*/  LDL.LU.64 R8, [R1+0x37c8] ;  /* 0x0037c80001087983 */ /* 0x000f240000300a00 */
[----:B------:R0:W-:Y:S02]  /*4b150*/  STL.64 [R1+0x3778], R14 ;  /* 0x0037780e01007387 */ /* 0x0001e40000100a00 */
[----:B------:R-:W2:Y:S01]  /*4b160*/  LDL.LU R12, [R1+0x750] ;  /* 0x00075000010c7983 */ /* 0x000ea20000300800 */
[----:B------:R-:W2:Y:S04]  /*4b170*/  LDL.LU R13, [R1+0x754] ;  /* 0x00075400010d7983 */ /* 0x000ea80000300800 */
[----:B0-----:R-:W2:Y:S01]  /*4b180*/  LDL.LU R14, [R1+0x758] ;  /* 0x00075800010e7983 */ /* 0x001ea20000300800 */
[----:B------:R-:W2:Y:S01]  /*4b190*/  LDL.LU R15, [R1+0x75c] ;  /* 0x00075c00010f7983 */ /* 0x000ea20000300800 */
[----:B---3--:R-:W-:Y:S02]  /*4b1a0*/  HMMA.16816.F32.BF16 R20, R24, R10, R20 ;  /* 0x0000000a1814723c */ /* 0x008fe40000041814 */
[----:B------:R-:W-:Y:S11]  /*4b1b0*/  STL.64 [R1+0x3708], R10 ;  /* 0x0037080a01007387 */ /* 0x000ff60000100a00 */
[----:B------:R-:W-:Y:S10]  /*4b1c0*/  @!UPT UIADD3 URZ, URZ, URZ, URZ ;  /* 0x0000003f3f3ff290 */ /* 0x000ff4000fffe03f */
[----:B------:R-:W-:Y:S01]  /*4b1d0*/  STL.64 [R1+0x430], R20 ;  /* 0x0004301401007387 */ /* 0x000fe20000100a00 */
[----:B------:R-:W-:Y:S02]  /*4b1e0*/  STL.64 [R1+0x438], R22 ;  /* 0x0004381601007387 */ /* 0x000fe40000100a00 */
[----:B------:R-:W0:Y:S02]  /*4b1f0*/  LDSM.16.MT88.4 R20, [R2+0x14180] ;  /* 0x014180000214783b */ /* 0x000e240000004200 */
[----:B0-----:R4:W-:Y:S02]  /*4b200*/  STL.64 [R1+0x3618], R22 ;  /* 0x0036181601007387 */ /* 0x0019e40000100a00 */
[----:B----4-:R-:W-:Y:S02]  /*4b210*/  IMAD.MOV.U32 R22, RZ, RZ, R9 ;  /* 0x000000ffff167224 */ /* 0x010fe400078e0009 */
[----:B------:R-:W-:-:S07]  /*4b220*/  IMAD.MOV.U32 R23, RZ, RZ, R8 ;  /* 0x000000ffff177224 */ /* 0x000fce00078e0008 */
[C---:B------:R-:W-:Y:S01]  /*4b230*/  HMMA.16816.F32.BF16 R4, R24.reuse, R22, R4 ;  /* 0x000000161804723c */ /* 0x040fe20000041804 */
[----:B------:R-:W-:Y:S11]  /*4b240*/  STL.64 [R1+0x3610], R20 ;  /* 0x0036101401007387 */ /* 0x000ff60000100a00 */
[----:B------:R-:W-:Y:S11]  /*4b250*/  @!UPT UIADD3 URZ, URZ, URZ, URZ ;  /* 0x0000003f3f3ff290 */ /* 0x000ff6000fffe03f */
        /* <DEDUP_REMOVED lines=25> */
[----:B------:R-:W2:Y:S11]  /*4b3f0*/  LDL.LU.64 R18, [R1+0x3788] ;  /* 0x0037880001127983 */ /* 0x000eb60000300a00 */
[----:B------:R-:W-:Y:S11]  /*4b400*/  @!UPT UIADD3 URZ, URZ, URZ, URZ ;  /* 0x0000003f3f3ff290 */ /* 0x000ff6000fffe03f */
[----:B------:R0:W-:Y:S01]  /*4b410*/  STL.64 [R1+0x820], R4 ;  /* 0x0008200401007387 */ /* 0x0001e20000100a00 */
[----:B------:R-:W-:Y:S03]  /*4b420*/  STL.64 [R1+0x828], R6 ;  /* 0x0008280601007387 */ /* 0x000fe60000100a00 */
[----:B0-----:R-:W4:Y:S01]  /*4b430*/  LDL.LU.64 R4, [R1+0x3780] ;  /* 0x0037800001047983 */ /* 0x001f220000300a00 */
[C---:B---3--:R-:W-:Y:S11]  /*4b440*/  HMMA.16816.F32.BF16 R20, R24.reuse, R10, R20 ;  /* 0x0000000a1814723c */ /* 0x048ff60000041814 */
[----:B------:R-:W-:Y:S11]  /*4b450*/  @!UPT UIADD3 URZ, URZ, URZ, URZ ;  /* 0x0000003f3f3ff290 */ /* 0x000ff6000fffe03f */
[----:B------:R-:W-:Y:S01]  /*4b460*/  @!UPT UIADD3 URZ, URZ, URZ, URZ ;  /* 0x0000003f3f3ff290 */ /* 0x000fe2000fffe03f */
[----:B------:R0:W-:Y:S01]  /*4b470*/  STL.64 [R1+0x810], R20 ;  /* 0x0008101401007387 */ /* 0x0001e20000100a00 */
[----:B------:R1:W-:Y:S03]  /*4b480*/  STL.64 [R1+0x818], R22 ;  /* 0x0008181601007387 */ /* 0x0003e60000100a00 */
[----:B0-----:R-:W3:Y:S01]  /*4b490*/  LDL.LU R20, [R1+0x3d0] ;  /* 0x0003d00001147983 */ /* 0x001ee20000300800 */
[----:B--2---:R-:W-:Y:S11]  /*4b4a0*/  HMMA.16816.F32.BF16 R8, R24, R18, R12 ;  /* 0x000000121808723c */ /* 0x004ff6000004180c */
[----:B------:R-:W-:Y:S11]  /*4b4b0*/  @!UPT UIADD3 URZ, URZ, URZ, URZ ;  /* 0x0000003f3f3ff290 */ /* 0x000ff6000fffe03f */
[----:B------:R-:W-:Y:S01]  /*4b4c0*/  @!UPT UIADD3 URZ, URZ, URZ, URZ ;  /* 0x0000003f3f3ff290 */ /* 0x000fe2000fffe03f */
[----:B------:R0:W-:Y:S01]  /*4b4d0*/  STL.64 [R1+0x800], R8 ;  /* 0x0008000801007387 */ /* 0x0001e20000100a00 */
[----:B------:R2:W-:Y:S02]  /*4b4e0*/  STL.64 [R1+0x808], R10 ;  /* 0x0008080a01007387 */ /* 0x0005e40000100a00 */
[----:B------:R-:W3:Y:S02]  /*4b4f0*/  LDL.LU R21, [R1+0x3d4] ;  /* 0x0003d40001157983 */ /* 0x000ee40000300800 */
[----:B-1----:R-:W3:Y:S01]  /*4b500*/  LDL.LU R22, [R1+0x3d8] ;  /* 0x0003d80001167983 */ /* 0x002ee20000300800 */
[----:B------:R-:W3:Y:S01]  /*4b510*/  LDL.LU R23, [R1+0x3dc] ;  /* 0x0003dc0001177983 */ /* 0x000ee20000300800 */
[----:B------:R-:W3:Y:S02]  /*4b520*/  LDL.LU R16, [R1+0x3f0] ;  /* 0x0003f00001107983 */ /* 0x000ee40000300800 */
[----:B------:R-:W3:Y:S02]  /*4b530*/  LDL.LU R17, [R1+0x3f4] ;  /* 0x0003f40001117983 */ /* 0x000ee40000300800 */
[----:B------:R-:W3:Y:S01]  /*4b540*/  LDL.LU R18, [R1+0x3f8] ;  /* 0x0003f80001127983 */ /* 0x000ee20000300800 */
[----:B------:R-:W3:Y:S01]  /*4b550*/  LDL.LU R19, [R1+0x3fc] ;  /* 0x0003fc0001137983 */ /* 0x000ee20000300800 */
[----:B----4-:R-:W-:-:S02]  /*4b560*/  IMAD.MOV.U32 R6, RZ, RZ, R5 ;  /* 0x000000ffff067224 */ /* 0x010fc400078e0005 */
[----:B------:R-:W-:-:S05]  /*4b570*/  IMAD.MOV.U32 R7, RZ, RZ, R4 ;  /* 0x000000ffff077224 */ /* 0x000fca00078e0004 */
[----:B------:R1:W-:Y:S01]  /*4b580*/  STL.64 [R1+0x3758], R6 ;  /* 0x0037580601007387 */ /* 0x0003e20000100a00 */
[----:B0-----:R-:W4:Y:S02]  /*4b590*/  LDL.LU R8, [R1+0x400] ;  /* 0x0004000001087983 */ /* 0x001f240000300800 */
[----:B------:R-:W4:Y:S02]  /*4b5a0*/  LDL.LU R9, [R1+0x404] ;  /* 0x0004040001097983 */ /* 0x000f240000300800 */
[----:B--2---:R-:W2:Y:S01]  /*4b5b0*/  LDL.LU R10, [R1+0x408] ;  /* 0x00040800010a7983 */ /* 0x004ea20000300800 */
[----:B------:R-:W2:Y:S01]  /*4b5c0*/  LDL.LU R11, [R1+0x40c] ;  /* 0x00040c00010b7983 */ /* 0x000ea20000300800 */
[----:B------:R-:W3:Y:S02]  /*4b5d0*/  LDL.LU R12, [R1+0x740] ;  /* 0x00074000010c7983 */ /* 0x000ee40000300800 */
[----:B------:R-:W3:Y:S02]  /*4b5e0*/  LDL.LU R13, [R1+0x744] ;  /* 0x00074400010d7983 */ /* 0x000ee40000300800 */
[----:B------:R-:W3:Y:S01]  /*4b5f0*/  LDL.LU R14, [R1+0x748] ;  /* 0x00074800010e7983 */ /* 0x000ee20000300800 */
[----:B------:R-:W3:Y:S01]  /*4b600*/  LDL.LU R15, [R1+0x74c] ;  /* 0x00074c00010f7983 */ /* 0x000ee20000300800 */
[----:B-1----:R-:W-:-:S02]  /*4b610*/  IMAD.MOV.U32 R6, RZ, RZ, R3 ;  /* 0x000000ffff067224 */ /* 0x002fc400078e0003 */
[----:B------:R-:W-:-:S05]  /*4b620*/  IMAD.MOV.U32 R7, RZ, RZ, R0 ;  /* 0x000000ffff077224 */ /* 0x000fca00078e0000 */
[----:B------:R0:W-:Y:S04]  /*4b630*/  STL.64 [R1+0x3770], R6 ;  /* 0x0037700601007387 */ /* 0x0001e80000100a00 */
[----:B0-----:R-:W3:Y:S04]  /*4b640*/  LDL.64 R6, [R1+0x198] ;  /* 0x0001980001067983 */ /* 0x001ee80000100a00 */
[----:B--2---:R0:W-:Y:S01]  /*4b650*/  STL.64 [R1+0x3718], R10 ;  /* 0x0037180a01007387 */ /* 0x0041e20000100a00 */
[----:B----4-:R1:W-:Y:S03]  /*4b660*/  STL.64 [R1+0x3710], R8 ;  /* 0x0037100801007387 */ /* 0x0103e60000100a00 */
[----:B0-----:R-:W2:Y:S04]  /*4b670*/  LDL.64 R10, [R1+0x28] ;  /* 0x00002800010a7983 */ /* 0x001ea80000100a00 */
[----:B--2---:R0:W-:Y:S01]  /*4b680*/  STL.64 [R1+0x3738], R10 ;  /* 0x0037380a01007387 */ /* 0x0041e20000100a00 */
[----:B-1----:R-:W2:Y:S02]  /*4b690*/  LDL.LU R8, [R1+0x420] ;  /* 0x0004200001087983 */ /* 0x002ea40000300800 */
[----:B------:R-:W2:Y:S01]  /*4b6a0*/  LDL.LU R9, [R1+0x424] ;  /* 0x0004240001097983 */ /* 0x000ea20000300800 */
[----:B0-----:R-:W4:Y:S01]  /*4b6b0*/  LDL.LU R10, [R1+0x428] ;  /* 0x00042800010a7983 */ /* 0x001f220000300800 */
[----:B------:R-:W4:Y:S03]  /*4b6c0*/  LDL.LU R11, [R1+0x42c] ;  /* 0x00042c00010b7983 */ /* 0x000f260000300800 */
        /* <DEDUP_REMOVED lines=12> */
[----:B---3--:R0:W-:Y:S01]  /*4b790*/  STL.64 [R1+0x3700], R18 ;  /* 0x0037001201007387 */ /* 0x0081e20000100a00 */
[----:B------:R1:W-:Y:S03]  /*4b7a0*/  STL.64 [R1+0x36f8], R16 ;  /* 0x0036f81001007387 */ /* 0x0003e60000100a00 */
[----:B0-----:R-:W3:Y:S01]  /*4b7b0*/  LDL.64 R18, [R1+0x18] ;  /* 0x0000180001127983 */ /* 0x001ee20000100a00 */
[----:B------:R-:W-:Y:S03]  /*4b7c0*/  HMMA.16816.F32.BF16 R12, R24, R6, R12 ;  /* 0x00000006180c723c */ /* 0x000fe6000004180c */
[----:B---3--:R0:W-:Y:S01]  /*4b7d0*/  STL.64 [R1+0x3720], R18 ;  /* 0x0037201201007387 */ /* 0x0081e20000100a00 */
[----:B-1----:R-:W3:Y:S02]  /*4b7e0*/  LDL.LU R16, [R1+0x410] ;  /* 0x0004100001107983 */ /* 0x002ee40000300800 */
[----:B------:R-:W3:Y:S01]  /*4b7f0*/  LDL.LU R17, [R1+0x414] ;  /* 0x0004140001117983 */ /* 0x000ee20000300800 */
[----:B0-----:R-:W3:Y:S01]  /*4b800*/  LDL.LU R18, [R1+0x418] ;  /* 0x0004180001127983 */ /* 0x001ee20000300800 */
[----:B------:R-:W3:Y:S02]  /*4b810*/  LDL.LU R19, [R1+0x41c] ;  /* 0x00041c0001137983 */ /* 0x000ee40000300800 */
[----:B------:R-:W-:Y:S02]  /*4b820*/  STL.64 [R1+0x36d8], R22 ;  /* 0x0036d81601007387 */ /* 0x000fe40000100a00 */
[----:B------:R0:W-:Y:S02]  /*4b830*/  STL.64 [R1+0x36d0], R20 ;  /* 0x0036d01401007387 */ /* 0x0001e40000100a00 */
[----:B0-----:R-:W4:Y:S01]  /*4b840*/  LDL.LU R20, [R1+0x3e0] ;  /* 0x0003e00001147983 */ /* 0x001f220000300800 */
[----:B------:R-:W4:Y:S02]  /*4b850*/  LDL.LU R21, [R1+0x3e4] ;  /* 0x0003e40001157983 */ /* 0x000f240000300800 */
[----:B------:R-:W2:Y:S02]  /*4b860*/  LDL.LU R22, [R1+0x3e8] ;  /* 0x0003e80001167983 */ /* 0x000ea40000300800 */
[----:B------:R-:W2:Y:S02]  /*4b870*/  LDL.LU R23, [R1+0x3ec] ;  /* 0x0003ec0001177983 */ /* 0x000ea40000300800 */
[----:B--2---:R0:W-:Y:S01]  /*4b880*/  STL.64 [R1+0x36e8], R22 ;  /* 0x0036e81601007387 */ /* 0x0041e20000100a00 */
[----:B----4-:R-:W-:Y:S03]  /*4b890*/  STL.64 [R1+0x36e0], R20 ;  /* 0x0036e01401007387 */ /* 0x010fe60000100a00 */
[----:B0-----:R-:W2:Y:S01]  /*4b8a0*/  LDL.64 R22, [R1+0x8] ;  /* 0x0000080001167983 */ /* 0x001ea20000100a00 */
[----:B------:R0:W-:Y:S02]  /*4b8b0*/  STL.64 [R1+0x7f0], R12 ;  /* 0x0007f00c01007387 */ /* 0x0001e40000100a00 */
[----:B------:R1:W-:Y:S02]  /*4b8c0*/  STL.64 [R1+0x7f8], R14 ;  /* 0x0007f80e01007387 */ /* 0x0003e40000100a00 */
[----:B0-----:R-:W-:Y:S01]  /*4b8d0*/  IMAD.MOV.U32 R13, RZ, RZ, R6 ;  /* 0x000000ffff0d7224 */ /* 0x001fe200078e0006 */
[----:B-1----:R-:W4:Y:S01]  /*4b8e0*/  LDL.LU.64 R14, [R1+0x3778] ;  /* 0x00377800010e7983 */ /* 0x002f220000300a00 */
        /* <DEDUP_REMOVED lines=16> */
[----:B--2---:R-:W-:Y:S02]  /*4b9f0*/  HMMA.16816.F32.BF16 R24, R24, R6, R8 ;  /* 0x000000061818723c */ /* 0x004fe40000041808 */
[----:B------:R-:W2:Y:S01]  /*4ba00*/  LDL.LU.64 R10, [R1+0x3738] ;  /* 0x00373800010a7983 */ /* 0x000ea20000300a00 */
[----:B------:R-:W-:Y:S02]  /*4ba10*/  IMAD.MOV.U32 R29, RZ, RZ, R6 ;  /* 0x000000ffff1d7224 */ /* 0x000fe400078e0006 */
[----:B------:R-:W-:Y:S11]  /*4ba20*/  IMAD.MOV.U32 R28, RZ, RZ, R7 ;  /* 0x000000ffff1c7224 */ /* 0x000ff600078e0007 */
[----:B------:R-:W-:Y:S07]  /*4ba30*/  @!UPT UIADD3 URZ, URZ, URZ, URZ ;  /* 0x0000003f3f3ff290 */ /* 0x000fee000fffe03f */
[----:B------:R0:W-:Y:S01]  /*4ba40*/  STL.64 [R1+0x420], R24 ;  /* 0x0004201801007387 */ /* 0x0001e20000100a00 */
[----:B------:R1:W-:Y:S02]  /*4ba50*/  STL.64 [R1+0x428], R26 ;  /* 0x0004281a01007387 */ /* 0x0003e40000100a00 */
[----:B------:R-:W3:Y:S02]  /*4ba60*/  LDL.LU.64 R6, [R1+0x3730] ;  /* 0x0037300001067983 */ /* 0x000ee40000300a00 */
[----:B------:R-:W3:Y:S01]  /*4ba70*/  LDL.LU.64 R4, [R1+0x3728] ;  /* 0x0037280001047983 */ /* 0x000ee20000300a00 */
[----:B0-----:R-:W4:Y:S01]  /*4ba80*/  LDL.LU R24, [R1+0x3c0] ;  /* 0x0003c00001187983 */ /* 0x001f220000300800 */
[----:B------:R-:W4:Y:S02]  /*4ba90*/  LDL.LU R25, [R1+0x3c4] ;  /* 0x0003c40001197983 */ /* 0x000f240000300800 */
[----:B-1----:R-:W4:Y:S02]  /*4baa0*/  LDL.LU R26, [R1+0x3c8] ;  /* 0x0003c800011a7983 */ /* 0x002f240000300800 */
[----:B------:R-:W4:Y:S01]  /*4bab0*/  LDL.LU R27, [R1+0x3cc] ;  /* 0x0003cc00011b7983 */ /* 0x000f220000300800 */
[----:B------:R-:W-:Y:S01]  /*4bac0*/  STL [R1+0x362c], R28 ;  /* 0x00362c1c01007387 */ /* 0x000fe20000100800 */
[----:B------:R-:W-:Y:S02]  /*4bad0*/  STL [R1+0x3628], R29 ;  /* 0x0036281d01007387 */ /* 0x000fe40000100800 */
        /* <DEDUP_REMOVED lines=9> */
[----:B------:R-:W-:Y:S01]  /*4bb70*/  STL [R1+0x3634], R0 ;  /* 0x0036340001007387 */ /* 0x000fe20000100800 */
[----:B------:R-:W-:Y:S01]  /*4bb80*/  STL [R1+0x3630], R3 ;  /* 0x0036300301007387 */ /* 0x000fe20000100800 */
[C---:B--2---:R-:W-:Y:S11]  /*4bb90*/  HMMA.16816.F32.BF16 R8, R4.reuse, R18, R8 ;  /* 0x000000120408723c */ /* 0x044ff60000041808 */
        /* <DEDUP_REMOVED lines=25> */
[----:B------:R-:W2:Y:S01]  /*4bd30*/  LDL.LU.64 R20, [R1+0x36d0] ;  /* 0x0036d00001147983 */ /* 0x000ea20000300a00 */
[C---:B----4-:R-:W-:Y:S01]  /*4bd40*/  HMMA.16816.F32.BF16 R24, R4.reuse, R10, R24 ;  /* 0x0000000a0418723c */ /* 0x050fe20000041818 */
[----:B------:R-:W-:Y:S01]  /*4bd50*/  STL.64 [R1+0x35c8], R18 ;  /* 0x0035c81201007387 */ /* 0x000fe20000100a00 */
[----:B------:R0:W-:Y:S04]  /*4bd60*/  STL.64 [R1+0x3620], R16 ;  /* 0x0036201001007387 */ /* 0x0001e80000100a00 */
[----:B0-----:R-:W3:Y:S01]  /*4bd70*/  LDL.LU R16, [R1+0x710] ;  /* 0x0007100001107983 */ /* 0x001ee20000300800 */
[----:B------:R-:W3:Y:S02]  /*4bd80*/  LDL.LU R17, [R1+0x714] ;  /* 0x0007140001117983 */ /* 0x000ee40000300800 */
[----:B------:R-:W3:Y:S02]  /*4bd90*/  LDL.LU R18, [R1+0x718] ;  /* 0x0007180001127983 */ /* 0x000ee40000300800 */
[----:B------:R-:W3:Y:S01]  /*4bda0*/  LDL.LU R19, [R1+0x71c] ;  /* 0x00071c0001137983 */ /* 0x000ee20000300800 */
[----:B--2---:R-:W-:Y:S11]  /*4bdb0*/  HMMA.16816.F32.BF16 R20, R4, R14, R20 ;  /* 0x0000000e0414723c */ /* 0x004ff60000041814 */
[----:B------:R-:W-:Y:S11]  /*4bdc0*/  @!UPT UIADD3 URZ, URZ, URZ, URZ ;  /* 0x0000003f3f3ff290 */ /* 0x000ff6000fffe03f */
[----:B------:R-:W-:Y:S01]  /*4bdd0*/  @!UPT UIADD3 URZ, URZ, URZ, URZ ;  /* 0x0000003f3f3ff290 */ /* 0x000fe2000fffe03f */
[----:B------:R-:W-:Y:S01]  /*4bde0*/  STL.64 [R1+0x3d0], R20 ;  /* 0x0003d01401007387 */ /* 0x000fe20000100a00 */
[----:B------:R0:W-:Y:S03]  /*4bdf0*/  STL.64 [R1+0x3d8], R22 ;  /* 0x0003d81601007387 */ /* 0x0001e60000100a00 */
[----:B0-----:R-:W3:Y:S01]  /*4be00*/  LDL.LU.64 R22, [R1+0x36c8] ;  /* 0x0036c80001167983 */ /* 0x001ee20000300a00 */
[----:B------:R-:W-:Y:S02]  /*4be10*/  STL.64 [R1+0x35c0], R14 ;  /* 0x0035c00e01007387 */ /* 0x000fe40000100a00 */
[----:B------:R-:W-:Y:S02]  /*4be20*/  STL.64 [R1+0x35b8], R10 ;  /* 0x0035b80a01007387 */ /* 0x000fe40000100a00 */
[----:B------:R-:W-:Y:S01]  /*4be30*/  STL.64 [R1+0x36c0], R8 ;  /* 0x0036c00801007387 */ /* 0x000fe20000100a00 */
[----:B------:R-:W-:Y:S01]  /*4be40*/  STL.64 [R1+0x3c0], R24 ;  /* 0x0003c01801007387 */ /* 0x000fe20000100a00 */
[----:B------:R-:W-:Y:S02]  /*4be50*/  STL.64 [R1+0x3c8], R26 ;  /* 0x0003c81a01007387 */ /* 0x000fe40000100a00 */
[----:B------:R-:W0:Y:S02]  /*4be60*/  LDSM.16.MT88.4 R24, [R2+0x14200] ;  /* 0x014200000218783b */ /* 0x000e240000004200 */
[----:B0-----:R0:W-:Y:S02]  /*4be70*/  STL.64 [R1+0x34f0], R26 ;  /* 0x0034f01a01007387 */ /* 0x0011e40000100a00 */
[----:B------:R-:W-:Y:S02]  /*4be80*/  STL.64 [R1+0x34e8], R24 ;  /* 0x0034e81801007387 */ /* 0x000fe40000100a00 */
[----:B0-----:R-:W2:Y:S04]  /*4be90*/  LDL.64 R26, [R1+0x188] ;  /* 0x00018800011a7983 */ /* 0x001ea80000100a00 */
[----:B--2---:R0:W-:Y:S02]  /*4bea0*/  STL.64 [R1+0x3648], R26 ;  /* 0x0036481a01007387 */ /* 0x0041e40000100a00 */
[----:B0-----:R-:W-:-:S02]  /*4beb0*/  IMAD.MOV.U32 R26, RZ, RZ, R13 ;  /* 0x000000ffff1a7224 */ /* 0x001fc400078e000d */
[----:B------:R-:W-:-:S05]  /*4bec0*/  IMAD.MOV.U32 R27, RZ, RZ, R12 ;  /* 0x000000ffff1b7224 */ /* 0x000fca00078e000c */
[----:B------:R0:W-:Y:S04]  /*4bed0*/  STL.64 [R1+0x3660], R26 ;  /* 0x0036601a01007387 */ /* 0x0001e80000100a00 */
[----:B0-----:R-:W2:Y:S01]  /*4bee0*/  LDL.64 R26, [R1+0x1a8] ;  /* 0x0001a800011a7983 */ /* 0x001ea20000100a00 */
[C---:B---3--:R-:W-:Y:S03]  /*4bef0*/  HMMA.16816.F32.BF16 R8, R4.reuse, R22, R16 ;  /* 0x000000160408723c */ /* 0x048fe60000041810 */
[----:B--2---:R0:W-:Y:S11]  /*4bf00*/  STL.64 [R1+0x3678], R26 ;  /* 0x0036781a01007387 */ /* 0x0041f60000100a00 */
[----:B------:R-:W-:Y:S09]  /*4bf10*/  @!UPT UIADD3 URZ, URZ, URZ, URZ ;  /* 0x0000003f3f3ff290 */ /* 0x000ff2000fffe03f */
[----:B------:R-:W-:Y:S02]  /*4bf20*/  STL.64 [R1+0x7c0], R8 ;  /* 0x0007c00801007387 */ /* 0x000fe40000100a00 */
[----:B------:R-:W-:Y:S02]  /*4bf30*/  STL.64 [R1+0x7c8], R10 ;  /* 0x0007c80a01007387 */ /* 0x000fe40000100a00 */
[----:B------:R-:W2:Y:S01]  /*4bf40*/  LDL.LU R16, [R1+0x690] ;  /* 0x0006900001107983 */ /* 0x000ea20000300800 */
[----:B------:R-:W2:Y:S01]  /*4bf50*/  LDL.LU R17, [R1+0x694] ;  /* 0x0006940001117983 */ /* 0x000ea20000300800 */
[----:B------:R-:W3:Y:S02]  /*4bf60*/  LDL.LU R18, [R1+0x698] ;  /* 0x0006980001127983 */ /* 0x000ee40000300800 */
[----:B------:R-:W3:Y:S01]  /*4bf70*/  LDL.LU R19, [R1+0x69c] ;  /* 0x00069c0001137983 */ /* 0x000ee20000300800 */
[----:B0-----:R-:W4:Y:S04]  /*4bf80*/  LDL.64 R26, [R1+0x1b8] ;  /* 0x0001b800011a7983 */ /* 0x001f280000100a00 */
[----:B----4-:R0:W-:Y:S04]  /*4bf90*/  STL.64 [R1+0x3690], R26 ;  /* 0x0036901a01007387 */ /* 0x0101e80000100a00 */
[----:B0-----:R-:W4:Y:S04]  /*4bfa0*/  LDL.64 R26, [R1+0x1c8] ;  /* 0x0001c800011a7983 */ /* 0x001f280000100a00 */
[----:B----4-:R-:W-:Y:S01]  /*4bfb0*/  STL.64 [R1+0x36a8], R26 ;  /* 0x0036a81a01007387 */ /* 0x010fe20000100a00 */
[----:B---3--:R-:W-:Y:S02]  /*4bfc0*/  STL.64 [R1+0x3640], R18 ;  /* 0x0036401201007387 */ /* 0x008fe40000100a00 */
[----:B--2---:R0:W-:Y:S02]  /*4bfd0*/  STL.64 [R1+0x3638], R16 ;  /* 0x0036381001007387 */ /* 0x0041e40000100a00 */
[----:B0-----:R-:W2:Y:S01]  /*4bfe0*/  LDL.LU R16, [R1+0x6a0] ;  /* 0x0006a00001107983 */ /* 0x001ea20000300800 */
[----:B------:R-:W2:Y:S02]  /*4bff0*/  LDL.LU R17, [R1+0x6a4] ;  /* 0x0006a40001117983 */ /* 0x000ea40000300800 */
[----:B------:R-:W3:Y:S02]  /*4c000*/  LDL.LU R18, [R1+0x6a8] ;  /* 0x0006a80001127983 */ /* 0x000ee40000300800 */
[----:B------:R-:W3:Y:S01]  /*4c010*/  LDL.LU R19, [R1+0x6ac] ;  /* 0x0006ac0001137983 */ /* 0x000ee20000300800 */
[----:B------:R-:W4:Y:S01]  /*4c020*/  LDL.LU R12, [R1+0x6f0] ;  /* 0x0006f000010c7983 */ /* 0x000f220000300800 */
[----:B------:R-:W4:Y:S02]  /*4c030*/  LDL.LU R13, [R1+0x6f4] ;  /* 0x0006f400010d7983 */ /* 0x000f240000300800 */
[----:B------:R-:W2:Y:S02]  /*4c040*/  LDL.LU R14, [R1+0x6f8] ;  /* 0x0006f800010e7983 */ /* 0x000ea40000300800 */
[----:B------:R-:W2:Y:S01]  /*4c050*/  LDL.LU R15, [R1+0x6fc] ;  /* 0x0006fc00010f7983 */ /* 0x000ea20000300800 */
[----:B------:R-:W3:Y:S01]  /*4c060*/  LDL.LU R8, [R1+0x700] ;  /* 0x0007000001087983 */ /* 0x000ee20000300800 */
[----:B------:R-:W3:Y:S02]  /*4c070*/  LDL.LU R9, [R1+0x704] ;  /* 0x0007040001097983 */ /* 0x000ee40000300800 */
[----:B------:R-:W3:Y:S02]  /*4c080*/  LDL.LU R10, [R1+0x708] ;  /* 0x00070800010a7983 */ /* 0x000ee40000300800 */
[----:B------:R-:W3:Y:S01]  /*4c090*/  LDL.LU R11, [R1+0x70c] ;  /* 0x00070c00010b7983 */ /* 0x000ee20000300800 */
[----:B--2---:R0:W-:Y:S01]  /*4c0a0*/  STL.64 [R1+0x36b8], R14 ;  /* 0x0036b80e01007387 */ /* 0x0041e20000100a00 */
[----:B----4-:R-:W-:Y:S02]  /*4c0b0*/  STL.64 [R1+0x36b0], R12 ;  /* 0x0036b00c01007387 */ /* 0x010fe40000100a00 */
[----:B------:R-:W2:Y:S01]  /*4c0c0*/  LDL.64 R26, [R1+0x1d8] ;  /* 0x0001d800011a7983 */ /* 0x000ea20000100a00 */
[----:B0-----:R-:W4:Y:S01]  /*4c0d0*/  LDL.64 R14, [R1+0x1e8] ;  /* 0x0001e800010e7983 */ /* 0x001f220000100a00 */
        /* <DEDUP_REMOVED lines=29> */
[----:B------:R0:W-:Y:S01]  /*4c2b0*/  STL.64 [R1+0x7b0], R8 ;  /* 0x0007b00801007387 */ /* 0x0001e20000100a00 */
[----:B------:R1:W-:Y:S03]  /*4c2c0*/  STL.64 [R1+0x7b8], R10 ;  /* 0x0007b80a01007387 */ /* 0x0003e60000100a00 */
[----:B0-----:R-:W4:Y:S01]  /*4c2d0*/  LDL.LU.64 R8, [R1+0x36c0] ;  /* 0x0036c00001087983 */ /* 0x001f220000300a00 */
[----:B-1----:R-:W-:-:S02]  /*4c2e0*/  IMAD.MOV.U32 R11, RZ, RZ, R14 ;  /* 0x000000ffff0b7224 */ /* 0x002fc400078e000e */
[----:B------:R-:W-:Y:S02]  /*4c2f0*/  IMAD.MOV.U32 R10, RZ, RZ, R15 ;  /* 0x000000ffff0a7224 */ /* 0x000fe400078e000f */
[----:B------:R-:W2:Y:S01]  /*4c300*/  LDL.LU.64 R14, [R1+0x36b8] ;  /* 0x0036b800010e7983 */ /* 0x000ea20000300a00 */
        /* <DEDUP_REMOVED lines=51> */
[----:B------:R-:W2:Y:S01]  /*4c640*/  LDL.LU R24, [R1+0x2e0] ;  /* 0x0002e00001187983 */ /* 0x000ea20000300800 */
[----:B------:R-:W2:Y:S04]  /*4c650*/  LDL.LU R25, [R1+0x2e4] ;  /* 0x0002e40001197983 */ /* 0x000ea80000300800 */
[----:B0-----:R-:W2:Y:S01]  /*4c660*/  LDL.LU R26, [R1+0x2e8] ;  /* 0x0002e800011a7983 */ /* 0x001ea20000300800 */
[----:B------:R-:W2:Y:S03]  /*4c670*/  LDL.LU R27, [R1+0x2ec] ;  /* 0x0002ec00011b7983 */ /* 0x000ea60000300800 */
        /* <DEDUP_REMOVED lines=11> */
[----:B------:R0:W-:Y:S04]  /*4c730*/  STL.64 [R1+0x3550], R26 ;  /* 0x0035501a01007387 */ /* 0x0001e80000100a00 */
[----:B0-----:R-:W2:Y:S04]  /*4c740*/  LDL R26, [R1+0x178] ;  /* 0x00017800011a7983 */ /* 0x001ea80000100800 */
[----:B------:R-:W2:Y:S02]  /*4c750*/  LDL R27, [R1+0x17c] ;  /* 0x00017c00011b7983 */ /* 0x000ea40000100800 */
[----:B--2---:R-:W-:Y:S02]  /*4c760*/  HMMA.16816.F32.BF16 R24, R4, R26, R16 ;  /* 0x0000001a0418723c */ /* 0x004fe40000041810 */
[----:B------:R-:W2:Y:S11]  /*4c770*/  LDL.LU.64 R16, [R1+0x3620] ;  /* 0x0036200001107983 */ /* 0x000eb60000300a00 */
[----:B------:R-:W-:Y:S10]  /*4c780*/  @!UPT UIADD3 URZ, URZ, URZ, URZ ;  /* 0x0000003f3f3ff290 */ /* 0x000ff4000fffe03f */
[----:B------:R-:W-:Y:S01]  /*4c790*/  STL.64 [R1+0x740], R24 ;  /* 0x0007401801007387 */ /* 0x000fe20000100a00 */
[----:B------:R0:W-:Y:S02]  /*4c7a0*/  STL.64 [R1+0x748], R26 ;  /* 0x0007481a01007387 */ /* 0x0001e40000100a00 */
[----:B0-----:R-:W-:Y:S02]  /*4c7b0*/  IMAD.MOV.U32 R26, RZ, RZ, R15 ;  /* 0x000000ffff1a7224 */ /* 0x001fe400078e000f */
[----:B------:R-:W-:-:S05]  /*4c7c0*/  IMAD.MOV.U32 R27, RZ, RZ, R14 ;  /* 0x000000ffff1b7224 */ /* 0x000fca00078e000e */
[----:B------:R0:W-:Y:S02]  /*4c7d0*/  STL.64 [R1+0x3568], R26 ;  /* 0x0035681a01007387 */ /* 0x0001e40000100a00 */
[----:B0-----:R-:W-:Y:S02]  /*4c7e0*/  IMAD.MOV.U32 R26, RZ, RZ, R29 ;  /* 0x000000ffff1a7224 */ /* 0x001fe400078e001d */
[----:B------:R-:W-:-:S07]  /*4c7f0*/  IMAD.MOV.U32 R27, RZ, RZ, R28 ;  /* 0x000000ffff1b7224 */ /* 0x000fce00078e001c */
[----:B---3--:R-:W-:Y:S01]  /*4c800*/  HMMA.16816.F32.BF16 R24, R4, R26, R20 ;  /* 0x0000001a0418723c */ /* 0x008fe20000041814 */
[----:B------:R-:W3:Y:S01]  /*4c810*/  LDL.LU.64 R22, [R1+0x3618] ;  /* 0x0036180001167983 */ /* 0x000ee20000300a00 */
[----:B------:R-:W3:Y:S02]  /*4c820*/  LDL.LU.64 R20, [R1+0x3610] ;  /* 0x0036100001147983 */ /* 0x000ee40000300a00 */
[----:B------:R-:W2:Y:S11]  /*4c830*/  LDL.LU R4, [R1+0x2d0] ;  /* 0x0002d00001047983 */ /* 0x000eb60000300800 */
[----:B------:R-:W-:Y:S08]  /*4c840*/  @!UPT UIADD3 URZ, URZ, URZ, URZ ;  /* 0x0000003f3f3ff290 */ /* 0x000ff0000fffe03f */
[----:B------:R-:W-:Y:S01]  /*4c850*/  STL.64 [R1+0x3b0], R24 ;  /* 0x0003b01801007387 */ /* 0x000fe20000100a00 */
[----:B------:R0:W-:Y:S02]  /*4c860*/  STL.64 [R1+0x3b8], R26 ;  /* 0x0003b81a01007387 */ /* 0x0001e40000100a00 */
[----:B------:R-:W2:Y:S02]  /*4c870*/  LDL.LU R5, [R1+0x2d4] ;  /* 0x0002d40001057983 */ /* 0x000ea40000300800 */
[----:B------:R-:W2:Y:S01]  /*4c880*/  LDL.LU R6, [R1+0x2d8] ;  /* 0x0002d80001067983 */ /* 0x000ea20000300800 */
[----:B------:R-:W2:Y:S01]  /*4c890*/  LDL.LU R7, [R1+0x2dc] ;  /* 0x0002dc0001077983 */ /* 0x000ea20000300800 */
[----:B0-----:R-:W-:Y:S02]  /*4c8a0*/  IMAD.MOV.U32 R26, RZ, RZ, R13 ;  /* 0x000000ffff1a7224 */ /* 0x001fe400078e000d */
[----:B------:R-:W-:-:S05]  /*4c8b0*/  IMAD.MOV.U32 R27, RZ, RZ, R12 ;  /* 0x000000ffff1b7224 */ /* 0x000fca00078e000c */
[----:B------:R0:W-:Y:S02]  /*4c8c0*/  STL.64 [R1+0x3580], R26 ;  /* 0x0035801a01007387 */ /* 0x0001e40000100a00 */
[----:B0-----:R-:W-:Y:S02]  /*4c8d0*/  IMAD.MOV.U32 R26, RZ, RZ, R11 ;  /* 0x000000ffff1a7224 */ /* 0x001fe400078e000b */
[----:B------:R-:W-:-:S05]  /*4c8e0*/  IMAD.MOV.U32 R27, RZ, RZ, R10 ;  /* 0x000000ffff1b7224 */ /* 0x000fca00078e000a */
[----:B------:R-:W-:Y:S04]  /*4c8f0*/  STL.64 [R1+0x3598], R26 ;  /* 0x0035981a01007387 */ /* 0x000fe80000100a00 */
[----:B--2---:R-:W-:Y:S01]  /*4c900*/  STL.64 [R1+0x3530], R6 ;  /* 0x0035300601007387 */ /* 0x004fe20000100a00 */
[----:B------:R0:W-:Y:S03]  /*4c910*/  STL.64 [R1+0x3528], R4 ;  /* 0x0035280401007387 */ /* 0x0001e60000100a00 */
[----:B0-----:R-:W2:Y:S01]  /*4c920*/  LDL.LU R4, [R1+0x2f0] ;  /* 0x0002f00001047983 */ /* 0x001ea20000300800 */
[----:B------:R-:W2:Y:S02]  /*4c930*/  LDL.LU R5, [R1+0x2f4] ;  /* 0x0002f40001057983 */ /* 0x000ea40000300800 */
[----:B------:R-:W2:Y:S02]  /*4c940*/  LDL.LU R6, [R1+0x2f8] ;  /* 0x0002f80001067983 */ /* 0x000ea40000300800 */
[----:B------:R-:W2:Y:S01]  /*4c950*/  LDL.LU R7, [R1+0x2fc] ;  /* 0x0002fc0001077983 */ /* 0x000ea20000300800 */
[----:B------:R-:W2:Y:S04]  /*4c960*/  LDL.64 R26, [R1+0x38] ;  /* 0x00003800011a7983 */ /* 0x000ea80000100a00 */
[----:B--2---:R-:W-:Y:S01]  /*4c970*/  STL.64 [R1+0x35b0], R26 ;  /* 0x0035b01a01007387 */ /* 0x004fe20000100a00 */
[----:B------:R-:W-:Y:S02]  /*4c980*/  STL.64 [R1+0x3548], R6 ;  /* 0x0035480601007387 */ /* 0x000fe40000100a00 */
[----:B------:R0:W-:Y:S02]  /*4c990*/  STL.64 [R1+0x3540], R4 ;  /* 0x0035400401007387 */ /* 0x0001e40000100a00 */
[----:B0-----:R-:W2:Y:S01]  /*4c9a0*/  LDL.LU R4, [R1+0x300] ;  /* 0x0003000001047983 */ /* 0x001ea20000300800 */
        /* <DEDUP_REMOVED lines=8> */
[----:B------:R-:W-:Y:S02]  /*4ca30*/  STL.64 [R1+0x35d0], R24 ;  /* 0x0035d01801007387 */ /* 0x000fe40000100a00 */
        /* <DEDUP_REMOVED lines=8> */
[----:B------:R0:W-:Y:S02]  /*4cac0*/  STL.64 [R1+0x35f0], R18 ;  /* 0x0035f01201007387 */ /* 0x0001e40000100a00 */
[----:B----4-:R-:W-:Y:S02]  /*4cad0*/  IMAD.MOV.U32 R14, RZ, RZ, R9 ;  /* 0x000000ffff0e7224 */ /* 0x010fe400078e0009 */
[----:B------:R-:W-:-:S05]  /*4cae0*/  IMAD.MOV.U32 R15, RZ, RZ, R8 ;  /* 0x000000ffff0f7224 */ /* 0x000fca00078e0008 */
[----:B------:R-:W-:Y:S01]  /*4caf0*/  STL.64 [R1+0x35f8], R14 ;  /* 0x0035f80e01007387 */ /* 0x000fe20000100a00 */
[----:B------:R-:W2:Y:S02]  /*4cb00*/  LDL.LU R16, [R1+0x390] ;  /* 0x0003900001107983 */ /* 0x000ea40000300800 */
[----:B------:R-:W2:Y:S02]  /*4cb10*/  LDL.LU R17, [R1+0x394] ;  /* 0x0003940001117983 */ /* 0x000ea40000300800 */
[----:B0-----:R-:W4:Y:S01]  /*4cb20*/  LDL.LU R18, [R1+0x398] ;  /* 0x0003980001127983 */ /* 0x001f220000300800 */
[----:B------:R-:W4:Y:S04]  /*4cb30*/  LDL.LU R19, [R1+0x39c] ;  /* 0x00039c0001137983 */ /* 0x000f280000300800 */
        /* <DEDUP_REMOVED lines=28> */
[C---:B---3--:R-:W-:Y:S01]  /*4cd00*/  HMMA.16816.F32.BF16 R12, R20.reuse, R14, R16 ;  /* 0x0000000e140c723c */ /* 0x048fe20000041810 */
        /* <DEDUP_REMOVED lines=12> */
[----:B------:R-:W3:Y:S01]  /*4cdd0*/  LDL.LU.64 R18, [R1+0x3608] ;  /* 0x0036080001127983 */ /* 0x000ee20000300a00 */
[----:B------:R-:W3:Y:S02]  /*4cde0*/  LDL.LU.64 R16, [R1+0x3600] ;  /* 0x0036000001107983 */ /* 0x000ee40000300a00 */
[----:B------:R-:W-:Y:S02]  /*4cdf0*/  STL.64 [R1+0x3a0], R12 ;  /* 0x0003a00c01007387 */ /* 0x000fe40000100a00 */
[----:B------:R0:W-:Y:S02]  /*4ce00*/  STL.64 [R1+0x3a8], R14 ;  /* 0x0003a80e01007387 */ /* 0x0001e40000100a00 */
[----:B0-----:R-:W3:Y:S02]  /*4ce10*/  LDL.LU.64 R14, [R1+0x35f8] ;  /* 0x0035f800010e7983 */ /* 0x001ee40000300a00 */
[C---:B---3--:R-:W-:Y:S02]  /*4ce20*/  HMMA.16816.F32.BF16 R12, R20.reuse, R14, R16 ;  /* 0x0000000e140c723c */ /* 0x048fe40000041810 */
[----:B------:R-:W3:Y:S11]  /*4ce30*/  LDL.LU.64 R18, [R1+0x35f0] ;  /* 0x0035f00001127983 */ /* 0x000ef60000300a00 */
[----:B------:R-:W-:Y:S10]  /*4ce40*/  @!UPT UIADD3 URZ, URZ, URZ, URZ ;  /* 0x0000003f3f3ff290 */ /* 0x000ff4000fffe03f */
[----:B------:R-:W-:Y:S01]  /*4ce50*/  STL.64 [R1+0x390], R12 ;  /* 0x0003900c01007387 */ /* 0x000fe20000100a00 */
[----:B------:R0:W-:Y:S03]  /*4ce60*/  STL.64 [R1+0x398], R14 ;  /* 0x0003980e01007387 */ /* 0x0001e60000100a00 */
[----:B0-----:R-:W2:Y:S01]  /*4ce70*/  LDL.LU.64 R14, [R1+0x35e8] ;  /* 0x0035e800010e7983 */ /* 0x001ea20000300a00 */
[----:B------:R-:W2:Y:S01]  /*4ce80*/  LDL.LU.64 R12, [R1+0x35e0] ;  /* 0x0035e000010c7983 */ /* 0x000ea20000300a00 */
[C---:B---3--:R-:W-:Y:S02]  /*4ce90*/  HMMA.16816.F32.BF16 R16, R20.reuse, R18, R24 ;  /* 0x000000121410723c */ /* 0x048fe40000041818 */
[----:B------:R-:W3:Y:S01]  /*4cea0*/  LDL.LU.64 R26, [R1+0x35d8] ;  /* 0x0035d800011a7983 */ /* 0x000ee20000300a00 */
[----:B------:R-:W3:Y:S11]  /*4ceb0*/  LDL.LU.64 R24, [R1+0x35d0] ;  /* 0x0035d00001187983 */ /* 0x000ef60000300a00 */
        /* <DEDUP_REMOVED lines=9> */
[----:B0-----:R-:W4:Y:S01]  /*4cf50*/  LDL.LU.64 R14, [R1+0x35c0] ;  /* 0x0035c000010e7983 */ /* 0x001f220000300a00 */
[----:B------:R0:W-:Y:S03]  /*4cf60*/  STL.64 [R1+0x34a0], R18 ;  /* 0x0034a01201007387 */ /* 0x0001e60000100a00 */
        /* <DEDUP_REMOVED lines=63> */
[----:B0-----:R-:W3:Y:S01]  /*4d360*/  LDL.LU.64 R26, [R1+0x3510] ;  /* 0x00351000011a7983 */ /* 0x001ee20000300a00 */
[----:B------:R-:W-:Y:S02]  /*4d370*/  IMAD.MOV.U32 R9, RZ, RZ, R18 ;  /* 0x000000ffff097224 */ /* 0x000fe400078e0012 */
[----:B------:R-:W-:Y:S02]  /*4d380*/  IMAD.MOV.U32 R8, RZ, RZ, R19 ;  /* 0x000000ffff087224 */ /* 0x000fe400078e0013 */
[----:B------:R-:W-:Y:S03]  /*4d390*/  STL.64 [R1+0x3488], R10 ;  /* 0x0034880a01007387 */ /* 0x000fe60000100a00 */
[----:B------:R0:W-:Y:S01]  /*4d3a0*/  STL.64 [R1+0x3480], R8 ;  /* 0x0034800801007387 */ /* 0x0001e20000100a00 */
[----:B---3--:R-:W-:Y:S01]  /*4d3b0*/  HMMA.16816.F32.BF16 R4, R20, R26, R4 ;  /* 0x0000001a1404723c */ /* 0x008fe20000041804 */
[----:B------:R-:W-:-:S02]  /*4d3c0*/  IMAD.MOV.U32 R13, RZ, RZ, R26 ;  /* 0x000000ffff0d7224 */ /* 0x000fc400078e001a */
[----:B------:R-:W-:Y:S11]  /*4d3d0*/  IMAD.MOV.U32 R12, RZ, RZ, R27 ;  /* 0x000000ffff0c7224 */ /* 0x000ff600078e001b */
[----:B------:R-:W-:Y:S09]  /*4d3e0*/  @!UPT UIADD3 URZ, URZ, URZ, URZ ;  /* 0x0000003f3f3ff290 */ /* 0x000ff2000fffe03f */
[----:B------:R-:W-:Y:S01]  /*4d3f0*/  STL.64 [R1+0x6f0], R4 ;  /* 0x0006f00401007387 */ /* 0x000fe20000100a00 */
[----:B------:R-:W-:Y:S02]  /*4d400*/  STL.64 [R1+0x6f8], R6 ;  /* 0x0006f80601007387 */ /* 0x000fe40000100a00 */
[----:B------:R-:W-:Y:S02]  /*4d410*/  STL.64 [R1+0x3498], R14 ;  /* 0x0034980e01007387 */ /* 0x000fe40000100a00 */
[----:B------:R-:W-:Y:S01]  /*4d420*/  STL.64 [R1+0x3490], R12 ;  /* 0x0034900c01007387 */ /* 0x000fe20000100a00 */
        /* <DEDUP_REMOVED lines=8> */
[----:B------:R-:W0:Y:S04]  /*4d4b0*/  LDSM.16.MT88.4 R4, [R2+0x14280] ;  /* 0x014280000204783b */ /* 0x000e280000004200 */
[----:B--2---:R1:W-:Y:S01]  /*4d4c0*/  STL.64 [R1+0x3500], R26 ;  /* 0x0035001a01007387 */ /* 0x0043e20000100a00 */
[----:B----4-:R-:W-:Y:S03]  /*4d4d0*/  STL.64 [R1+0x34f8], R24 ;  /* 0x0034f81801007387 */ /* 0x010fe60000100a00 */
[----:B-1----:R-:W2:Y:S01]  /*4d4e0*/  LDL.64 R26, [R1+0x178] ;  /* 0x00017800011a7983 */ /* 0x002ea20000100a00 */
[----:B---3--:R-:W-:Y:S02]  /*4d4f0*/  STL.64 [R1+0x34b0], R10 ;  /* 0x0034b00a01007387 */ /* 0x008fe40000100a00 */
[----:B------:R1:W-:Y:S02]  /*4d500*/  STL.64 [R1+0x34a8], R8 ;  /* 0x0034a80801007387 */ /* 0x0003e40000100a00 */
[----:B-1----:R-:W3:Y:S01]  /*4d510*/  LDL.LU R8, [R1+0x290] ;  /* 0x0002900001087983 */ /* 0x002ee20000300800 */
[----:B------:R-:W3:Y:S02]  /*4d520*/  LDL.LU R9, [R1+0x294] ;  /* 0x0002940001097983 */ /* 0x000ee40000300800 */
[----:B------:R-:W4:Y:S02]  /*4d530*/  LDL.LU R10, [R1+0x298] ;  /* 0x00029800010a7983 */ /* 0x000f240000300800 */
[----:B------:R-:W4:Y:S02]  /*4d540*/  LDL.LU R11, [R1+0x29c] ;  /* 0x00029c00010b7983 */ /* 0x000f240000300800 */
[----:B----4-:R1:W-:Y:S01]  /*4d550*/  STL.64 [R1+0x34c0], R10 ;  /* 0x0034c00a01007387 */ /* 0x0103e20000100a00 */
[----:B---3--:R-:W-:Y:S03]  /*4d560*/  STL.64 [R1+0x34b8], R8 ;  /* 0x0034b80801007387 */ /* 0x008fe60000100a00 */
[----:B-1----:R-:W3:Y:S04]  /*4d570*/  LDL.64 R10, [R1+0x18] ;  /* 0x00001800010a7983 */ /* 0x002ee80000100a00 */
[----:B---3--:R1:W-:Y:S04]  /*4d580*/  STL.64 [R1+0x34d0], R10 ;  /* 0x0034d00a01007387 */ /* 0x0083e80000100a00 */
[----:B-1----:R-:W3:Y:S04]  /*4d590*/  LDL.64 R10, [R1+0x28] ;  /* 0x00002800010a7983 */ /* 0x002ee80000100a00 */
[----:B---3--:R1:W-:Y:S01]  /*4d5a0*/  STL.64 [R1+0x3508], R10 ;  /* 0x0035080a01007387 */ /* 0x0083e20000100a00 */
[----:B------:R-:W2:Y:S02]  /*4d5b0*/  LDL.LU R8, [R1+0x680] ;  /* 0x0006800001087983 */ /* 0x000ea40000300800 */
[----:B------:R-:W2:Y:S01]  /*4d5c0*/  LDL.LU R9, [R1+0x684] ;  /* 0x0006840001097983 */ /* 0x000ea20000300800 */
[----:B-1----:R-:W2:Y:S01]  /*4d5d0*/  LDL.LU R10, [R1+0x688] ;  /* 0x00068800010a7983 */ /* 0x002ea20000300800 */
[----:B------:R-:W2:Y:S02]  /*4d5e0*/  LDL.LU R11, [R1+0x68c] ;  /* 0x00068c00010b7983 */ /* 0x000ea40000300800 */
[----:B------:R-:W3:Y:S02]  /*4d5f0*/  LDL.64 R18, [R1+0x8] ;  /* 0x0000080001127983 */ /* 0x000ee40000100a00 */
[----:B---3--:R1:W-:Y:S01]  /*4d600*/  STL.64 [R1+0x34c8], R18 ;  /* 0x0034c81201007387 */ /* 0x0083e20000100a00 */
[----:B------:R-:W3:Y:S02]  /*4d610*/  LDL.LU R16, [R1+0x2a0] ;  /* 0x0002a00001107983 */ /* 0x000ee40000300800 */
[----:B------:R-:W3:Y:S01]  /*4d620*/  LDL.LU R17, [R1+0x2a4] ;  /* 0x0002a40001117983 */ /* 0x000ee20000300800 */
[----:B-1----:R-:W4:Y:S01]  /*4d630*/  LDL.LU R18, [R1+0x2a8] ;  /* 0x0002a80001127983 */ /* 0x002f220000300800 */
[----:B------:R-:W4:Y:S01]  /*4d640*/  LDL.LU R19, [R1+0x2ac] ;  /* 0x0002ac0001137983 */ /* 0x000f220000300800 */
[----:B--2---:R-:W-:Y:S02]  /*4d650*/  HMMA.16816.F32.BF16 R8, R20, R26, R8 ;  /* 0x0000001a1408723c */ /* 0x004fe40000041808 */
        /* <DEDUP_REMOVED lines=10> */
[----:B0-----:R0:W-:Y:S01]  /*4d700*/  STL.64 [R1+0x33c8], R6 ;  /* 0x0033c80601007387 */ /* 0x0011e20000100a00 */
[----:B------:R1:W-:Y:S03]  /*4d710*/  STL.64 [R1+0x33c0], R4 ;  /* 0x0033c00401007387 */ /* 0x0003e60000100a00 */
[----:B0-----:R-:W4:Y:S01]  /*4d720*/  LDL.64 R6, [R1+0x168] ;  /* 0x0001680001067983 */ /* 0x001f220000100a00 */
[----:B------:R-:W-:Y:S02]  /*4d730*/  STL.64 [R1+0x6e0], R8 ;  /* 0x0006e00801007387 */ /* 0x000fe40000100a00 */
[----:B------:R0:W-:Y:S02]  /*4d740*/  STL.64 [R1+0x6e8], R10 ;  /* 0x0006e80a01007387 */ /* 0x0001e40000100a00 */
[----:B-1----:R-:W-:-:S02]  /*4d750*/  IMAD.MOV.U32 R5, RZ, RZ, R26 ;  /* 0x000000ffff057224 */ /* 0x002fc400078e001a */
[----:B------:R-:W-:Y:S01]  /*4d760*/  IMAD.MOV.U32 R4, RZ, RZ, R27 ;  /* 0x000000ffff047224 */ /* 0x000fe200078e001b */
[----:B0-----:R-:W2:Y:S01]  /*4d770*/  LDL.LU.64 R10, [R1+0x3508] ;  /* 0x00350800010a7983 */ /* 0x001ea20000300a00 */
[----:B------:R-:W4:Y:S02]  /*4d780*/  LDL.LU.64 R26, [R1+0x3500] ;  /* 0x00350000011a7983 */ /* 0x000f240000300a00 */
[----:B------:R-:W4:Y:S02]  /*4d790*/  LDL.LU.64 R24, [R1+0x34f8] ;  /* 0x0034f80001187983 */ /* 0x000f240000300a00 */
[----:B----4-:R-:W-:Y:S01]  /*4d7a0*/  HMMA.16816.F32.BF16 R20, R20, R6, R24 ;  /* 0x000000061414723c */ /* 0x010fe20000041818 */
[----:B------:R-:W4:Y:S01]  /*4d7b0*/  LDL.LU.64 R26, [R1+0x34f0] ;  /* 0x0034f000011a7983 */ /* 0x000f220000300a00 */
[----:B------:R-:W4:Y:S11]  /*4d7c0*/  LDL.LU.64 R24, [R1+0x34e8] ;  /* 0x0034e80001187983 */ /* 0x000f360000300a00 */
[----:B------:R-:W-:Y:S10]  /*4d7d0*/  @!UPT UIADD3 URZ, URZ, URZ, URZ ;  /* 0x0000003f3f3ff290 */ /* 0x000ff4000fffe03f */
        /* <DEDUP_REMOVED lines=9> */
[----:B------:R2:W-:Y:S02]  /*4d870*/  STL.64 [R1+0x33d8], R6 ;  /* 0x0033d80601007387 */ /* 0x0005e40000100a00 */
[----:B--2---:R-:W-:Y:S02]  /*4d880*/  IMAD.MOV.U32 R7, RZ, RZ, R10 ;  /* 0x000000ffff077224 */ /* 0x004fe400078e000a */
[----:B------:R-:W-:Y:S01]  /*4d890*/  IMAD.MOV.U32 R6, RZ, RZ, R11 ;  /* 0x000000ffff067224 */ /* 0x000fe200078e000b */
        /* <DEDUP_REMOVED lines=36> */
[----:B------:R0:W-:Y:S03]  /*4dae0*/  STL.64 [R1+0x308], R14 ;  /* 0x0003080e01007387 */ /* 0x0001e60000100a00 */
[----:B0-----:R-:W2:Y:S01]  /*4daf0*/  LDL.LU.64 R14, [R1+0x3498] ;  /* 0x00349800010e7983 */ /* 0x001ea20000300a00 */
[----:B------:R-:W3:Y:S02]  /*4db00*/  LDL.LU.64 R12, [R1+0x3490] ;  /* 0x00349000010c7983 */ /* 0x000ee40000300a00 */
[----:B------:R0:W-:Y:S02]  /*4db10*/  STL.64 [R1+0x3428], R18 ;  /* 0x0034281201007387 */ /* 0x0001e40000100a00 */
[----:B0-----:R-:W3:Y:S01]  /*4db20*/  LDL.64 R18, [R1+0x1e8] ;  /* 0x0001e80001127983 */ /* 0x001ee20000100a00 */
[C---:B--2---:R-:W-:Y:S11]  /*4db30*/  HMMA.16816.F32.BF16 R8, R24.reuse, R14, R8 ;  /* 0x0000000e1808723c */ /* 0x044ff60000041808 */
[----:B------:R-:W-:Y:S11]  /*4db40*/  @!UPT UIADD3 URZ, URZ, URZ, URZ ;  /* 0x0000003f3f3ff290 */ /* 0x000ff6000fffe03f */
[----:B------:R-:W-:Y:S01]  /*4db50*/  @!UPT UIADD3 URZ, URZ, URZ, URZ ;  /* 0x0000003f3f3ff290 */ /* 0x000fe2000fffe03f */
[----:B------:R-:W-:Y:S01]  /*4db60*/  STL.64 [R1+0x2f0], R8 ;  /* 0x0002f00801007387 */ /* 0x000fe20000100a00 */
[----:B------:R0:W-:Y:S03]  /*4db70*/  STL.64 [R1+0x2f8], R10 ;  /* 0x0002f80a01007387 */ /* 0x0001e60000100a00 */
[----:B0-----:R-:W2:Y:S01]  /*4db80*/  LDL.LU.64 R10, [R1+0x3488] ;  /* 0x00348800010a7983 */ /* 0x001ea20000300a00 */
[----:B------:R-:W3:Y:S02]  /*4db90*/  LDL.LU.64 R8, [R1+0x3480] ;  /* 0x0034800001087983 */ /* 0x000ee40000300a00 */
[----:B------:R-:W-:Y:S01]  /*4dba0*/  STL.64 [R1+0x3440], R14 ;  /* 0x0034400e01007387 */ /* 0x000fe20000100a00 */
[C---:B--2---:R-:W-:Y:S11]  /*4dbb0*/  HMMA.16816.F32.BF16 R20, R24.reuse, R10, R20 ;  /* 0x0000000a1814723c */ /* 0x044ff60000041814 */
[----:B------:R-:W-:Y:S11]  /*4dbc0*/  @!UPT UIADD3 URZ, URZ, URZ, URZ ;  /* 0x0000003f3f3ff290 */ /* 0x000ff6000fffe03f */
[----:B------:R-:W-:Y:S01]  /*4dbd0*/  @!UPT UIADD3 URZ, URZ, URZ, URZ ;  /* 0x0000003f3f3ff290 */ /* 0x000fe2000fffe03f */
[----:B------:R-:W-:Y:S01]  /*4dbe0*/  STL.64 [R1+0x2e0], R20 ;  /* 0x0002e01401007387 */ /* 0x000fe20000100a00 */
[----:B------:R0:W-:Y:S03]  /*4dbf0*/  STL.64 [R1+0x2e8], R22 ;  /* 0x0002e81601007387 */ /* 0x0001e60000100a00 */
[----:B0-----:R-:W4:Y:S01]  /*4dc00*/  LDL.LU.64 R22, [R1+0x3478] ;  /* 0x0034780001167983 */ /* 0x001f220000300a00 */
[----:B------:R-:W-:Y:S01]  /*4dc10*/  STL.64 [R1+0x3370], R10 ;  /* 0x0033700a01007387 */ /* 0x000fe20000100a00 */
[----:B----4-:R-:W-:Y:S02]  /*4dc20*/  HMMA.16816.F32.BF16 R20, R24, R22, R4 ;  /* 0x000000161814723c */ /* 0x010fe40000041804 */
[----:B------:R-:W2:Y:S01]  /*4dc30*/  LDL.LU.64 R6, [R1+0x3470] ;  /* 0x0034700001067983 */ /* 0x000ea20000300a00 */
[----:B------:R-:W4:Y:S11]  /*4dc40*/  LDL.LU.64 R4, [R1+0x3468] ;  /* 0x0034680001047983 */ /* 0x000f360000300a00 */
[----:B------:R-:W-:Y:S09]  /*4dc50*/  @!UPT UIADD3 URZ, URZ, URZ, URZ ;  /* 0x0000003f3f3ff290 */ /* 0x000ff2000fffe03f */
[----:B------:R-:W-:Y:S01]  /*4dc60*/  STL.64 [R1+0x6d0], R20 ;  /* 0x0006d01401007387 */ /* 0x000fe20000100a00 */
[----:B------:R-:W-:Y:S02]  /*4dc70*/  STL.64 [R1+0x6d8], R22 ;  /* 0x0006d81601007387 */ /* 0x000fe40000100a00 */
[----:B------:R-:W0:Y:S02]  /*4dc80*/  LDSM.16.MT88.4 R20, [R2+0x14300] ;  /* 0x014300000214783b */ /* 0x000e240000004200 */
[----:B0-----:R-:W-:Y:S02]  /*4dc90*/  STL.64 [R1+0x3298], R22 ;  /* 0x0032981601007387 */ /* 0x001fe40000100a00 */
        /* <DEDUP_REMOVED lines=11> */
[----:B--2---:R0:W-:Y:S01]  /*4dd50*/  STL.64 [R1+0x3390], R22 ;  /* 0x0033901601007387 */ /* 0x0041e20000100a00 */
        /* <DEDUP_REMOVED lines=8> */
[----:B---3--:R-:W-:Y:S11]  /*4dde0*/  HMMA.16816.F32.BF16 R20, R24, R18, R20 ;  /* 0x000000121814723c */ /* 0x008ff60000041814 */
[----:B------:R-:W-:Y:S11]  /*4ddf0*/  @!UPT UIADD3 URZ, URZ, URZ, URZ ;  /* 0x0000003f3f3ff290 */ /* 0x000ff6000fffe03f */
[----:B------:R-:W-:Y:S01]  /*4de00*/  @!UPT UIADD3 URZ, URZ, URZ, URZ ;  /* 0x0000003f3f3ff290 */ /* 0x000fe2000fffe03f */
[----:B------:R-:W-:Y:S01]  /*4de10*/  STL.64 [R1+0x6c0], R20 ;  /* 0x0006c01401007387 */ /* 0x000fe20000100a00 */
[----:B------:R0:W-:Y:S02]  /*4de20*/  STL.64 [R1+0x6c8], R22 ;  /* 0x0006c81601007387 */ /* 0x0001e40000100a00 */
[----:B0-----:R-:W-:Y:S02]  /*4de30*/  IMAD.MOV.U32 R22, RZ, RZ, R7 ;  /* 0x000000ffff167224 */ /* 0x001fe400078e0007 */
[----:B------:R-:W-:Y:S02]  /*4de40*/  IMAD.MOV.U32 R23, RZ, RZ, R6 ;  /* 0x000000ffff177224 */ /* 0x000fe400078e0006 */
[----:B----4-:R-:W-:Y:S02]  /*4de50*/  IMAD.MOV.U32 R6, RZ, RZ, R5 ;  /* 0x000000ffff067224 */ /* 0x010fe400078e0005 */
[----:B------:R-:W-:-:S05]  /*4de60*/  IMAD.MOV.U32 R7, RZ, RZ, R4 ;  /* 0x000000ffff077224 */ /* 0x000fca00078e0004 */
[----:B------:R-:W-:Y:S01]  /*4de70*/  STL.64 [R1+0x33f0], R6 ;  /* 0x0033f00601007387 */ /* 0x000fe20000100a00 */
[----:B------:R0:W-:Y:S02]  /*4de80*/  STL.64 [R1+0x33d0], R22 ;  /* 0x0033d01601007387 */ /* 0x0001e40000100a00 */
[----:B------:R-:W2:Y:S02]  /*4de90*/  LDL.LU R20, [R1+0x240] ;  /* 0x0002400001147983 */ /* 0x000ea40000300800 */
[----:B------:R-:W2:Y:S01]  /*4dea0*/  LDL.LU R21, [R1+0x244] ;  /* 0x0002440001157983 */ /* 0x000ea20000300800 */
[----:B0-----:R-:W3:Y:S01]  /*4deb0*/  LDL.LU R22, [R1+0x248] ;  /* 0x0002480001167983 */ /* 0x001ee20000300800 */
[----:B------:R-:W3:Y:S02]  /*4dec0*/  LDL.LU R23, [R1+0x24c] ;  /* 0x00024c0001177983 */ /* 0x000ee40000300800 */
[----:B------:R-:W-:Y:S02]  /*4ded0*/  IMAD.MOV.U32 R6, RZ, RZ, R13 ;  /* 0x000000ffff067224 */ /* 0x000fe400078e000d */
[----:B------:R-:W-:-:S05]  /*4dee0*/  IMAD.MOV.U32 R7, RZ, RZ, R12 ;  /* 0x000000ffff077224 */ /* 0x000fca00078e000c */
[----:B------:R0:W-:Y:S01]  /*4def0*/  STL.64 [R1+0x3408], R6 ;  /* 0x0034080601007387 */ /* 0x0001e20000100a00 */
[----:B------:R-:W-:Y:S02]  /*4df00*/  IMAD.MOV.U32 R3, RZ, RZ, R18 ;  /* 0x000000ffff037224 */ /* 0x000fe400078e0012 */
[----:B------:R-:W-:Y:S02]  /*4df10*/  IMAD.MOV.U32 R0, RZ, RZ, R19 ;  /* 0x000000ffff007224 */ /* 0x000fe400078e0013 */
        /* <DEDUP_REMOVED lines=20> */
[----:B--2---:R0:W-:Y:S01]  /*4e060*/  STL.64 [R1+0x3450], R14 ;  /* 0x0034500e01007387 */ /* 0x0041e20000100a00 */
[----:B------:R-:W-:Y:S03]  /*4e070*/  STL.64 [R1+0x3448], R12 ;  /* 0x0034480c01007387 */ /* 0x000fe60000100a00 */
[----:B0-----:R-:W2:Y:S04]  /*4e080*/  LDL.64 R14, [R1+0x1c8] ;  /* 0x0001c800010e7983 */ /* 0x001ea80000100a00 */
[----:B--2---:R0:W-:Y:S04]  /*4e090*/  STL.64 [R1+0x3460], R14 ;  /* 0x0034600e01007387 */ /* 0x0041e80000100a00 */
[----:B0-----:R-:W2:Y:S01]  /*4e0a0*/  LDL.64 R14, [R1+0x1d8] ;  /* 0x0001d800010e7983 */ /* 0x001ea20000100a00 */
[----:B------:R0:W-:Y:S02]  /*4e0b0*/  STL.64 [R1+0x3438], R18 ;  /* 0x0034381201007387 */ /* 0x0001e40000100a00 */
[----:B----4-:R1:W-:Y:S01]  /*4e0c0*/  STL.64 [R1+0x3430], R16 ;  /* 0x0034301001007387 */ /* 0x0103e20000100a00 */
[----:B0-----:R-:W4:Y:S04]  /*4e0d0*/  LDL.64 R18, [R1+0x1b8] ;  /* 0x0001b80001127983 */ /* 0x001f280000100a00 */
[----:B----4-:R0:W-:Y:S01]  /*4e0e0*/  STL.64 [R1+0x3458], R18 ;  /* 0x0034581201007387 */ /* 0x0101e20000100a00 */
[----:B-1----:R-:W4:Y:S02]  /*4e0f0*/  LDL.LU R16, [R1+0x650] ;  /* 0x0006500001107983 */ /* 0x002f240000300800 */
[----:B------:R-:W4:Y:S01]  /*4e100*/  LDL.LU R17, [R1+0x654] ;  /* 0x0006540001117983 */ /* 0x000f220000300800 */
[----:B0-----:R-:W4:Y:S01]  /*4e110*/  LDL.LU R18, [R1+0x658] ;  /* 0x0006580001127983 */ /* 0x001f220000300800 */
[----:B------:R-:W4:Y:S02]  /*4e120*/  LDL.LU R19, [R1+0x65c] ;  /* 0x00065c0001137983 */ /* 0x000f240000300800 */
[----:B------:R0:W-:Y:S02]  /*4e130*/  STL.64 [R1+0x3420], R6 ;  /* 0x0034200601007387 */ /* 0x0001e40000100a00 */
[----:B0-----:R-:W4:Y:S01]  /*4e140*/  LDL.64 R6, [R1+0x1a8] ;  /* 0x0001a80001067983 */ /* 0x001f220000100a00 */
[----:B---3--:R-:W-:Y:S02]  /*4e150*/  STL.64 [R1+0x3400], R22 ;  /* 0x0034001601007387 */ /* 0x008fe40000100a00 */
[----:B------:R0:W-:Y:S02]  /*4e160*/  STL.64 [R1+0x33f8], R20 ;  /* 0x0033f81401007387 */ /* 0x0001e40000100a00 */
[----:B0-----:R-:W3:Y:S01]  /*4e170*/  LDL.LU R20, [R1+0x610] ;  /* 0x0006100001147983 */ /* 0x001ee20000300800 */
        /* <DEDUP_REMOVED lines=9> */
[----:B------:R-:W2:Y:S11]  /*4e210*/  LDL.LU R23, [R1+0x62c] ;  /* 0x00062c0001177983 */ /* 0x000eb60000300800 */
[----:B------:R-:W-:Y:S02]  /*4e220*/  @!UPT UIADD3 URZ, URZ, URZ, URZ ;  /* 0x0000003f3f3ff290 */ /* 0x000fe4000fffe03f */
        /* <DEDUP_REMOVED lines=29> */
[----:B------:R1:W-:Y:S02]  /*4e400*/  STL.64 [R1+0x698], R14 ;  /* 0x0006980e01007387 */ /* 0x0003e40000100a00 */
[----:B0-----:R-:W-:Y:S01]  /*4e410*/  IMAD.MOV.U32 R13, RZ, RZ, R18 ;  /* 0x000000ffff0d7224 */ /* 0x001fe200078e0012 */
[----:B-1----:R-:W3:Y:S01]  /*4e420*/  LDL.LU.64 R14, [R1+0x3440] ;  /* 0x00344000010e7983 */ /* 0x002ee20000300a00 */
[----:B------:R-:W-:Y:S02]  /*4e430*/  IMAD.MOV.U32 R12, RZ, RZ, R19 ;  /* 0x000000ffff0c7224 */ /* 0x000fe400078e0013 */
[----:B------:R-:W4:Y:S02]  /*4e440*/  LDL.LU.64 R18, [R1+0x3438] ;  /* 0x0034380001127983 */ /* 0x000f240000300a00 */
        /* <DEDUP_REMOVED lines=32> */
[----:B------:R-:W2:Y:S05]  /*4e650*/  LDL.LU.64 R22, [R1+0x33d0] ;  /* 0x0033d00001167983 */ /* 0x000eaa0000300a00 */
[----:B------:R-:W-:-:S02]  /*4e660*/  IMAD.MOV.U32 R21, RZ, RZ, R6 ;  /* 0x000000ffff157224 */ /* 0x000fc400078e0006 */
[----:B------:R-:W-:Y:S11]  /*4e670*/  IMAD.MOV.U32 R20, RZ, RZ, R7 ;  /* 0x000000ffff147224 */ /* 0x000ff600078e0007 */
[----:B------:R-:W-:Y:S03]  /*4e680*/  @!UPT UIADD3 URZ, URZ, URZ, URZ ;  /* 0x0000003f3f3ff290 */ /* 0x000fe6000fffe03f */
[----:B------:R-:W-:Y:S01]  /*4e690*/  STL.64 [R1+0x2d0], R24 ;  /* 0x0002d01801007387 */ /* 0x000fe20000100a00 */
[----:B------:R-:W-:Y:S02]  /*4e6a0*/  STL.64 [R1+0x2d8], R26 ;  /* 0x0002d81a01007387 */ /* 0x000fe40000100a00 */
[----:B------:R-:W2:Y:S02]  /*4e6b0*/  LDL.LU.64 R6, [R1+0x33c8] ;  /* 0x0033c80001067983 */ /* 0x000ea40000300a00 */
[----:B------:R-:W2:Y:S01]  /*4e6c0*/  LDL.LU.64 R4, [R1+0x33c0] ;  /* 0x0033c00001047983 */ /* 0x000ea20000300a00 */
[----:B------:R-:W0:Y:S04]  /*4e6d0*/  LDSM.16.MT88.4 R24, [R2+0x14380] ;  /* 0x014380000218783b */ /* 0x000e280000004200 */
[----:B------:R-:W-:Y:S04]  /*4e6e0*/  STL [R1+0x31d0], R2 ;  /* 0x0031d00201007387 */ /* 0x000fe80000100800 */
[----:B0-----:R0:W-:Y:S02]  /*4e6f0*/  STL.64 [R1+0x3158], R26 ;  /* 0x0031581a01007387 */ /* 0x0011e40000100a00 */
[----:B0-----:R-:W-:-:S02]  /*4e700*/  IMAD.MOV.U32 R26, RZ, RZ, R21 ;  /* 0x000000ffff1a7224 */ /* 0x001fc400078e0015 */
[----:B------:R-:W-:Y:S01]  /*4e710*/  IMAD.MOV.U32 R27, RZ, RZ, R20 ;  /* 0x000000ffff1b7224 */ /* 0x000fe200078e0014 */
[----:B------:R-:W-:Y:S04]  /*4e720*/  STL.64 [R1+0x3150], R24 ;  /* 0x0031501801007387 */ /* 0x000fe80000100a00 */
[----:B------:R-:W-:Y:S01]  /*4e730*/  STL.64 [R1+0x32b0], R26 ;  /* 0x0032b01a01007387 */ /* 0x000fe20000100a00 */
[C---:B--2---:R-:W-:Y:S03]  /*4e740*/  HMMA.16816.F32.BF16 R20, R4.reuse, R22, R8 ;  /* 0x000000160414723c */ /* 0x044fe60000041808 */
[----:B------:R-:W2:Y:S01]  /*4e750*/  LDL.LU.64 R10, [R1+0x33b8] ;  /* 0x0033b800010a7983 */ /* 0x000ea20000300a00 */
[----:B------:R-:W2:Y:S11]  /*4e760*/  LDL.LU.64 R8, [R1+0x33b0] ;  /* 0x0033b00001087983 */ /* 0x000eb60000300a00 */
[----:B------:R-:W-:Y:S08]  /*4e770*/  @!UPT UIADD3 URZ, URZ, URZ, URZ ;  /* 0x0000003f3f3ff290 */ /* 0x000ff0000fffe03f */
[----:B------:R-:W-:Y:S01]  /*4e780*/  STL.64 [R1+0x2c0], R20 ;  /* 0x0002c01401007387 */ /* 0x000fe20000100a00 */
[----:B------:R0:W-:Y:S03]  /*4e790*/  STL.64 [R1+0x2c8], R22 ;  /* 0x0002c81601007387 */ /* 0x0001e60000100a00 */
[----:B0-----:R-:W2:Y:S02]  /*4e7a0*/  LDL.LU.64 R22, [R1+0x33a8] ;  /* 0x0033a80001167983 */ /* 0x001ea40000300a00 */
[----:B--2---:R-:W-:Y:S02]  /*4e7b0*/  HMMA.16816.F32.BF16 R20, R4, R22, R8 ;  /* 0x000000160414723c */ /* 0x004fe40000041808 */
[----:B------:R-:W2:Y:S01]  /*4e7c0*/  LDL.LU.64 R10, [R1+0x33a0] ;  /* 0x0033a000010a7983 */ /* 0x000ea20000300a00 */
[----:B------:R-:W2:Y:S11]  /*4e7d0*/  LDL.LU.64 R8, [R1+0x3398] ;  /* 0x0033980001087983 */ /* 0x000eb60000300a00 */
[----:B------:R-:W-:Y:S09]  /*4e7e0*/  @!UPT UIADD3 URZ, URZ, URZ, URZ ;  /* 0x0000003f3f3ff290 */ /* 0x000ff2000fffe03f */
[----:B------:R-:W-:Y:S01]  /*4e7f0*/  STL.64 [R1+0x2b0], R20 ;  /* 0x0002b01401007387 */ /* 0x000fe20000100a00 */
[----:B------:R0:W-:Y:S03]  /*4e800*/  STL.64 [R1+0x2b8], R22 ;  /* 0x0002b81601007387 */ /* 0x0001e60000100a00 */
[----:B0-----:R-:W2:Y:S01]  /*4e810*/  LDL.LU.64 R22, [R1+0x3390] ;  /* 0x0033900001167983 */ /* 0x001ea20000300a00 */
[----:B------:R-:W2:Y:S02]  /*4e820*/  LDL.LU.64 R20, [R1+0x3388] ;  /* 0x0033880001147983 */ /* 0x000ea40000300a00 */
[----:B------:R-:W-:Y:S02]  /*4e830*/  IMAD.MOV.U32 R26, RZ, RZ, R29 ;  /* 0x000000ffff1a7224 */ /* 0x000fe400078e001d */
[----:B------:R-:W-:-:S07]  /*4e840*/  IMAD.MOV.U32 R27, RZ, RZ, R28 ;  /* 0x000000ffff1b7224 */ /* 0x000fce00078e001c */
[C---:B--2---:R-:W-:Y:S01]  /*4e850*/  HMMA.16816.F32.BF16 R24, R4.reuse, R26, R20 ;  /* 0x0000001a0418723c */ /* 0x044fe20000041814 */
[----:B------:R-:W4:Y:S01]  /*4e860*/  LDL.LU.64 R22, [R1+0x3380] ;  /* 0x0033800001167983 */ /* 0x000f220000300a00 */
[----:B------:R-:W4:Y:S11]  /*4e870*/  LDL.LU.64 R20, [R1+0x3378] ;  /* 0x0033780001147983 */ /* 0x000f360000300a00 */
[----:B------:R-:W-:Y:S10]  /*4e880*/  @!UPT UIADD3 URZ, URZ, URZ, URZ ;  /* 0x0000003f3f3ff290 */ /* 0x000ff4000fffe03f */
[----:B------:R-:W-:Y:S01]  /*4e890*/  STL.64 [R1+0x2a0], R24 ;  /* 0x0002a01801007387 */ /* 0x000fe20000100a00 */
[----:B------:R4:W-:Y:S02]  /*4e8a0*/  STL.64 [R1+0x2a8], R26 ;  /* 0x0002a81a01007387 */ /* 0x0009e40000100a00 */
[----:B----4-:R-:W-:Y:S01]  /*4e8b0*/  HMMA.16816.F32.BF16 R24, R4, R18, R20 ;  /* 0x000000120418723c */ /* 0x010fe20000041814 */
[----:B------:R-:W2:Y:S11]  /*4e8c0*/  LDL.LU R20, [R1+0x230] ;  /* 0x0002300001147983 */ /* 0x000eb60000300800 */
[----:B------:R-:W-:Y:S11]  /*4e8d0*/  @!UPT UIADD3 URZ, URZ, URZ, URZ ;  /* 0x0000003f3f3ff290 */ /* 0x000ff6000fffe03f */
[----:B------:R0:W-:Y:S01]  /*4e8e0*/  STL.64 [R1+0x290], R24 ;  /* 0x0002901801007387 */ /* 0x0001e20000100a00 */
[----:B------:R1:W-:Y:S02]  /*4e8f0*/  STL.64 [R1+0x298], R26 ;  /* 0x0002981a01007387 */ /* 0x0003e40000100a00 */
[----:B------:R-:W2:Y:S02]  /*4e900*/  LDL.LU R21, [R1+0x234] ;  /* 0x0002340001157983 */ /* 0x000ea40000300800 */
[----:B------:R-:W4:Y:S01]  /*4e910*/  LDL.LU R22, [R1+0x238] ;  /* 0x0002380001167983 */ /* 0x000f220000300800 */
[----:B------:R-:W4:Y:S04]  /*4e920*/  LDL.LU R23, [R1+0x23c] ;  /* 0x00023c0001177983 */ /* 0x000f280000300800 */
[----:B0-----:R-:W2:Y:S01]  /*4e930*/  LDL.LU R24, [R1+0x510] ;  /* 0x0005100001187983 */ /* 0x001ea20000300800 */
[----:B------:R-:W2:Y:S02]  /*4e940*/  LDL.LU R25, [R1+0x514] ;  /* 0x0005140001197983 */ /* 0x000ea40000300800 */
[----:B-1----:R-:W2:Y:S02]  /*4e950*/  LDL.LU R26, [R1+0x518] ;  /* 0x00051800011a7983 */ /* 0x002ea40000300800 */
[----:B------:R-:W2:Y:S02]  /*4e960*/  LDL.LU R27, [R1+0x51c] ;  /* 0x00051c00011b7983 */ /* 0x000ea40000300800 */
[----:B--2---:R0:W-:Y:S01]  /*4e970*/  STL.64 [R1+0x32c0], R26 ;  /* 0x0032c01a01007387 */ /* 0x0041e20000100a00 */
[----:B------:R-:W-:Y:S03]  /*4e980*/  STL.64 [R1+0x32b8], R24 ;  /* 0x0032b81801007387 */ /* 0x000fe60000100a00 */
[----:B0-----:R-:W2:Y:S04]  /*4e990*/  LDL.64 R26, [R1+0x188] ;  /* 0x00018800011a7983 */ /* 0x001ea80000100a00 */
[----:B--2---:R0:W-:Y:S04]  /*4e9a0*/  STL.64 [R1+0x32d0], R26 ;  /* 0x0032d01a01007387 */ /* 0x0041e80000100a00 */
[----:B0-----:R-:W2:Y:S04]  /*4e9b0*/  LDL.64 R26, [R1+0x198] ;  /* 0x00019800011a7983 */ /* 0x001ea80000100a00 */
[----:B--2---:R0:W-:Y:S02]  /*4e9c0*/  STL.64 [R1+0x32e8], R26 ;  /* 0x0032e81a01007387 */ /* 0x0041e40000100a00 */
[----:B0-----:R-:W-:-:S02]  /*4e9d0*/  IMAD.MOV.U32 R26, RZ, RZ, R17 ;  /* 0x000000ffff1a7224 */ /* 0x001fc400078e0011 */
[----:B------:R-:W-:-:S05]  /*4e9e0*/  IMAD.MOV.U32 R27, RZ, RZ, R16 ;  /* 0x000000ffff1b7224 */ /* 0x000fca00078e0010 */
[----:B------:R0:W-:Y:S02]  /*4e9f0*/  STL.64 [R1+0x3300], R26 ;  /* 0x0033001a01007387 */ /* 0x0001e40000100a00 */
[----:B0-----:R-:W-:Y:S02]  /*4ea00*/  IMAD.MOV.U32 R26, RZ, RZ, R13 ;  /* 0x000000ffff1a7224 */ /* 0x001fe400078e000d */
[----:B------:R-:W-:-:S05]  /*4ea10*/  IMAD.MOV.U32 R27, RZ, RZ, R12 ;  /* 0x000000ffff1b7224 */ /* 0x000fca00078e000c */
[----:B------:R0:W-:Y:S02]  /*4ea20*/  STL.64 [R1+0x3318], R26 ;  /* 0x0033181a01007387 */ /* 0x0001e40000100a00 */
[----:B0-----:R-:W-:Y:S02]  /*4ea30*/  IMAD.MOV.U32 R26, RZ, RZ, R11 ;  /* 0x000000ffff1a7224 */ /* 0x001fe400078e000b */
[----:B------:R-:W-:-:S05]  /*4ea40*/  IMAD.MOV.U32 R27, RZ, RZ, R10 ;  /* 0x000000ffff1b7224 */ /* 0x000fca00078e000a */
[----:B------:R-:W-:Y:S01]  /*4ea50*/  STL.64 [R1+0x3330], R26 ;  /* 0x0033301a01007387 */ /* 0x000fe20000100a00 */
[----:B----4-:R0:W-:Y:S02]  /*4ea60*/  STL.64 [R1+0x32a8], R22 ;  /* 0x0032a81601007387 */ /* 0x0101e40000100a00 */
[----:B------:R1:W-:Y:S01]  /*4ea70*/  STL.64 [R1+0x32a0], R20 ;  /* 0x0032a01401007387 */ /* 0x0003e20000100a00 */
[----:B0-----:R-:W2:Y:S01]  /*4ea80*/  LDL.64 R22, [R1+0x178] ;  /* 0x0001780001167983 */ /* 0x001ea20000100a00 */
[----:B------:R-:W-:Y:S02]  /*4ea90*/  IMAD.MOV.U32 R26, RZ, RZ, R9 ;  /* 0x000000ffff1a7224 */ /* 0x000fe400078e0009 */
[----:B------:R-:W-:Y:S01]  /*4eaa0*/  IMAD.MOV.U32 R27, RZ, RZ, R8 ;  /* 0x000000ffff1b7224 */ /* 0x000fe200078e0008 */
[----:B--2---:R0:W-:Y:S01]  /*4eab0*/  STL.64 [R1+0x32c8], R22 ;  /* 0x0032c81601007387 */ /* 0x0041e20000100a00 */
[----:B-1----:R-:W2:Y:S02]  /*4eac0*/  LDL.LU R20, [R1+0x520] ;  /* 0x0005200001147983 */ /* 0x002ea40000300800 */
[----:B------:R-:W2:Y:S01]  /*4ead0*/  LDL.LU R21, [R1+0x524] ;  /* 0x0005240001157983 */ /* 0x000ea20000300800 */
[----:B0-----:R-:W4:Y:S01]  /*4eae0*/  LDL.LU R22, [R1+0x528] ;  /* 0x0005280001167983 */ /* 0x001f220000300800 */
[----:B------:R-:W4:Y:S02]  /*4eaf0*/  LDL.LU R23, [R1+0x52c] ;  /* 0x00052c0001177983 */ /* 0x000f240000300800 */
[----:B------:R0:W-:Y:S02]  /*4eb00*/  STL.64 [R1+0x3348], R26 ;  /* 0x0033481a01007387 */ /* 0x0001e40000100a00 */
[----:B0-----:R-:W-:-:S02]  /*4eb10*/  IMAD.MOV.U32 R26, RZ, RZ, R3 ;  /* 0x000000ffff1a7224 */ /* 0x001fc400078e0003 */
[----:B------:R-:W-:Y:S01]  /*4eb20*/  IMAD.MOV.U32 R27, RZ, RZ, R0 ;  /* 0x000000ffff1b7224 */ /* 0x000fe200078e0000 */
[----:B----4-:R-:W-:Y:S01]  /*4eb30*/  STL.64 [R1+0x32e0], R22 ;  /* 0x0032e01601007387 */ /* 0x010fe20000100a00 */
[----:B--2---:R0:W-:Y:S03]  /*4eb40*/  STL.64 [R1+0x32d8], R20 ;  /* 0x0032d81401007387 */ /* 0x0041e60000100a00 */
[----:B0-----:R-:W2:Y:S01]  /*4eb50*/  LDL.LU R20, [R1+0x530] ;  /* 0x0005300001147983 */ /* 0x001ea20000300800 */
[----:B------:R-:W2:Y:S02]  /*4eb60*/  LDL.LU R21, [R1+0x534] ;  /* 0x0005340001157983 */ /* 0x000ea40000300800 */
[----:B------:R-:W4:Y:S02]  /*4eb70*/  LDL.LU R22, [R1+0x538] ;  /* 0x0005380001167983 */ /* 0x000f240000300800 */
[----:B------:R-:W4:Y:S01]  /*4eb80*/  LDL.LU R23, [R1+0x53c] ;  /* 0x00053c0001177983 */ /* 0x000f220000300800 */
[----:B------:R0:W-:Y:S04]  /*4eb90*/  STL.64 [R1+0x3360], R26 ;  /* 0x0033601a01007387 */ /* 0x0001e80000100a00 */
[----:B0-----:R-:W2:Y:S04]  /*4eba0*/  LDL.64 R26, [R1+0x38] ;  /* 0x00003800011a7983 */ /* 0x001ea80000100a00 */
[----:B--2---:R-:W-:Y:S01]  /*4ebb0*/  STL.64 [R1+0x3368], R26 ;  /* 0x0033681a01007387 */ /* 0x004fe20000100a00 */
[----:B----4-:R-:W-:Y:S02]  /*4ebc0*/  STL.64 [R1+0x32f8], R22 ;  /* 0x0032f81601007387 */ /* 0x010fe40000100a00 */
[----:B------:R0:W-:Y:S02]  /*4ebd0*/  STL.64 [R1+0x32f0], R20 ;  /* 0x0032f01401007387 */ /* 0x0001e40000100a00 */
[----:B0-----:R-:W2:Y:S01]  /*4ebe0*/  LDL.LU R20, [R1+0x540] ;  /* 0x0005400001147983 */ /* 0x001ea20000300800 */
[----:B------:R-:W2:Y:S02]  /*4ebf0*/  LDL.LU R21, [R1+0x544] ;  /* 0x0005440001157983 */ /* 0x000ea40000300800 */
[----:B------:R-:W4:Y:S02]  /*4ec00*/  LDL.LU R22, [R1+0x548] ;  /* 0x0005480001167983 */ /* 0x000f240000300800 */
[----:B------:R-:W4:Y:S01]  /*4ec10*/  LDL.LU R23, [R1+0x54c] ;  /* 0x00054c0001177983 */ /* 0x000f220000300800 */
        /* <DEDUP_REMOVED lines=20> */
[C---:B---3--:R-:W-:Y:S01]  /*4ed60*/  HMMA.16816.F32.BF16 R8, R4.reuse, R14, R8 ;  /* 0x0000000e0408723c */ /* 0x048fe20000041808 */
[----:B----4-:R-:W-:Y:S01]  /*4ed70*/  STL.64 [R1+0x3340], R22 ;  /* 0x0033401601007387 */ /* 0x010fe20000100a00 */
        /* <DEDUP_REMOVED lines=13> */
[----:B------:R-:W3:Y:S01]  /*4ee50*/  LDL.LU R17, [R1+0x594] ;  /* 0x0005940001117983 */ /* 0x000ee20000300800 */
[----:B0-----:R-:W3:Y:S01]  /*4ee60*/  LDL.LU R18, [R1+0x598] ;  /* 0x0005980001127983 */ /* 0x001ee20000300800 */
[----:B------:R-:W3:Y:S02]  /*4ee70*/  LDL.LU R19, [R1+0x59c] ;  /* 0x00059c0001137983 */ /* 0x000ee40000300800 */
[----:B------:R-:W-:Y:S02]  /*4ee80*/  STL.64 [R1+0x280], R8 ;  /* 0x0002800801007387 */ /* 0x000fe40000100a00 */
[----:B------:R0:W-:Y:S02]  /*4ee90*/  STL.64 [R1+0x288], R10 ;  /* 0x0002880a01007387 */ /* 0x0001e40000100a00 */
[----:B0-----:R-:W4:Y:S02]  /*4eea0*/  LDL.LU.64 R10, [R1+0x3370] ;  /* 0x00337000010a7983 */ /* 0x001f240000300a00 */
[C---:B----4-:R-:W-:Y:S11]  /*4eeb0*/  HMMA.16816.F32.BF16 R24, R4.reuse, R10, R24 ;  /* 0x0000000a0418723c */ /* 0x050ff60000041818 */
[----:B------:R-:W-:Y:S11]  /*4eec0*/  @!UPT UIADD3 URZ, URZ, URZ, URZ ;  /* 0x0000003f3f3ff290 */ /* 0x000ff6000fffe03f */
[----:B------:R-:W-:Y:S01]  /*4eed0*/  @!UPT UIADD3 URZ, URZ, URZ, URZ ;  /* 0x0000003f3f3ff290 */ /* 0x000fe2000fffe03f */
[----:B------:R-:W-:Y:S01]  /*4eee0*/  STL.64 [R1+0x270], R24 ;  /* 0x0002701801007387 */ /* 0x000fe20000100a00 */
[----:B------:R0:W-:Y:S03]  /*4eef0*/  STL.64 [R1+0x278], R26 ;  /* 0x0002781a01007387 */ /* 0x0001e60000100a00 */
[----:B0-----:R-:W3:Y:S02]  /*4ef00*/  LDL.LU.64 R26, [R1+0x3368] ;  /* 0x00336800011a7983 */ /* 0x001ee40000300a00 */
[C---:B---3--:R-:W-:Y:S01]  /*4ef10*/  HMMA.16816.F32.BF16 R16, R4.reuse, R26, R16 ;  /* 0x0000001a0410723c */ /* 0x048fe20000041810 */
[----:B------:R-:W-:Y:S11]  /*4ef20*/  IMAD.MOV.U32 R2, RZ, RZ, R27 ;  /* 0x000000ffff027224 */ /* 0x000ff600078e001b */
[----:B------:R-:W-:Y:S11]  /*4ef30*/  @!UPT UIADD3 URZ, URZ, URZ, URZ ;  /* 0x0000003f3f3ff290 */ /* 0x000ff6000fffe03f */
[----:B------:R0:W-:Y:S01]  /*4ef40*/  STL.64 [R1+0x640], R16 ;  /* 0x0006401001007387 */ /* 0x0001e20000100a00 */
[----:B------:R-:W-:Y:S02]  /*4ef50*/  STL.64 [R1+0x648], R18 ;  /* 0x0006481201007387 */ /* 0x000fe40000100a00 */
[----:B0-----:R-:W-:Y:S02]  /*4ef60*/  IMAD.MOV.U32 R16, RZ, RZ, R26 ;  /* 0x000000ffff107224 */ /* 0x001fe400078e001a */
        /* <DEDUP_REMOVED lines=46> */
[----:B------:R-:W3:Y:S01]  /*4f250*/  LDL R9, [R1+0x1c64] ;  /* 0x001c640001097983 */ /* 0x000ee20000100800 */
        /* <DEDUP_REMOVED lines=9> */
[----:B------:R0:W-:Y:S01]  /*4f2f0*/  STL.64 [R1+0x3258], R14 ;  /* 0x0032580e01007387 */ /* 0x0001e20000100a00 */
[----:B------:R-:W-:Y:S04]  /*4f300*/  STL [R1+0x3250], R13 ;  /* 0x0032500d01007387 */ /* 0x000fe80000100800 */
[----:B0-----:R-:W4:Y:S01]  /*4f310*/  LDL.LU.64 R14, [R1+0x28] ;  /* 0x00002800010e7983 */ /* 0x001f220000300a00 */
[----:B------:R-:W-:Y:S02]  /*4f320*/  STL.64 [R1+0x3248], R10 ;  /* 0x0032480a01007387 */ /* 0x000fe40000100a00 */
[----:B---3--:R0:W-:Y:S02]  /*4f330*/  STL.64 [R1+0x3240], R8 ;  /* 0x0032400801007387 */ /* 0x0081e40000100a00 */
        /* <DEDUP_REMOVED lines=14> */
[----:B--2---:R-:W-:Y:S01]  /*4f420*/  HMMA.16816.F32.BF16 R4, R4, R26, R20 ;  /* 0x0000001a0404723c */ /* 0x004fe20000041814 */
[----:B------:R-:W3:Y:S01]  /*4f430*/  LDL.LU.64 R22, [R1+0x3298] ;  /* 0x0032980001167983 */ /* 0x000ee20000300a00 */
[----:B------:R-:W3:Y:S02]  /*4f440*/  LDL.LU.64 R20, [R1+0x3290] ;  /* 0x0032900001147983 */ /* 0x000ee40000300a00 */
[----:B------:R4:W-:Y:S11]  /*4f450*/  STL.64 [R1+0x3168], R26 ;  /* 0x0031681a01007387 */ /* 0x0009f60000100a00 */
[----:B------:R-:W-:Y:S08]  /*4f460*/  @!UPT UIADD3 URZ, URZ, URZ, URZ ;  /* 0x0000003f3f3ff290 */ /* 0x000ff0000fffe03f */
[----:B------:R-:W-:Y:S01]  /*4f470*/  STL.64 [R1+0x260], R4 ;  /* 0x0002600401007387 */ /* 0x000fe20000100a00 */
[----:B------:R3:W-:Y:S02]  /*4f480*/  STL.64 [R1+0x268], R6 ;  /* 0x0002680601007387 */ /* 0x0007e40000100a00 */
[----:B----4-:R-:W-:Y:S02]  /*4f490*/  IMAD.MOV.U32 R27, RZ, RZ, R14 ;  /* 0x000000ffff1b7224 */ /* 0x010fe400078e000e */
[----:B------:R-:W-:Y:S01]  /*4f4a0*/  IMAD.MOV.U32 R26, RZ, RZ, R15 ;  /* 0x000000ffff1a7224 */ /* 0x000fe200078e000f */
[----:B---3--:R-:W-:Y:S11]  /*4f4b0*/  HMMA.16816.F32.BF16 R4, R20, R14, R8 ;  /* 0x0000000e1404723c */ /* 0x008ff60000041808 */
        /* <DEDUP_REMOVED lines=14> */
[----:B------:R-:W2:Y:S04]  /*4f5a0*/  LDL.LU.64 R18, [R1+0x8] ;  /* 0x0000080001127983 */ /* 0x000ea80000300a00 */
[----:B--2---:R0:W-:Y:S01]  /*4f5b0*/  STL.64 [R1+0x3278], R18 ;  /* 0x0032781201007387 */ /* 0x0041e20000100a00 */
[----:B------:R-:W2:Y:S02]  /*4f5c0*/  LDL.LU R12, [R1+0x1f0] ;  /* 0x0001f000010c7983 */ /* 0x000ea40000300800 */
[----:B------:R-:W2:Y:S02]  /*4f5d0*/  LDL.LU R13, [R1+0x1f4] ;  /* 0x0001f400010d7983 */ /* 0x000ea40000300800 */
[----:B------:R-:W2:Y:S01]  /*4f5e0*/  LDL.LU R14, [R1+0x1f8] ;  /* 0x0001f800010e7983 */ /* 0x000ea20000300800 */
[----:B------:R-:W2:Y:S04]  /*4f5f0*/  LDL.LU R15, [R1+0x1fc] ;  /* 0x0001fc00010f7983 */ /* 0x000ea80000300800 */
[----:B0-----:R-:W3:Y:S04]  /*4f600*/  LDL.LU.64 R18, [R1+0x18] ;  /* 0x0000180001127983 */ /* 0x001ee80000300a00 */
        /* <DEDUP_REMOVED lines=16> */
[----:B------:R0:W-:Y:S01]  /*4f710*/  STL.64 [R1+0x3228], R6 ;  /* 0x0032280601007387 */ /* 0x0001e20000100a00 */
[----:B----4-:R1:W-:Y:S02]  /*4f720*/  STL.64 [R1+0x3220], R4 ;  /* 0x0032200401007387 */ /* 0x0103e40000100a00 */
[----:B0-----:R-:W-:-:S02]  /*4f730*/  IMAD.MOV.U32 R6, RZ, RZ, R16 ;  /* 0x000000ffff067224 */ /* 0x001fc400078e0010 */
[----:B------:R-:W-:-:S05]  /*4f740*/  IMAD.MOV.U32 R7, RZ, RZ, R2 ;  /* 0x000000ffff077224 */ /* 0x000fca00078e0002 */
[----:B------:R0:W-:Y:S01]  /*4f750*/  STL.64 [R1+0x3238], R6 ;  /* 0x0032380601007387 */ /* 0x0001e20000100a00 */
[----:B-1----:R-:W4:Y:S02]  /*4f760*/  LDL.LU R4, [R1+0x140] ;  /* 0x0001400001047983 */ /* 0x002f240000300800 */
[----:B------:R-:W4:Y:S01]  /*4f770*/  LDL.LU R5, [R1+0x144] ;  /* 0x0001440001057983 */ /* 0x000f220000300800 */
[----:B0-----:R-:W4:Y:S01]  /*4f780*/  LDL.LU R6, [R1+0x148] ;  /* 0x0001480001067983 */ /* 0x001f220000300800 */
[----:B------:R-:W4:Y:S02]  /*4f790*/  LDL.LU R7, [R1+0x14c] ;  /* 0x00014c0001077983 */ /* 0x000f240000300800 */
[----:B---3--:R0:W-:Y:S02]  /*4f7a0*/  STL.64 [R1+0x31f0], R26 ;  /* 0x0031f01a01007387 */ /* 0x0081e40000100a00 */
[----:B------:R-:W-:Y:S01]  /*4f7b0*/  STL.64 [R1+0x31e8], R24 ;  /* 0x0031e81801007387 */ /* 0x000fe20000100a00 */
[----:B0-----:R-:W3:Y:S04]  /*4f7c0*/  LDL.LU.64 R26, [R1+0x1c8] ;  /* 0x0001c800011a7983 */ /* 0x001ee80000300a00 */
[----:B---3--:R0:W-:Y:S04]  /*4f7d0*/  STL.64 [R1+0x3208], R26 ;  /* 0x0032081a01007387 */ /* 0x0081e80000100a00 */
[----:B0-----:R-:W3:Y:S01]  /*4f7e0*/  LDL.LU.64 R26, [R1+0x1d8] ;  /* 0x0001d800011a7983 */ /* 0x001ee20000300a00 */
[----:B--2---:R-:W-:Y:S03]  /*4f7f0*/  HMMA.16816.F32.BF16 R12, R20, R18, R12 ;  /* 0x00000012140c723c */ /* 0x004fe6000004180c */
[----:B---3--:R0:W-:Y:S04]  /*4f800*/  STL.64 [R1+0x3218], R26 ;  /* 0x0032181a01007387 */ /* 0x0081e80000100a00 */
[----:B0-----:R-:W2:Y:S01]  /*4f810*/  LDL.LU.64 R26, [R1+0x1e8] ;  /* 0x0001e800011a7983 */ /* 0x001ea20000300a00 */
[----:B------:R-:W-:-:S02]  /*4f820*/  IMAD.MOV.U32 R29, RZ, RZ, R18 ;  /* 0x000000ffff1d7224 */ /* 0x000fc400078e0012 */
[----:B------:R-:W-:Y:S01]  /*4f830*/  IMAD.MOV.U32 R28, RZ, RZ, R19 ;  /* 0x000000ffff1c7224 */ /* 0x000fe200078e0013 */
[----:B--2---:R0:W-:Y:S01]  /*4f840*/  STL.64 [R1+0x3230], R26 ;  /* 0x0032301a01007387 */ /* 0x0041e20000100a00 */
[----:B------:R-:W2:Y:S02]  /*4f850*/  LDL.LU R24, [R1+0x130] ;  /* 0x0001300001187983 */ /* 0x000ea40000300800 */
[----:B------:R-:W2:Y:S01]  /*4f860*/  LDL.LU R25, [R1+0x134] ;  /* 0x0001340001197983 */ /* 0x000ea20000300800 */
[----:B0-----:R-:W2:Y:S01]  /*4f870*/  LDL.LU R26, [R1+0x138] ;  /* 0x00013800011a7983 */ /* 0x001ea20000300800 */
[----:B------:R-:W2:Y:S07]  /*4f880*/  LDL.LU R27, [R1+0x13c] ;  /* 0x00013c00011b7983 */ /* 0x000eae0000300800 */
[----:B------:R-:W-:Y:S02]  /*4f890*/  STL.64 [R1+0x240], R12 ;  /* 0x0002400c01007387 */ /* 0x000fe40000100a00 */
[----:B------:R0:W-:Y:S02]  /*4f8a0*/  STL.64 [R1+0x248], R14 ;  /* 0x0002480e01007387 */ /* 0x0001e40000100a00 */
        /* <DEDUP_REMOVED lines=17> */
[----:B0-----:R-:W3:Y:S01]  /*4f9c0*/  LDL.LU.64 R14, [R1+0x3258] ;  /* 0x00325800010e7983 */ /* 0x001ee20000300a00 */
[----:B------:R-:W2:Y:S02]  /*4f9d0*/  LDL.LU R13, [R1+0x3250] ;  /* 0x00325000010d7983 */ /* 0x000ea40000300800 */
[----:B------:R0:W-:Y:S02]  /*4f9e0*/  STL.64 [R1+0x3210], R18 ;  /* 0x0032101201007387 */ /* 0x0001e40000100a00 */
[----:B------:R-:W2:Y:S01]  /*4f9f0*/  LDL.LU R16, [R1+0x110] ;  /* 0x0001100001107983 */ /* 0x000ea20000300800 */
[----:B------:R-:W2:Y:S04]  /*4fa00*/  LDL.LU R17, [R1+0x114] ;  /* 0x0001140001117983 */ /* 0x000ea80000300800 */
[----:B0-----:R-:W2:Y:S01]  /*4fa10*/  LDL.LU R18, [R1+0x118] ;  /* 0x0001180001127983 */ /* 0x001ea20000300800 */
[----:B------:R-:W2:Y:S01]  /*4fa20*/  LDL.LU R19, [R1+0x11c] ;  /* 0x00011c0001137983 */ /* 0x000ea20000300800 */
        /* <DEDUP_REMOVED lines=8> */
[----:B--2---:R0:W-:Y:S01]  /*4fab0*/  STL [R1+0x31f8], R13 ;  /* 0x0031f80d01007387 */ /* 0x0041e20000100800 */
[----:B------:R-:W2:Y:S04]  /*4fac0*/  LDL.LU R12, [R1+0x100] ;  /* 0x00010000010c7983 */ /* 0x000ea80000300800 */
[----:B0-----:R-:W2:Y:S01]  /*4fad0*/  LDL.LU R13, [R1+0x104] ;  /* 0x00010400010d7983 */ /* 0x001ea20000300800 */
        /* <DEDUP_REMOVED lines=9> */
[----:B---3--:R-:W-:Y:S01]  /*4fb70*/  STL [R1+0x31b0], R9 ;  /* 0x0031b00901007387 */ /* 0x008fe20000100800 */
[C---:B----4-:R-:W-:Y:S01]  /*4fb80*/  HMMA.16816.F32.BF16 R4, R20.reuse, R6, R24 ;  /* 0x000000061404723c */ /* 0x050fe20000041818 */
        /* <DEDUP_REMOVED lines=14> */
[----:B------:R-:W-:Y:S01]  /*4fc70*/  STL [R1+0x30cc], R7 ;  /* 0x0030cc0701007387 */ /* 0x000fe20000100800 */
        /* <DEDUP_REMOVED lines=8> */
[----:B------:R-:W2:Y:S02]  /*4fd00*/  LDL.LU.64 R26, [R1+0x3208] ;  /* 0x00320800011a7983 */ /* 0x000ea40000300a00 */
[----:B--2---:R-:W-:Y:S01]  /*4fd10*/  HMMA.16816.F32.BF16 R12, R20, R26, R12 ;  /* 0x0000001a140c723c */ /* 0x004fe2000004180c */
[----:B---3--:R0:W-:Y:S01]  /*4fd20*/  STL.64 [R1+0x3108], R18 ;  /* 0x0031081201007387 */ /* 0x0081e20000100a00 */
[----:B------:R-:W-:Y:S02]  /*4fd30*/  STL.64 [R1+0x3100], R16 ;  /* 0x0031001001007387 */ /* 0x000fe40000100a00 */
[----:B------:R-:W-:Y:S01]  /*4fd40*/  IMAD.MOV.U32 R7, RZ, RZ, R26 ;  /* 0x000000ffff077224 */ /* 0x000fe200078e001a */
[----:B0-----:R-:W2:Y:S11]  /*4fd50*/  LDL.LU.64 R18, [R1+0x1b8] ;  /* 0x0001b80001127983 */ /* 0x001eb60000300a00 */
[----:B------:R-:W-:Y:S07]  /*4fd60*/  @!UPT UIADD3 URZ, URZ, URZ, URZ ;  /* 0x0000003f3f3ff290 */ /* 0x000fee000fffe03f */
[----:B------:R0:W-:Y:S01]  /*4fd70*/  STL.64 [R1+0x9a0], R12 ;  /* 0x0009a00c01007387 */ /* 0x0001e20000100a00 */
[----:B------:R1:W-:Y:S02]  /*4fd80*/  STL.64 [R1+0x9a8], R14 ;  /* 0x0009a80e01007387 */ /* 0x0003e40000100a00 */
[----:B0-----:R-:W-:Y:S01]  /*4fd90*/  IMAD.MOV.U32 R12, RZ, RZ, R27 ;  /* 0x000000ffff0c7224 */ /* 0x001fe200078e001b */
[----:B-1----:R-:W3:Y:S01]  /*4fda0*/  LDL.LU.64 R14, [R1+0x3200] ;  /* 0x00320000010e7983 */ /* 0x002ee20000300a00 */
[----:B------:R-:W4:Y:S02]  /*4fdb0*/  LDL.LU R13, [R1+0x31f8] ;  /* 0x0031f800010d7983 */ /* 0x000f240000300800 */
[----:B------:R-:W3:Y:S02]  /*4fdc0*/  LDL.LU.64 R26, [R1+0x31f0] ;  /* 0x0031f000011a7983 */ /* 0x000ee40000300a00 */
[----:B------:R-:W3:Y:S02]  /*4fdd0*/  LDL.LU.64 R24, [R1+0x31e8] ;  /* 0x0031e80001187983 */ /* 0x000ee40000300a00 */
[----:B--2---:R-:W-:-:S02]  /*4fde0*/  IMAD.MOV.U32 R5, RZ, RZ, R18 ;  /* 0x000000ffff057224 */ /* 0x004fc400078e0012 */
[----:B------:R-:W-:Y:S01]  /*4fdf0*/  IMAD.MOV.U32 R4, RZ, RZ, R19 ;  /* 0x000000ffff047224 */ /* 0x000fe200078e0013 */
[----:B---3--:R-:W-:Y:S01]  /*4fe00*/  HMMA.16816.F32.BF16 R24, R20, R18, R24 ;  /* 0x000000121418723c */ /* 0x008fe20000041818 */
[----:B------:R-:W-:Y:S01]  /*4fe10*/  STL.64 [R1+0x31c8], R14 ;  /* 0x0031c80e01007387 */ /* 0x000fe20000100a00 */
[----:B------:R-:W-:Y:S05]  /*4fe20*/  STL [R1+0x31c0], R12 ;  /* 0x0031c00c01007387 */ /* 0x000fea0000100800 */
[----:B------:R-:W-:Y:S02]  /*4fe30*/  IMAD.MOV.U32 R18, RZ, RZ, R3 ;  /* 0x000000ffff127224 */ /* 0x000fe400078e0003 */
[----:B------:R-:W-:Y:S11]  /*4fe40*/  IMAD.MOV.U32 R19, RZ, RZ, R2 ;  /* 0x000000ffff137224 */ /* 0x000ff600078e0002 */
[----:B------:R-:W-:Y:S03]  /*4fe50*/  @!UPT UIADD3 URZ, URZ, URZ, URZ ;  /* 0x0000003f3f3ff290 */ /* 0x000fe6000fffe03f */
[----:B------:R-:W-:Y:S01]  /*4fe60*/  STL.64 [R1+0x990], R24 ;  /* 0x0009901801007387 */ /* 0x000fe20000100a00 */
[----:B------:R0:W-:Y:S03]  /*4fe70*/  STL.64 [R1+0x998], R26 ;  /* 0x0009981a01007387 */ /* 0x0001e60000100a00 */
[----:B0-----:R-:W2:Y:S01]  /*4fe80*/  LDL.LU.64 R26, [R1+0x31e0] ;  /* 0x0031e000011a7983 */ /* 0x001ea20000300a00 */
[----:B------:R-:W3:Y:S02]  /*4fe90*/  LDL.LU.64 R24, [R1+0x31d8] ;  /* 0x0031d80001187983 */ /* 0x000ee40000300a00 */
[----:B------:R-:W3:Y:S02]  /*4fea0*/  LDL.LU R3, [R1+0x31d4] ;  /* 0x0031d40001037983 */ /* 0x000ee40000300800 */
[----:B------:R-:W4:Y:S01]  /*4feb0*/  LDL.LU R2, [R1+0x31d0] ;  /* 0x0031d00001027983 */ /* 0x000f220000300800 */
[----:B------:R-:W-:Y:S01]  /*4fec0*/  STL.64 [R1+0x3120], R18 ;  /* 0x0031201201007387 */ /* 0x000fe20000100a00 */
[----:B------:R-:W-:Y:S02]  /*4fed0*/  STL.64 [R1+0x30d8], R6 ;  /* 0x0030d80601007387 */ /* 0x000fe40000100a00 */
[----:B------:R0:W-:Y:S02]  /*4fee0*/  STL.64 [R1+0x30d0], R4 ;  /* 0x0030d00401007387 */ /* 0x0001e40000100a00 */
[----:B0-----:R-:W4:Y:S01]  /*4fef0*/  LDL.LU R4, [R1+0x890] ;  /* 0x0008900001047983 */ /* 0x001f220000300800 */
[----:B------:R-:W4:Y:S02]  /*4ff00*/  LDL.LU R5, [R1+0x894] ;  /* 0x0008940001057983 */ /* 0x000f240000300800 */
[----:B------:R-:W4:Y:S02]  /*4ff10*/  LDL.LU R6, [R1+0x898] ;  /* 0x0008980001067983 */ /* 0x000f240000300800 */
[----:B------:R-:W4:Y:S02]  /*4ff20*/  LDL.LU R7, [R1+0x89c] ;  /* 0x00089c0001077983 */ /* 0x000f240000300800 */
[----:B------:R-:W-:-:S02]  /*4ff30*/  IMAD.MOV.U32 R18, RZ, RZ, R29 ;  /* 0x000000ffff127224 */ /* 0x000fc400078e001d */
[----:B------:R-:W-:-:S05]  /*4ff40*/  IMAD.MOV.U32 R19, RZ, RZ, R28 ;  /* 0x000000ffff137224 */ /* 0x000fca00078e001c */
[----:B------:R2:W-:Y:S02]  /*4ff50*/  STL.64 [R1+0x3138], R18 ;  /* 0x0031381201007387 */ /* 0x0005e40000100a00 */
[----:B--2---:R-:W-:Y:S02]  /*4ff60*/  IMAD.MOV.U32 R18, RZ, RZ, R27 ;  /* 0x000000ffff127224 */ /* 0x004fe400078e001b */
[----:B------:R-:W-:Y:S02]  /*4ff70*/  IMAD.MOV.U32 R19, RZ, RZ, R26 ;  /* 0x000000ffff137224 */ /* 0x000fe400078e001a */
[----:B---3--:R-:W-:Y:S02]  /*4ff80*/  IMAD.MOV.U32 R26, RZ, RZ, R25 ;  /* 0x000000ffff1a7224 */ /* 0x008fe400078e0019 */
[----:B------:R-:W-:Y:S01]  /*4ff90*/  IMAD.MOV.U32 R27, RZ, RZ, R24 ;  /* 0x000000ffff1b7224 */ /* 0x000fe200078e0018 */
[----:B------:R-:W-:Y:S04]  /*4ffa0*/  STL.64 [R1+0x3160], R18 ;  /* 0x0031601201007387 */ /* 0x000fe80000100a00 */
[----:B----4-:R-:W-:Y:S01]  /*4ffb0*/  STL.64 [R1+0x30e8], R6 ;  /* 0x0030e80601007387 */ /* 0x010fe20000100a00 */
[----:B------:R0:W-:Y:S03]  /*4ffc0*/  STL.64 [R1+0x30e0], R4 ;  /* 0x0030e00401007387 */ /* 0x0001e60000100a00 */
[----:B0-----:R-:W2:Y:S01]  /*4ffd0*/  LDL.LU R4, [R1+0x40] ;  /* 0x0000400001047983 */ /* 0x001ea20000300800 */
[----:B------:R-:W2:Y:S02]  /*4ffe0*/  LDL.LU R5, [R1+0x44] ;  /* 0x0000440001057983 */ /* 0x000ea40000300800 */
[----:B------:R-:W3:Y:S02]  /*4fff0*/  LDL.LU R6, [R1+0x48] ;  /* 0x0000480001067983 */ /* 0x000ee40000300800 */
[----:B------:R-:W3:Y:S01]  /*50000*/  LDL.LU R7, [R1+0x4c] ;  /* 0x00004c0001077983 */ /* 0x000ee20000300800 */
[----:B------:R0:W-:Y:S01]  /*50010*/  STL.64 [R1+0x3180], R26 ;  /* 0x0031801a01007387 */ /* 0x0001e20000100a00 */
[----:B------:R-:W4:Y:S02]  /*50020*/  LDL.LU R16, [R1+0xa0] ;  /* 0x0000a00001107983 */ /* 0x000f240000300800 */
[----:B------:R-:W4:Y:S02]  /*50030*/  LDL.LU R17, [R1+0xa4] ;  /* 0x0000a40001117983 */ /* 0x000f240000300800 */
[----:B------:R-:W2:Y:S01]  /*50040*/  LDL.LU R18, [R1+0xa8] ;  /* 0x0000a80001127983 */ /* 0x000ea20000300800 */
[----:B------:R-:W2:Y:S01]  /*50050*/  LDL.LU R19, [R1+0xac] ;  /* 0x0000ac0001137983 */ /* 0x000ea20000300800 */
[----:B0-----:R-:W-:-:S02]  /*50060*/  IMAD.MOV.U32 R26, RZ, RZ, R13 ;  /* 0x000000ffff1a7224 */ /* 0x001fc400078e000d */
[----:B------:R-:W-:-:S05]  /*50070*/  IMAD.MOV.U32 R27, RZ, RZ, R8 ;  /* 0x000000ffff1b7224 */ /* 0x000fca00078e0008 */
[----:B------:R-:W-:Y:S04]  /*50080*/  STL.64 [R1+0x3198], R26 ;  /* 0x0031981a01007387 */ /* 0x000fe80000100a00 */
[----:B--2---:R-:W-:Y:S01]  /*50090*/  STL.64 [R1+0x3178], R18 ;  /* 0x0031781201007387 */ /* 0x004fe20000100a00 */
[----:B----4-:R0:W-:Y:S03]  /*500a0*/  STL.64 [R1+0x3170], R16 ;  /* 0x0031701001007387 */ /* 0x0101e60000100a00 */
        /* <DEDUP_REMOVED lines=14> */
[----:B------:R-:W3:Y:S04]  /*50190*/  LDL.LU.64 R10, [R1+0x1a8] ;  /* 0x0001a800010a7983 */ /* 0x000ee80000300a00 */
        /* <DEDUP_REMOVED lines=17> */
[----:B------:R-:W4:Y:S01]  /*502b0*/  LDL.LU R7, [R1+0x7c] ;  /* 0x00007c0001077983 */ /* 0x000f220000300800 */
[----:B------:R-:W-:Y:S01]  /*502c0*/  HMMA.16816.F32.BF16 R12, R20, R10, R12 ;  /* 0x0000000a140c723c */ /* 0x000fe2000004180c */
[----:B------:R-:W-:-:S02]  /*502d0*/  IMAD.MOV.U32 R26, RZ, RZ, R3 ;  /* 0x000000ffff1a7224 */ /* 0x000fc400078e0003 */
[----:B------:R-:W-:Y:S01]  /*502e0*/  IMAD.MOV.U32 R27, RZ, RZ, R0 ;  /* 0x000000ffff1b7224 */ /* 0x000fe200078e0000 */
[----:B----4-:R-:W-:Y:S01]  /*502f0*/  STL.64 [R1+0x3130], R6 ;  /* 0x0031300601007387 */ /* 0x010fe20000100a00 */
[----:B---3--:R0:W-:Y:S03]  /*50300*/  STL.64 [R1+0x3128], R4 ;  /* 0x0031280401007387 */ /* 0x0081e60000100a00 */
[----:B0-----:R-:W3:Y:S01]  /*50310*/  LDL.LU R4, [R1+0x80] ;  /* 0x0000800001047983 */ /* 0x001ee20000300800 */
[----:B------:R-:W3:Y:S02]  /*50320*/  LDL.LU R5, [R1+0x84] ;  /* 0x0000840001057983 */ /* 0x000ee40000300800 */
[----:B------:R-:W4:Y:S02]  /*50330*/  LDL.LU R6, [R1+0x88] ;  /* 0x0000880001067983 */ /* 0x000f240000300800 */
[----:B------:R-:W4:Y:S01]  /*50340*/  LDL.LU R7, [R1+0x8c] ;  /* 0x00008c0001077983 */ /* 0x000f220000300800 */
[C---:B--2---:R-:W-:Y:S01]  /*50350*/  HMMA.16816.F32.BF16 R24, R20.reuse, R26, R16 ;  /* 0x0000001a1418723c */ /* 0x044fe20000041810 */
[----:B------:R-:W-:Y:S01]  /*50360*/  IMAD.MOV.U32 R8, RZ, RZ, R11 ;  /* 0x000000ffff087224 */ /* 0x000fe200078e000b */
[----:B----4-:R-:W-:Y:S01]  /*50370*/  STL.64 [R1+0x3148], R6 ;  /* 0x0031480601007387 */ /* 0x010fe20000100a00 */
[----:B---3--:R0:W-:Y:S03]  /*50380*/  STL.64 [R1+0x3140], R4 ;  /* 0x0031400401007387 */ /* 0x0081e60000100a00 */
[----:B0-----:R-:W2:Y:S01]  /*50390*/  LDL.LU R4, [R1+0x90] ;  /* 0x0000900001047983 */ /* 0x001ea20000300800 */
[----:B------:R-:W2:Y:S02]  /*503a0*/  LDL.LU R5, [R1+0x94] ;  /* 0x0000940001057983 */ /* 0x000ea40000300800 */
[----:B------:R-:W2:Y:S02]  /*503b0*/  LDL.LU R6, [R1+0x98] ;  /* 0x0000980001067983 */ /* 0x000ea40000300800 */
[----:B------:R-:W2:Y:S01]  /*503c0*/  LDL.LU R7, [R1+0x9c] ;  /* 0x00009c0001077983 */ /* 0x000ea20000300800 */
[----:B------:R0:W-:Y:S01]  /*503d0*/  STL.64 [R1+0x980], R12 ;  /* 0x0009800c01007387 */ /* 0x0001e20000100a00 */
[----:B------:R1:W-:Y:S02]  /*503e0*/  STL.64 [R1+0x988], R14 ;  /* 0x0009880e01007387 */ /* 0x0003e40000100a00 */
[----:B0-----:R-:W-:Y:S01]  /*503f0*/  IMAD.MOV.U32 R13, RZ, RZ, R10 ;  /* 0x000000ffff0d7224 */ /* 0x001fe200078e000a */
[----:B-1----:R-:W3:Y:S01]  /*50400*/  LDL.LU.64 R14, [R1+0x31c8] ;  /* 0x0031c800010e7983 */ /* 0x002ee20000300a00 */
[----:B------:R-:W4:Y:S02]  /*50410*/  LDL.LU R12, [R1+0x31c0] ;  /* 0x0031c000010c7983 */ /* 0x000f240000300800 */
[----:B------:R-:W2:Y:S02]  /*50420*/  LDL.LU.64 R10, [R1+0x31b8] ;  /* 0x0031b800010a7983 */ /* 0x000ea40000300a00 */
[----:B------:R-:W2:Y:S01]  /*50430*/  LDL.LU R9, [R1+0x31b0] ;  /* 0x0031b00001097983 */ /* 0x000ea20000300800 */
        /* <DEDUP_REMOVED lines=52> */
[C---:B---3--:R-:W-:Y:S08]  /*50780*/  HMMA.16816.F32.BF16 R20, R24.reuse, R14, R20 ;  /* 0x0000000e1814723c */ /* 0x048ff00000041814 */
        /* <DEDUP_REMOVED lines=8> */
[----:B------:R-:W-:Y:S02]  /*50810*/  STL.64 [R1+0x8f8], R22 ;  /* 0x0008f81601007387 */ /* 0x000fe40000100a00 */
[----:B------:R-:W0:Y:S04]  /*50820*/  LDSM.16.MT88.4 R20, [R2+0x18000] ;  /* 0x018000000214783b */ /* 0x000e280000004200 */
[----:B0-----:R-:W-:Y:S01]  /*50830*/  STL.64 [R1+0x3028], R22 ;  /* 0x0030281601007387 */ /* 0x001fe20000100a00 */
[----:B--2---:R-:W-:Y:S11]  /*50840*/  HMMA.16816.F32.BF16 R4, R24, R10, R4 ;  /* 0x0000000a1804723c */ /* 0x004ff60000041804 */
[----:B------:R-:W-:Y:S11]  /*50850*/  @!UPT UIADD3 URZ, URZ, URZ, URZ ;  /* 0x0000003f3f3ff290 */ /* 0x000ff6000fffe03f */
[----:B------:R-:W-:Y:S01]  /*50860*/  @!UPT UIADD3 URZ, URZ, URZ, URZ ;  /* 0x0000003f3f3ff290 */ /* 0x000fe2000fffe03f */
[----:B------:R-:W-:Y:S01]  /*50870*/  STL.64 [R1+0xf0], R4 ;  /* 0x0000f00401007387 */ /* 0x000fe20000100a00 */
[----:B------:R-:W-:Y:S02]  /*50880*/  STL.64 [R1+0xf8], R6 ;  /* 0x0000f80601007387 */ /* 0x000fe40000100a00 */
[----:B------:R-:W0:Y:S04]  /*50890*/  LDSM.16.M88.4 R4, [R9+0x20080] ;  /* 0x020080000904783b */ /* 0x000e280000000200 */
[----:B------:R-:W-:Y:S01]  /*508a0*/  STL.64 [R1+0x3020], R20 ;  /* 0x0030201401007387 */ /* 0x000fe20000100a00 */
[----:B0-----:R-:W-:Y:S01]  /*508b0*/  STL.64 [R1+0xc0], R4 ;  /* 0x0000c00401007387 */ /* 0x001fe20000100a00 */
[----:B------:R-:W-:Y:S02]  /*508c0*/  IMAD.MOV.U32 R28, RZ, RZ, R4 ;  /* 0x000000ffff1c7224 */ /* 0x000fe400078e0004 */
[----:B------:R-:W-:Y:S02]  /*508d0*/  STL.64 [R1+0xc8], R6 ;  /* 0x0000c80601007387 */ /* 0x000fe40000100a00 */
[----:B------:R-:W-:-:S02]  /*508e0*/  IMAD.MOV.U32 R29, RZ, RZ, R5 ;  /* 0x000000ffff1d7224 */ /* 0x000fc400078e0005 */
[----:B------:R-:W0:Y:S04]  /*508f0*/  LDSM.16.M88.4 R4, [R9+0x21080] ;  /* 0x021080000904783b */ /* 0x000e280000000200 */
[----:B0-----:R-:W-:Y:S01]  /*50900*/  STL.64 [R1+0xb0], R4 ;  /* 0x0000b00401007387 */ /* 0x001fe20000100a00 */
[----:B------:R-:W-:Y:S02]  /*50910*/  IMAD.MOV.U32 R0, RZ, RZ, R4 ;  /* 0x000000ffff007224 */ /* 0x000fe400078e0004 */
[----:B------:R-:W-:Y:S02]  /*50920*/  STL.64 [R1+0xb8], R6 ;  /* 0x0000b80601007387 */ /* 0x000fe40000100a00 */
[----:B------:R-:W-:Y:S02]  /*50930*/  IMAD.MOV.U32 R3, RZ, RZ, R5 ;  /* 0x000000ffff037224 */ /* 0x000fe400078e0005 */
[----:B------:R-:W0:Y:S04]  /*50940*/  LDSM.16.M88.4 R4, [R9+0x22080] ;  /* 0x022080000904783b */ /* 0x000e280000000200 */
[----:B0-----:R-:W-:Y:S01]  /*50950*/  STL.64 [R1+0xa0], R4 ;  /* 0x0000a00401007387 */ /* 0x001fe20000100a00 */
[----:B------:R-:W-:-:S02]  /*50960*/  IMAD.MOV.U32 R21, RZ, RZ, R4 ;  /* 0x000000ffff157224 */ /* 0x000fc400078e0004 */
[----:B------:R-:W-:Y:S02]  /*50970*/  STL.64 [R1+0xa8], R6 ;  /* 0x0000a80601007387 */ /* 0x000fe40000100a00 */
[----:B------:R-:W-:Y:S02]  /*50980*/  IMAD.MOV.U32 R20, RZ, RZ, R5 ;  /* 0x000000ffff147224 */ /* 0x000fe400078e0005 */
[----:B------:R-:W0:Y:S04]  /*50990*/  LDSM.16.M88.4 R4, [R9+0x23080] ;  /* 0x023080000904783b */ /* 0x000e280000000200 */
[----:B------:R-:W-:Y:S01]  /*509a0*/  STL.64 [R1+0x3078], R20 ;  /* 0x0030781401007387 */ /* 0x000fe20000100a00 */
[----:B------:R-:W2:Y:S02]  /*509b0*/  LDL.LU R22, [R1+0x38] ;  /* 0x0000380001167983 */ /* 0x000ea40000300800 */
[----:B------:R-:W2:Y:S01]  /*509c0*/  LDL.LU R23, [R1+0x3c] ;  /* 0x00003c0001177983 */ /* 0x000ea20000300800 */
[----:B0-----:R-:W-:Y:S01]  /*509d0*/  STL.64 [R1+0x90], R4 ;  /* 0x0000900401007387 */ /* 0x001fe20000100a00 */
        /* <DEDUP_REMOVED lines=9> */
[----:B--2---:R-:W-:Y:S01]  /*50a70*/  HMMA.16816.F32.BF16 R20, R24, R22, R4 ;  /* 0x000000161814723c */ /* 0x004fe20000041804 */
[----:B------:R-:W2:Y:S01]  /*50a80*/  LDL.LU.64 R6, [R1+0x30d8] ;  /* 0x0030d80001067983 */ /* 0x000ea20000300a00 */
[----:B------:R-:W3:Y:S11]  /*50a90*/  LDL.LU.64 R4, [R1+0x30d0] ;  /* 0x0030d00001047983 */ /* 0x000ef60000300a00 */
[----:B------:R-:W-:Y:S10]  /*50aa0*/  @!UPT UIADD3 URZ, URZ, URZ, URZ ;  /* 0x0000003f3f3ff290 */ /* 0x000ff4000fffe03f */
[----:B------:R-:W-:Y:S01]  /*50ab0*/  STL.64 [R1+0xe0], R20 ;  /* 0x0000e01401007387 */ /* 0x000fe20000100a00 */
        /* <DEDUP_REMOVED lines=20> */
[----:B0-----:R-:W-:Y:S02]  /*50c00*/  STL.64 [R1], R20 ;  /* 0x0000001401007387 */ /* 0x001fe40000100a00 */
[----:B------:R2:W-:Y:S02]  /*50c10*/  STL.64 [R1+0x8], R22 ;  /* 0x0000081601007387 */ /* 0x0005e40000100a00 */
[----:B--2---:R-:W-:-:S02]  /*50c20*/  IMAD.MOV.U32 R22, RZ, RZ, R7 ;  /* 0x000000ffff167224 */ /* 0x004fc400078e0007 */
[----:B----4-:R-:W-:Y:S01]  /*50c30*/  IMAD.MOV.U32 R23, RZ, RZ, R12 ;  /* 0x000000ffff177224 */ /* 0x010fe200078e000c */
[----:B------:R-:W2:Y:S01]  /*50c40*/  LDL.LU R7, [R1+0x30cc] ;  /* 0x0030cc0001077983 */ /* 0x000ea20000300800 */
[----:B------:R-:W4:Y:S03]  /*50c50*/  LDL.LU R12, [R1+0x30c8] ;  /* 0x0030c800010c7983 */ /* 0x000f260000300800 */
[----:B------:R0:W-:Y:S02]  /*50c60*/  STL.64 [R1+0x3088], R22 ;  /* 0x0030881601007387 */ /* 0x0001e40000100a00 */
[----:B0-----:R-:W-:Y:S02]  /*50c70*/  IMAD.MOV.U32 R22, RZ, RZ, R17 ;  /* 0x000000ffff167224 */ /* 0x001fe400078e0011 */
[----:B------:R-:W-:Y:S02]  /*50c80*/  IMAD.MOV.U32 R23, RZ, RZ, R16 ;  /* 0x000000ffff177224 */ /* 0x000fe400078e0010 */
[----:B------:R-:W0:Y:S04]  /*50c90*/  LDSM.16.M88.4 R16, [R9+0x2d080] ;  /* 0x02d080000910783b */ /* 0x000e280000000200 */
[----:B------:R-:W-:Y:S04]  /*50ca0*/  STL.64 [R1+0x30a0], R22 ;  /* 0x0030a01601007387 */ /* 0x000fe80000100a00 */
[----:B0-----:R0:W-:Y:S01]  /*50cb0*/  STL [R1+0x28f4], R18 ;  /* 0x0028f41201007387 */ /* 0x0011e20000100800 */
[----:B------:R1:W-:Y:S02]  /*50cc0*/  STL [R1+0x28f0], R19 ;  /* 0x0028f01301007387 */ /* 0x0003e40000100800 */
[----:B------:R3:W-:Y:S02]  /*50cd0*/  STL.64 [R1+0x2f70], R16 ;  /* 0x002f701001007387 */ /* 0x0007e40000100a00 */
[----:B0-----:R-:W-:-:S02]  /*50ce0*/  IMAD.MOV.U32 R18, RZ, RZ, R13 ;  /* 0x000000ffff127224 */ /* 0x001fc400078e000d */
[----:B-1----:R-:W-:Y:S01]  /*50cf0*/  IMAD.MOV.U32 R19, RZ, RZ, R8 ;  /* 0x000000ffff137224 */ /* 0x002fe200078e0008 */
[----:B------:R-:W2:Y:S01]  /*50d00*/  LDL.LU R13, [R1+0x30c4] ;  /* 0x0030c400010d7983 */ /* 0x000ea20000300800 */
[----:B------:R-:W2:Y:S03]  /*50d10*/  LDL.LU R8, [R1+0x30c0] ;  /* 0x0030c00001087983 */ /* 0x000ea60000300800 */
[----:B------:R4:W-:Y:S01]  /*50d20*/  STL.64 [R1+0x3080], R18 ;  /* 0x0030801201007387 */ /* 0x0009e20000100a00 */
[----:B---3--:R-:W3:Y:S02]  /*50d30*/  LDL.LU R16, [R1+0xa60] ;  /* 0x000a600001107983 */ /* 0x008ee40000300800 */
[----:B------:R-:W3:Y:S02]  /*50d40*/  LDL.LU R17, [R1+0xa64] ;  /* 0x000a640001117983 */ /* 0x000ee40000300800 */
[----:B----4-:R-:W-:-:S02]  /*50d50*/  IMAD.MOV.U32 R18, RZ, RZ, R12 ;  /* 0x000000ffff127224 */ /* 0x010fc400078e000c */
[----:B------:R-:W4:Y:S01]  /*50d60*/  LDL.LU R12, [R1+0x30bc] ;  /* 0x0030bc00010c7983 */ /* 0x000f220000300800 */
[----:B--2---:R-:W-:-:S03]  /*50d70*/  IMAD.MOV.U32 R19, RZ, RZ, R13 ;  /* 0x000000ffff137224 */ /* 0x004fc600078e000d */
[----:B------:R-:W2:Y:S02]  /*50d80*/  LDL.LU R13, [R1+0x30b8] ;  /* 0x0030b800010d7983 */ /* 0x000ea40000300800 */
[----:B------:R-:W-:Y:S02]  /*50d90*/  STL.64 [R1+0x3098], R18 ;  /* 0x0030981201007387 */ /* 0x000fe40000100a00 */
[----:B---3--:R0:W-:Y:S04]  /*50da0*/  STL.64 [R1+0x3090], R16 ;  /* 0x0030901001007387 */ /* 0x0081e80000100a00 */
[----:B0-----:R-:W3:Y:S01]  /*50db0*/  LDL.LU R16, [R1+0xa70] ;  /* 0x000a700001107983 */ /* 0x001ee20000300800 */
[----:B------:R-:W3:Y:S02]  /*50dc0*/  LDL.LU R17, [R1+0xa74] ;  /* 0x000a740001117983 */ /* 0x000ee40000300800 */
[----:B------:R-:W2:Y:S02]  /*50dd0*/  LDL.LU R18, [R1+0xa78] ;  /* 0x000a780001127983 */ /* 0x000ea40000300800 */
[----:B------:R-:W2:Y:S02]  /*50de0*/  LDL.LU R19, [R1+0xa7c] ;  /* 0x000a7c0001137983 */ /* 0x000ea40000300800 */
[----:B------:R-:W-:-:S02]  /*50df0*/  IMAD.MOV.U32 R22, RZ, RZ, R7 ;  /* 0x000000ffff167224 */ /* 0x000fc400078e0007 */
[----:B------:R-:W-:Y:S01]  /*50e00*/  IMAD.MOV.U32 R23, RZ, RZ, R6 ;  /* 0x000000ffff177224 */ /* 0x000fe200078e0006 */
[----:B--2---:R-:W-:Y:S01]  /*50e10*/  STL.64 [R1+0x30b0], R18 ;  /* 0x0030b01201007387 */ /* 0x004fe20000100a00 */
[----:B---3--:R0:W-:Y:S03]  /*50e20*/  STL.64 [R1+0x30a8], R16 ;  /* 0x0030a81001007387 */ /* 0x0081e60000100a00 */
[----:B0-----:R-:W2:Y:S01]  /*50e30*/  LDL.LU R16, [R1+0xa80] ;  /* 0x000a800001107983 */ /* 0x001ea20000300800 */
[----:B------:R-:W2:Y:S02]  /*50e40*/  LDL.LU R17, [R1+0xa84] ;  /* 0x000a840001117983 */ /* 0x000ea40000300800 */
[----:B------:R-:W-:Y:S02]  /*50e50*/  IMAD.MOV.U32 R18, RZ, RZ, R13 ;  /* 0x000000ffff127224 */ /* 0x000fe400078e000d */
[----:B----4-:R-:W-:-:S02]  /*50e60*/  IMAD.MOV.U32 R19, RZ, RZ, R12 ;  /* 0x000000ffff137224 */ /* 0x010fc400078e000c */
[----:B------:R-:W0:Y:S04]  /*50e70*/  LDSM.16.M88.4 R12, [R9+0x2e080] ;  /* 0x02e08000090c783b */ /* 0x000e280000000200 */
[----:B0-----:R-:W-:Y:S01]  /*50e80*/  STL [R1+0x269c], R14 ;  /* 0x00269c0e01007387 */ /* 0x001fe20000100800 */
[----:B------:R0:W-:Y:S02]  /*50e90*/  STL [R1+0x2698], R15 ;  /* 0x0026980f01007387 */ /* 0x0001e40000100800 */
[----:B0-----:R-:W-:Y:S02]  /*50ea0*/  IMAD.MOV.U32 R15, RZ, RZ, R8 ;  /* 0x000000ffff0f7224 */ /* 0x001fe400078e0008 */
[----:B------:R-:W0:Y:S04]  /*50eb0*/  LDSM.16.M88.4 R8, [R9+0x2f080] ;  /* 0x02f080000908783b */ /* 0x000e280000000200 */
[----:B------:R1:W-:Y:S04]  /*50ec0*/  STL.64 [R1+0x2fb0], R12 ;  /* 0x002fb00c01007387 */ /* 0x0003e80000100a00 */
[----:B-1----:R-:W3:Y:S01]  /*50ed0*/  LDL.LU R12, [R1+0xa40] ;  /* 0x000a4000010c7983 */ /* 0x002ee20000300800 */
[----:B------:R-:W3:Y:S02]  /*50ee0*/  LDL.LU R13, [R1+0xa44] ;  /* 0x000a4400010d7983 */ /* 0x000ee40000300800 */
[----:B------:R-:W3:Y:S01]  /*50ef0*/  LDL.LU R14, [R1+0xa48] ;  /* 0x000a4800010e7983 */ /* 0x000ee20000300800 */
[----:B0-----:R0:W-:Y:S01]  /*50f00*/  STL [R1+0x262c], R10 ;  /* 0x00262c0a01007387 */ /* 0x0011e20000100800 */
[----:B------:R1:W-:Y:S02]  /*50f10*/  STL [R1+0x2628], R11 ;  /* 0x0026280b01007387 */ /* 0x0003e40000100800 */
[----:B0-----:R-:W-:-:S02]  /*50f20*/  IMAD.MOV.U32 R10, RZ, RZ, R5 ;  /* 0x000000ffff0a7224 */ /* 0x001fc400078e0005 */
[----:B-1----:R-:W-:Y:S02]  /*50f30*/  IMAD.MOV.U32 R11, RZ, RZ, R4 ;  /* 0x000000ffff0b7224 */ /* 0x002fe400078e0004 */
[----:B------:R-:W0:Y:S04]  /*50f40*/  LDSM.16.MT88.4 R4, [R2+0x18080] ;  /* 0x018080000204783b */ /* 0x000e280000004200 */
[----:B------:R-:W-:Y:S04]  /*50f50*/  STL.64 [R1+0x2f40], R8 ;  /* 0x002f400801007387 */ /* 0x000fe80000100a00 */
[----:B0-----:R-:W-:Y:S01]  /*50f60*/  STL [R1+0x2f2c], R6 ;  /* 0x002f2c0601007387 */ /* 0x001fe20000100800 */
[----:B------:R-:W-:Y:S02]  /*50f70*/  STL [R1+0x2f28], R7 ;  /* 0x002f280701007387 */ /* 0x000fe40000100800 */
[----:B------:R0:W-:Y:S02]  /*50f80*/  STL.64 [R1+0x2fd8], R4 ;  /* 0x002fd80401007387 */ /* 0x0001e40000100a00 */
        /* <DEDUP_REMOVED lines=18> */
[C---:B----4-:R-:W-:Y:S08]  /*510b0*/  HMMA.16816.F32.BF16 R4, R24.reuse, R10, R4 ;  /* 0x0000000a1804723c */ /* 0x050ff00000041804 */
[C---:B--2---:R-:W-:Y:S01]  /*510c0*/  HMMA.16816.F32.BF16 R20, R24.reuse, R22, R16 ;  /* 0x000000161814723c */ /* 0x044fe20000041810 */
[----:B------:R-:W3:Y:S11]  /*510d0*/  LDL.LU.64 R18, [R1+0x3080] ;  /* 0x0030800001127983 */ /* 0x000ef60000300a00 */
[----:B------:R-:W-:Y:S11]  /*510e0*/  @!UPT UIADD3 URZ, URZ, URZ, URZ ;  /* 0x0000003f3f3ff290 */ /* 0x000ff6000fffe03f */
[----:B------:R0:W-:Y:S01]  /*510f0*/  STL.64 [R1+0x130], R20 ;  /* 0x0001301401007387 */ /* 0x0001e20000100a00 */
[----:B------:R1:W-:Y:S03]  /*51100*/  STL.64 [R1+0x138], R22 ;  /* 0x0001381601007387 */ /* 0x0003e60000100a00 */
[----:B0-----:R-:W2:Y:S01]  /*51110*/  LDL.LU.64 R20, [R1+0x3078] ;  /* 0x0030780001147983 */ /* 0x001ea20000300a00 */
[----:B------:R-:W-:Y:S02]  /*51120*/  STL.64 [R1+0x120], R4 ;  /* 0x0001200401007387 */ /* 0x000fe40000100a00 */
[----:B------:R-:W-:Y:S01]  /*51130*/  STL.64 [R1+0x128], R6 ;  /* 0x0001280601007387 */ /* 0x000fe20000100a00 */
[----:B---3--:R-:W-:Y:S11]  /*51140*/  HMMA.16816.F32.BF16 R8, R24, R18, R12 ;  /* 0x000000121808723c */ /* 0x008ff6000004180c */
[----:B------:R-:W-:Y:S11]  /*51150*/  @!UPT UIADD3 URZ, URZ, URZ, URZ ;  /* 0x0000003f3f3ff290 */ /* 0x000ff6000fffe03f */
[----:B------:R-:W-:Y:S01]  /*51160*/  @!UPT UIADD3 URZ, URZ, URZ, URZ ;  /* 0x0000003f3f3ff290 */ /* 0x000fe2000fffe03f */
[----:B------:R-:W-:Y:S01]  /*51170*/  STL.64 [R1+0x110], R8 ;  /* 0x0001100801007387 */ /* 0x000fe20000100a00 */
[----:B------:R-:W-:Y:S02]  /*51180*/  STL.64 [R1+0x118], R10 ;  /* 0x0001180a01007387 */ /* 0x000fe40000100a00 */
[----:B------:R-:W3:Y:S02]  /*51190*/  LDL.LU R18, [R1+0x168] ;  /* 0x0001680001127983 */ /* 0x000ee40000300800 */
[----:B------:R-:W3:Y:S02]  /*511a0*/  LDL.LU R19, [R1+0x16c] ;  /* 0x00016c0001137983 */ /* 0x000ee40000300800 */
[----:B---3--:R-:W-:Y:S01]  /*511b0*/  STL.64 [R1+0x3030], R18 ;  /* 0x0030301201007387 */ /* 0x008fe20000100a00 */
[----:B------:R-:W3:Y:S02]  /*511c0*/  LDL.LU R12, [R1+0x500] ;  /* 0x00050000010c7983 */ /* 0x000ee40000300800 */
[----:B------:R-:W3:Y:S02]  /*511d0*/  LDL.LU R13, [R1+0x504] ;  /* 0x00050400010d7983 */ /* 0x000ee40000300800 */
[----:B------:R-:W4:Y:S01]  /*511e0*/  LDL.LU R14, [R1+0x508] ;  /* 0x00050800010e7983 */ /* 0x000f220000300800 */
[----:B------:R-:W4:Y:S04]  /*511f0*/  LDL.LU R15, [R1+0x50c] ;  /* 0x00050c00010f7983 */ /* 0x000f280000300800 */
[----:B----4-:R0:W-:Y:S01]  /*51200*/  STL.64 [R1+0x3040], R14 ;  /* 0x0030400e01007387 */ /* 0x0101e20000100a00 */
[----:B---3--:R-:W-:Y:S02]  /*51210*/  STL.64 [R1+0x3038], R12 ;  /* 0x0030380c01007387 */ /* 0x008fe40000100a00 */
[----:B-1----:R-:W3:Y:S02]  /*51220*/  LDL.LU R22, [R1+0x178] ;  /* 0x0001780001167983 */ /* 0x002ee40000300800 */
[----:B------:R-:W3:Y:S02]  /*51230*/  LDL.LU R23, [R1+0x17c] ;  /* 0x00017c0001177983 */ /* 0x000ee40000300800 */
[----:B---3--:R1:W-:Y:S01]  /*51240*/  STL.64 [R1+0x3048], R22 ;  /* 0x0030481601007387 */ /* 0x0083e20000100a00 */
[----:B0-----:R-:W3:Y:S02]  /*51250*/  LDL.LU R14, [R1+0x188] ;  /* 0x00018800010e7983 */ /* 0x001ee40000300800 */
[----:B------:R-:W3:Y:S02]  /*51260*/  LDL.LU R15, [R1+0x18c] ;  /* 0x00018c00010f7983 */ /* 0x000ee40000300800 */
[----:B--2---:R-:W-:-:S02]  /*51270*/  IMAD.MOV.U32 R5, RZ, RZ, R20 ;  /* 0x000000ffff057224 */ /* 0x004fc400078e0014 */
[----:B------:R-:W-:Y:S01]  /*51280*/  IMAD.MOV.U32 R4, RZ, RZ, R21 ;  /* 0x000000ffff047224 */ /* 0x000fe200078e0015 */
[----:B---3--:R0:W-:Y:S01]  /*51290*/  STL.64 [R1+0x3050], R14 ;  /* 0x0030500e01007387 */ /* 0x0081e20000100a00 */
[----:B------:R-:W2:Y:S02]  /*512a0*/  LDL.LU R20, [R1+0xa20] ;  /* 0x000a200001147983 */ /* 0x000ea40000300800 */
[----:B------:R-:W2:Y:S02]  /*512b0*/  LDL.LU R21, [R1+0xa24] ;  /* 0x000a240001157983 */ /* 0x000ea40000300800 */
[----:B-1----:R-:W3:Y:S01]  /*512c0*/  LDL.LU R22, [R1+0xa28] ;  /* 0x000a280001167983 */ /* 0x002ee20000300800 */
[----:B------:R-:W3:Y:S04]  /*512d0*/  LDL.LU R23, [R1+0xa2c] ;  /* 0x000a2c0001177983 */ /* 0x000ee80000300800 */
[----:B---3--:R-:W-:Y:S01]  /*512e0*/  STL.64 [R1+0x3060], R22 ;  /* 0x0030601601007387 */ /* 0x008fe20000100a00 */
[----:B--2---:R1:W-:Y:S02]  /*512f0*/  STL.64 [R1+0x3058], R20 ;  /* 0x0030581401007387 */ /* 0x0043e40000100a00 */
[----:B0-----:R-:W2:Y:S02]  /*51300*/  LDL.LU R14, [R1+0x198] ;  /* 0x00019800010e7983 */ /* 0x001ea40000300800 */
[----:B------:R-:W2:Y:S01]  /*51310*/  LDL.LU R15, [R1+0x19c] ;  /* 0x00019c00010f7983 */ /* 0x000ea20000300800 */
        /* <DEDUP_REMOVED lines=14> */
[----:B------:R-:W-:Y:S01]  /*51400*/  IMAD.MOV.U32 R5, RZ, RZ, R3 ;  /* 0x000000ffff057224 */ /* 0x000fe200078e0003 */
[----:B------:R-:W3:Y:S01]  /*51410*/  LDL.LU R0, [R1+0x3074] ;  /* 0x0030740001007983 */ /* 0x000ee20000300800 */
[----:B------:R-:W3:Y:S03]  /*51420*/  LDL.LU R3, [R1+0x3070] ;  /* 0x0030700001037983 */ /* 0x000ee60000300800 */
[----:B------:R0:W-:Y:S02]  /*51430*/  STL.64 [R1+0x3008], R4 ;  /* 0x0030080401007387 */ /* 0x0001e40000100a00 */
[----:B0-----:R-:W-:Y:S02]  /*51440*/  IMAD.MOV.U32 R4, RZ, RZ, R28 ;  /* 0x000000ffff047224 */ /* 0x001fe400078e001c */
[----:B------:R-:W-:Y:S01]  /*51450*/  IMAD.MOV.U32 R5, RZ, RZ, R29 ;  /* 0x000000ffff057224 */ /* 0x000fe200078e001d */
[----:B------:R-:W3:Y:S01]  /*51460*/  LDL.LU R28, [R1+0x306c] ;  /* 0x00306c00011c7983 */ /* 0x000ee20000300800 */
[----:B------:R-:W3:Y:S03]  /*51470*/  LDL.LU R29, [R1+0x3068] ;  /* 0x00306800011d7983 */ /* 0x000ee60000300800 */
[----:B--2---:R-:W-:Y:S01]  /*51480*/  STL.64 [R1+0x2fe8], R10 ;  /* 0x002fe80a01007387 */ /* 0x004fe20000100a00 */
[----:B----4-:R0:W-:Y:S03]  /*51490*/  STL.64 [R1+0x2fe0], R8 ;  /* 0x002fe00801007387 */ /* 0x0101e60000100a00 */
[----:B0-----:R-:W2:Y:S01]  /*514a0*/  LDL.LU R8, [R1+0x4d0] ;  /* 0x0004d00001087983 */ /* 0x001ea20000300800 */
[----:B------:R-:W2:Y:S02]  /*514b0*/  LDL.LU R9, [R1+0x4d4] ;  /* 0x0004d40001097983 */ /* 0x000ea40000300800 */
[----:B------:R-:W4:Y:S02]  /*514c0*/  LDL.LU R10, [R1+0x4d8] ;  /* 0x0004d800010a7983 */ /* 0x000f240000300800 */
[----:B------:R-:W4:Y:S01]  /*514d0*/  LDL.LU R11, [R1+0x4dc] ;  /* 0x0004dc00010b7983 */ /* 0x000f220000300800 */
[C---:B------:R-:W-:Y:S01]  /*514e0*/  HMMA.16816.F32.BF16 R12, R24.reuse, R14, R20 ;  /* 0x0000000e180c723c */ /* 0x040fe20000041814 */
        /* <DEDUP_REMOVED lines=12> */
[----:B------:R-:W4:Y:S01]  /*515b0*/  LDL.LU.64 R22, [R1+0x3060] ;  /* 0x0030600001167983 */ /* 0x000f220000300a00 */
[----:B------:R-:W4:Y:S02]  /*515c0*/  LDL.LU.64 R20, [R1+0x3058] ;  /* 0x0030580001147983 */ /* 0x000f240000300a00 */
[----:B------:R-:W-:Y:S02]  /*515d0*/  STL.64 [R1+0x100], R12 ;  /* 0x0001000c01007387 */ /* 0x000fe40000100a00 */
[----:B------:R0:W-:Y:S02]  /*515e0*/  STL.64 [R1+0x108], R14 ;  /* 0x0001080e01007387 */ /* 0x0001e40000100a00 */
[----:B0-----:R-:W4:Y:S02]  /*515f0*/  LDL.LU.64 R14, [R1+0x3050] ;  /* 0x00305000010e7983 */ /* 0x001f240000300a00 */
[C---:B----4-:R-:W-:Y:S02]  /*51600*/  HMMA.16816.F32.BF16 R12, R24.reuse, R14, R20 ;  /* 0x0000000e180c723c */ /* 0x050fe40000041814 */
[----:B------:R-:W3:Y:S11]  /*51610*/  LDL.LU.64 R22, [R1+0x3048] ;  /* 0x0030480001167983 */ /* 0x000ef60000300a00 */
[----:B------:R-:W-:Y:S10]  /*51620*/  @!UPT UIADD3 URZ, URZ, URZ, URZ ;  /* 0x0000003f3f3ff290 */ /* 0x000ff4000fffe03f */
[----:B------:R-:W-:Y:S01]  /*51630*/  STL.64 [R1+0x5b0], R12 ;  /* 0x0005b00c01007387 */ /* 0x000fe20000100a00 */
[----:B------:R0:W-:Y:S03]  /*51640*/  STL.64 [R1+0x5b8], R14 ;  /* 0x0005b80e01007387 */ /* 0x0001e60000100a00 */
[----:B0-----:R-:W4:Y:S01]  /*51650*/  LDL.LU.64 R14, [R1+0x3040] ;  /* 0x00304000010e7983 */ /* 0x001f220000300a00 */
[----:B------:R-:W4:Y:S01]  /*51660*/  LDL.LU.64 R12, [R1+0x3038] ;  /* 0x00303800010c7983 */ /* 0x000f220000300a00 */
[C---:B---3--:R-:W-:Y:S02]  /*51670*/  HMMA.16816.F32.BF16 R20, R24.reuse, R22, R16 ;  /* 0x000000161814723c */ /* 0x048fe40000041810 */
[----:B------:R-:W4:Y:S11]  /*51680*/  LDL.LU.64 R18, [R1+0x3030] ;  /* 0x0030300001127983 */ /* 0x000f360000300a00 */
[----:B------:R-:W-:Y:S10]  /*51690*/  @!UPT UIADD3 URZ, URZ, URZ, URZ ;  /* 0x0000003f3f3ff290 */ /* 0x000ff4000fffe03f */
[----:B------:R-:W-:Y:S01]  /*516a0*/  STL.64 [R1+0x5a0], R20 ;  /* 0x0005a01401007387 */ /* 0x000fe20000100a00 */
[----:B------:R0:W-:Y:S03]  /*516b0*/  STL.64 [R1+0x5a8], R22 ;  /* 0x0005a81601007387 */ /* 0x0001e60000100a00 */
[----:B0-----:R-:W2:Y:S01]  /*516c0*/  LDL.LU.64 R22, [R1+0x3028] ;  /* 0x0030280001167983 */ /* 0x001ea20000300a00 */
[----:B------:R-:W2:Y:S01]  /*516d0*/  LDL.LU.64 R20, [R1+0x3020] ;  /* 0x0030200001147983 */ /* 0x000ea20000300a00 */
[----:B----4-:R-:W-:Y:S02]  /*516e0*/  HMMA.16816.F32.BF16 R12, R24, R18, R12 ;  /* 0x00000012180c723c */ /* 0x010fe4000004180c */
[----:B------:R-:W3:Y:S11]  /*516f0*/  LDL.LU R24, [R1+0x4a0] ;  /* 0x0004a00001187983 */ /* 0x000ef60000300800 */
[----:B------:R-:W-:Y:S10]  /*51700*/  @!UPT UIADD3 URZ, URZ, URZ, URZ ;  /* 0x0000003f3f3ff290 */ /* 0x000ff4000fffe03f */
[----:B------:R-:W-:Y:S01]  /*51710*/  STL.64 [R1+0xd0], R12 ;  /* 0x0000d00c01007387 */ /* 0x000fe20000100a00 */
[----:B------:R-:W-:Y:S02]  /*51720*/  STL.64 [R1+0xd8], R14 ;  /* 0x0000d80e01007387 */ /* 0x000fe40000100a00 */
[----:B------:R-:W3:Y:S02]  /*51730*/  LDL.LU R25, [R1+0x4a4] ;  /* 0x0004a40001197983 */ /* 0x000ee40000300800 */
[----:B------:R-:W4:Y:S01]  /*51740*/  LDL.LU R26, [R1+0x4a8] ;  /* 0x0004a800011a7983 */ /* 0x000f220000300800 */
[----:B------:R-:W4:Y:S01]  /*51750*/  LDL.LU R27, [R1+0x4ac] ;  /* 0x0004ac00011b7983 */ /* 0x000f220000300800 */
[----:B--2---:R-:W-:Y:S03]  /*51760*/  HMMA.16816.F32.BF16 R4, R20, R4, R8 ;  /* 0x000000041404723c */ /* 0x004fe60000041808 */
[----:B----4-:R0:W-:Y:S01]  /*51770*/  STL.64 [R1+0x2fc0], R26 ;  /* 0x002fc01a01007387 */ /* 0x0101e20000100a00 */
[----:B---3--:R1:W-:Y:S02]  /*51780*/  STL.64 [R1+0x2fb8], R24 ;  /* 0x002fb81801007387 */ /* 0x0083e40000100a00 */
[----:B0-----:R-:W-:-:S02]  /*51790*/  IMAD.MOV.U32 R26, RZ, RZ, R3 ;  /* 0x000000ffff1a7224 */ /* 0x001fc400078e0003 */
[----:B------:R-:W-:Y:S02]  /*517a0*/  IMAD.MOV.U32 R27, RZ, RZ, R0 ;  /* 0x000000ffff1b7224 */ /* 0x000fe400078e0000 */
[----:B-1----:R-:W-:Y:S02]  /*517b0*/  IMAD.MOV.U32 R24, RZ, RZ, R29 ;  /* 0x000000ffff187224 */ /* 0x002fe400078e001d */
[----:B------:R-:W-:Y:S01]  /*517c0*/  IMAD.MOV.U32 R25, RZ, RZ, R28 ;  /* 0x000000ffff197224 */ /* 0x000fe200078e001c */
[----:B------:R-:W-:Y:S04]  /*517d0*/  STL.64 [R1+0x2fd0], R26 ;  /* 0x002fd01a01007387 */ /* 0x000fe80000100a00 */
[----:B------:R0:W-:Y:S02]  /*517e0*/  STL.64 [R1+0x2fc8], R24 ;  /* 0x002fc81801007387 */ /* 0x0001e40000100a00 */
[----:B------:R-:W2:Y:S02]  /*517f0*/  LDL.64 R12, [R1+0x80] ;  /* 0x00008000010c7983 */ /* 0x000ea40000100a00 */
[----:B------:R-:W3:Y:S03]  /*51800*/  LDL.64 R16, [R1+0x70] ;  /* 0x0000700001107983 */ /* 0x000ee60000100a00 */
[----:B------:R-:W-:-:S02]  /*51810*/  IMAD.MOV.U32 R29, RZ, RZ, R4 ;  /* 0x000000ffff1d7224 */ /* 0x000fc400078e0004 */
[----:B------:R-:W-:Y:S01]  /*51820*/  IMAD.MOV.U32 R28, RZ, RZ, R5 ;  /* 0x000000ffff1c7224 */ /* 0x000fe200078e0005 */
[----:B0-----:R-:W4:Y:S01]  /*51830*/  LDL.64 R24, [R1+0x90] ;  /* 0x0000900001187983 */ /* 0x001f220000100a00 */
[----:B------:R-:W2:Y:S02]  /*51840*/  LDL.LU.64 R10, [R1+0x3018] ;  /* 0x00301800010a7983 */ /* 0x000ea40000300a00 */
[----:B------:R-:W2:Y:S02]  /*51850*/  LDL.LU.64 R8, [R1+0x3010] ;  /* 0x0030100001087983 */ /* 0x000ea40000300a00 */
[----:B------:R-:W2:Y:S02]  /*51860*/  LDL.LU.64 R4, [R1+0x3008] ;  /* 0x0030080001047983 */ /* 0x000ea40000300a00 */
[----:B------:R-:W-:Y:S02]  /*51870*/  IMAD.MOV.U32 R3, RZ, RZ, R6 ;  /* 0x000000ffff037224 */ /* 0x000fe400078e0006 */
[----:B------:R-:W-:-:S05]  /*51880*/  IMAD.MOV.U32 R0, RZ, RZ, R7 ;  /* 0x000000ffff007224 */ /* 0x000fca00078e0007 */
        /* <DEDUP_REMOVED lines=17> */
[----:B0-----:R-:W3:Y:S01]  /*519a0*/  LDL.LU.64 R4, [R1+0x2fd8] ;  /* 0x002fd80001047983 */ /* 0x001ee20000300a00 */
[----:B----4-:R-:W-:Y:S02]  /*519b0*/  IMAD.MOV.U32 R6, RZ, RZ, R24 ;  /* 0x000000ffff067224 */ /* 0x010fe400078e0018 */
[----:B------:R-:W-:Y:S02]  /*519c0*/  IMAD.MOV.U32 R7, RZ, RZ, R25 ;  /* 0x000000ffff077224 */ /* 0x000fe400078e0019 */
[----:B------:R-:W4:Y:S01]  /*519d0*/  LDL.LU.64 R26, [R1+0x2fd0] ;  /* 0x002fd000011a7983 */ /* 0x000f220000300a00 */
[C---:B--2---:R-:W-:Y:S01]  /*519e0*/  HMMA.16816.F32.BF16 R8, R20.reuse, R24, R8 ;  /* 0x000000181408723c */ /* 0x044fe20000041808 */
[----:B------:R-:W4:Y:S11]  /*519f0*/  LDL.LU.64 R24, [R1+0x2fc8] ;  /* 0x002fc80001187983 */ /* 0x000f360000300a00 */
[----:B------:R-:W-:Y:S11]  /*51a00*/  @!UPT UIADD3 URZ, URZ, URZ, URZ ;  /* 0x0000003f3f3ff290 */ /* 0x000ff6000fffe03f */
[----:B------:R-:W-:Y:S01]  /*51a10*/  @!UPT UIADD3 URZ, URZ, URZ, URZ ;  /* 0x0000003f3f3ff290 */ /* 0x000fe2000fffe03f */
[----:B------:R-:W-:Y:S02]  /*51a20*/  IMAD.MOV.U32 R0, RZ, RZ, R8 ;  /* 0x000000ffff007224 */ /* 0x000fe400078e0008 */
[----:B------:R-:W-:Y:S02]  /*51a30*/  IMAD.MOV.U32 R3, RZ, RZ, R9 ;  /* 0x000000ffff037224 */ /* 0x000fe400078e0009 */
[----:B------:R-:W2:Y:S01]  /*51a40*/  LDL.64 R8, [R1+0x60] ;  /* 0x0000600001087983 */ /* 0x000ea20000100a00 */
[----:B------:R-:W-:Y:S02]  /*51a50*/  STL.64 [R1+0x2f38], R6 ;  /* 0x002f380601007387 */ /* 0x000fe40000100a00 */
[----:B------:R-:W-:Y:S02]  /*51a60*/  IMAD.MOV.U32 R29, RZ, RZ, R11 ;  /* 0x000000ffff1d7224 */ /* 0x000fe400078e000b */
[----:B------:R-:W-:Y:S01]  /*51a70*/  IMAD.MOV.U32 R28, RZ, RZ, R10 ;  /* 0x000000ffff1c7224 */ /* 0x000fe200078e000a */
[----:B---3--:R0:W-:Y:S04]  /*51a80*/  STL.64 [R1+0x2f30], R4 ;  /* 0x002f300401007387 */ /* 0x0081e80000100a00 */
[----:B0-----:R-:W2:Y:S01]  /*51a90*/  LDL.LU R4, [R1+0x8e0] ;  /* 0x0008e00001047983 */ /* 0x001ea20000300800 */
[----:B------:R-:W2:Y:S02]  /*51aa0*/  LDL.LU R5, [R1+0x8e4] ;  /* 0x0008e40001057983 */ /* 0x000ea40000300800 */
[----:B------:R-:W2:Y:S02]  /*51ab0*/  LDL.LU R6, [R1+0x8e8] ;  /* 0x0008e80001067983 */ /* 0x000ea40000300800 */
[----:B------:R-:W2:Y:S01]  /*51ac0*/  LDL.LU R7, [R1+0x8ec] ;  /* 0x0008ec0001077983 */ /* 0x000ea20000300800 */
[----:B------:R-:W-:Y:S01]  /*51ad0*/  STL [R1+0x28bc], R29 ;  /* 0x0028bc1d01007387 */ /* 0x000fe20000100800 */
[----:B------:R-:W-:Y:S02]  /*51ae0*/  STL [R1+0x28b8], R28 ;  /* 0x0028b81c01007387 */ /* 0x000fe40000100800 */
[----:B------:R-:W-:Y:S02]  /*51af0*/  STL [R1+0x2894], R3 ;  /* 0x0028940301007387 */ /* 0x000fe40000100800 */
[----:B------:R-:W-:Y:S01]  /*51b00*/  STL [R1+0x2890], R0 ;  /* 0x0028900001007387 */ /* 0x000fe20000100800 */
[----:B----4-:R-:W-:Y:S11]  /*51b10*/  HMMA.16816.F32.BF16 R24, R20, R12, R24 ;  /* 0x0000000c1418723c */ /* 0x010ff60000041818 */
        /* <DEDUP_REMOVED lines=8> */
[----:B------:R-:W4:Y:S01]  /*51ba0*/  LDL.LU.64 R12, [R1+0x2fb0] ;  /* 0x002fb000010c7983 */ /* 0x000f220000300a00 */
[----:B------:R-:W-:Y:S02]  /*51bb0*/  STL [R1+0x2ecc], R28 ;  /* 0x002ecc1c01007387 */ /* 0x000fe40000100800 */
[----:B------:R-:W-:Y:S02]  /*51bc0*/  STL [R1+0x2ec8], R29 ;  /* 0x002ec81d01007387 */ /* 0x000fe40000100800 */
[----:B------:R-:W-:-:S02]  /*51bd0*/  IMAD.MOV.U32 R15, RZ, RZ, R16 ;  /* 0x000000ffff0f7224 */ /* 0x000fc400078e0010 */
[----:B------:R-:W-:Y:S01]  /*51be0*/  IMAD.MOV.U32 R14, RZ, RZ, R17 ;  /* 0x000000ffff0e7224 */ /* 0x000fe200078e0011 */
[C---:B---3--:R-:W-:Y:S11]  /*51bf0*/  HMMA.16816.F32.BF16 R24, R20.reuse, R16, R24 ;  /* 0x000000101418723c */ /* 0x048ff60000041818 */
[----:B------:R-:W-:Y:S11]  /*51c00*/  @!UPT UIADD3 URZ, URZ, URZ, URZ ;  /* 0x0000003f3f3ff290 */ /* 0x000ff6000fffe03f */
[----:B------:R-:W-:Y:S01]  /*51c10*/  @!UPT UIADD3 URZ, URZ, URZ, URZ ;  /* 0x0000003f3f3ff290 */ /* 0x000fe2000fffe03f */
[----:B------:R-:W-:Y:S01]  /*51c20*/  STL.64 [R1+0x540], R24 ;  /* 0x0005401801007387 */ /* 0x000fe20000100a00 */
[----:B------:R-:W-:Y:S02]  /*51c30*/  STL.64 [R1+0x548], R26 ;  /* 0x0005481a01007387 */ /* 0x000fe40000100a00 */
[----:B------:R-:W3:Y:S02]  /*51c40*/  LDL.64 R16, [R1+0x20] ;  /* 0x0000200001107983 */ /* 0x000ee40000100a00 */
[----:B------:R-:W0:Y:S01]  /*51c50*/  LDSM.16.MT88.4 R24, [R2+0x18100] ;  /* 0x018100000218783b */ /* 0x000e220000004200 */
[----:B---3--:R1:W-:Y:S04]  /*51c60*/  STL.64 [R1+0x2f88], R16 ;  /* 0x002f881001007387 */ /* 0x0083e80000100a00 */
[----:B-1----:R-:W3:Y:S01]  /*51c70*/  LDL.LU R16, [R1+0x8b0] ;  /* 0x0008b00001107983 */ /* 0x002ee20000300800 */
[----:B------:R-:W3:Y:S02]  /*51c80*/  LDL.LU R17, [R1+0x8b4] ;  /* 0x0008b40001117983 */ /* 0x000ee40000300800 */
[----:B------:R-:W3:Y:S02]  /*51c90*/  LDL.LU R18, [R1+0x8b8] ;  /* 0x0008b80001127983 */ /* 0x000ee40000300800 */
[----:B------:R-:W3:Y:S01]  /*51ca0*/  LDL.LU R19, [R1+0x8bc] ;  /* 0x0008bc0001137983 */ /* 0x000ee20000300800 */
[----:B--2---:R-:W-:Y:S01]  /*51cb0*/  HMMA.16816.F32.BF16 R4, R20, R8, R4 ;  /* 0x000000081404723c */ /* 0x004fe20000041804 */
[----:B---3--:R-:W-:Y:S01]  /*51cc0*/  STL.64 [R1+0x2f98], R18 ;  /* 0x002f981201007387 */ /* 0x008fe20000100a00 */
[----:B------:R1:W-:Y:S03]  /*51cd0*/  STL.64 [R1+0x2f90], R16 ;  /* 0x002f901001007387 */ /* 0x0003e60000100a00 */
[----:B-1----:R-:W2:Y:S04]  /*51ce0*/  LDL.64 R16, [R1+0x40] ;  /* 0x0000400001107983 */ /* 0x002ea80000100a00 */
[----:B--2---:R1:W-:Y:S04]  /*51cf0*/  STL.64 [R1+0x2fa8], R16 ;  /* 0x002fa81001007387 */ /* 0x0043e80000100a00 */
[----:B-1----:R-:W2:Y:S01]  /*51d00*/  LDL.64 R16, [R1+0x50] ;  /* 0x0000500001107983 */ /* 0x002ea20000100a00 */
[----:B------:R-:W-:Y:S02]  /*51d10*/  STL [R1+0x2ec4], R14 ;  /* 0x002ec40e01007387 */ /* 0x000fe40000100800 */
[----:B------:R-:W-:Y:S02]  /*51d20*/  STL [R1+0x2ec0], R15 ;  /* 0x002ec00f01007387 */ /* 0x000fe40000100800 */
[----:B----4-:R1:W-:Y:S02]  /*51d30*/  STL.64 [R1+0x2fa0], R12 ;  /* 0x002fa00c01007387 */ /* 0x0103e40000100a00 */
[----:B-1----:R-:W3:Y:S01]  /*51d40*/  LDL.LU R12, [R1+0x8c0] ;  /* 0x0008c000010c7983 */ /* 0x002ee20000300800 */
[----:B------:R-:W3:Y:S02]  /*51d50*/  LDL.LU R13, [R1+0x8c4] ;  /* 0x0008c400010d7983 */ /* 0x000ee40000300800 */
[----:B------:R-:W3:Y:S02]  /*51d60*/  LDL.LU R14, [R1+0x8c8] ;  /* 0x0008c800010e7983 */ /* 0x000ee40000300800 */
[----:B------:R-:W3:Y:S01]  /*51d70*/  LDL.LU R15, [R1+0x8cc] ;  /* 0x0008cc00010f7983 */ /* 0x000ee20000300800 */
[----:B------:R-:W-:Y:S01]  /*51d80*/  STL [R1+0x2ed0], R2 ;  /* 0x002ed00201007387 */ /* 0x000fe20000100800 */
[----:B0-----:R-:W-:Y:S02]  /*51d90*/  STL.64 [R1+0x2de8], R26 ;  /* 0x002de81a01007387 */ /* 0x001fe40000100a00 */
[----:B------:R-:W-:Y:S02]  /*51da0*/  STL.64 [R1+0x2de0], R24 ;  /* 0x002de01801007387 */ /* 0x000fe40000100a00 */
[----:B------:R0:W-:Y:S01]  /*51db0*/  STL.64 [R1+0x8e0], R4 ;  /* 0x0008e00401007387 */ /* 0x0001e20000100a00 */
[----:B------:R1:W-:Y:S04]  /*51dc0*/  STL.64 [R1+0x8e8], R6 ;  /* 0x0008e80601007387 */ /* 0x0003e80000100a00 */
[----:B0-----:R-:W4:Y:S01]  /*51dd0*/  LDL.LU R4, [R1+0xa00] ;  /* 0x000a000001047983 */ /* 0x001f220000300800 */
[----:B------:R-:W4:Y:S02]  /*51de0*/  LDL.LU R5, [R1+0xa04] ;  /* 0x000a040001057983 */ /* 0x000f240000300800 */
[----:B-1----:R-:W2:Y:S02]  /*51df0*/  LDL.LU R6, [R1+0xa08] ;  /* 0x000a080001067983 */ /* 0x002ea40000300800 */
        /* <DEDUP_REMOVED lines=9> */
[----:B------:R-:W4:Y:S01]  /*51e90*/  LDL.64 R8, [R1+0x10] ;  /* 0x0000100001087983 */ /* 0x000f220000100a00 */
[----:B------:R0:W-:Y:S02]  /*51ea0*/  STL [R1+0x2ed8], R26 ;  /* 0x002ed81a01007387 */ /* 0x0001e40000100800 */
[----:B------:R1:W-:Y:S02]  /*51eb0*/  STL [R1+0x2ed4], R27 ;  /* 0x002ed41b01007387 */ /* 0x0003e40000100800 */
[----:B------:R-:W2:Y:S01]  /*51ec0*/  LDL.LU R24, [R1+0x8d0] ;  /* 0x0008d00001187983 */ /* 0x000ea20000300800 */
[----:B------:R-:W2:Y:S04]  /*51ed0*/  LDL.LU R25, [R1+0x8d4] ;  /* 0x0008d40001197983 */ /* 0x000ea80000300800 */
[----:B0-----:R-:W2:Y:S01]  /*51ee0*/  LDL.LU R26, [R1+0x8d8] ;  /* 0x0008d800011a7983 */ /* 0x001ea20000300800 */
[----:B-1----:R-:W2:Y:S02]  /*51ef0*/  LDL.LU R27, [R1+0x8dc] ;  /* 0x0008dc00011b7983 */ /* 0x002ea40000300800 */
[C---:B--2---:R-:W-:Y:S11]  /*51f00*/  HMMA.16816.F32.BF16 R24, R20.reuse, R16, R24 ;  /* 0x000000101418723c */ /* 0x044ff60000041818 */
[----:B------:R-:W-:Y:S11]  /*51f10*/  @!UPT UIADD3 URZ, URZ, URZ, URZ ;  /* 0x0000003f3f3ff290 */ /* 0x000ff6000fffe03f */
[----:B------:R-:W-:Y:S01]  /*51f20*/  @!UPT UIADD3 URZ, URZ, URZ, URZ ;  /* 0x0000003f3f3ff290 */ /* 0x000fe2000fffe03f */
[----:B------:R0:W-:Y:S01]  /*51f30*/  STL.64 [R1+0x8d0], R24 ;  /* 0x0008d01801007387 */ /* 0x0001e20000100a00 */
[----:B------:R-:W-:Y:S02]  /*51f40*/  STL.64 [R1+0x8d8], R26 ;  /* 0x0008d81a01007387 */ /* 0x000fe40000100a00 */
        /* <DEDUP_REMOVED lines=13> */
[----:B------:R-:W3:Y:S02]  /*52020*/  LDL.LU.64 R16, [R1+0x2f90] ;  /* 0x002f900001107983 */ /* 0x000ee40000300a00 */
[----:B------:R-:W-:Y:S02]  /*52030*/  STL.64 [R1+0x2f50], R14 ;  /* 0x002f500e01007387 */ /* 0x000fe40000100a00 */
[----:B--2---:R0:W-:Y:S04]  /*52040*/  STL.64 [R1+0x2f48], R12 ;  /* 0x002f480c01007387 */ /* 0x0041e80000100a00 */
[----:B0-----:R-:W3:Y:S02]  /*52050*/  LDL.64 R12, [R1+0x30] ;  /* 0x00003000010c7983 */ /* 0x001ee40000100a00 */
[----:B---3--:R-:W-:Y:S01]  /*52060*/  HMMA.16816.F32.BF16 R16, R20, R12, R16 ;  /* 0x0000000c1410723c */ /* 0x008fe20000041810 */
        /* <DEDUP_REMOVED lines=8> */
[----:B------:R-:W3:Y:S01]  /*520f0*/  LDL.LU R14, [R1+0x878] ;  /* 0x00087800010e7983 */ /* 0x000ee20000300800 */
[----:B------:R-:W3:Y:S01]  /*52100*/  LDL.LU R15, [R1+0x87c] ;  /* 0x00087c00010f7983 */ /* 0x000ee20000300800 */
[----:B--2---:R-:W-:Y:S03]  /*52110*/  HMMA.16816.F32.BF16 R4, R20, R16, R4 ;  /* 0x000000101404723c */ /* 0x004fe60000041804 */
[----:B---3--:R-:W-:Y:S01]  /*52120*/  STL.64 [R1+0x2f60], R14 ;  /* 0x002f600e01007387 */ /* 0x008fe20000100a00 */
[----:B------:R0:W-:Y:S02]  /*52130*/  STL.64 [R1+0x2f58], R12 ;  /* 0x002f580c01007387 */ /* 0x0001e40000100a00 */
[----:B------:R-:W-:-:S02]  /*52140*/  IMAD.MOV.U32 R27, RZ, RZ, R16 ;  /* 0x000000ffff1b7224 */ /* 0x000fc400078e0010 */
[----:B------:R-:W-:Y:S01]  /*52150*/  IMAD.MOV.U32 R2, RZ, RZ, R17 ;  /* 0x000000ffff027224 */ /* 0x000fe200078e0011 */
[----:B0-----:R-:W2:Y:S11]  /*52160*/  LDL.64 R12, [R1] ;  /* 0x00000000010c7983 */ /* 0x001eb60000100a00 */
[----:B------:R-:W-:Y:S03]  /*52170*/  @!UPT UIADD3 URZ, URZ, URZ, URZ ;  /* 0x0000003f3f3ff290 */ /* 0x000fe6000fffe03f */
[----:B------:R-:W-:Y:S01]  /*52180*/  STL.64 [R1+0x8a0], R4 ;  /* 0x0008a00401007387 */ /* 0x000fe20000100a00 */
[----:B------:R0:W-:Y:S03]  /*52190*/  STL.64 [R1+0x8a8], R6 ;  /* 0x0008a80601007387 */ /* 0x0001e60000100a00 */
[----:B0-----:R-:W3:Y:S01]  /*521a0*/  LDL.LU.64 R6, [R1+0x2f80] ;  /* 0x002f800001067983 */ /* 0x001ee20000300a00 */
[----:B------:R-:W3:Y:S02]  /*521b0*/  LDL.LU.64 R4, [R1+0x2f78] ;  /* 0x002f780001047983 */ /* 0x000ee40000300a00 */
[----:B------:R-:W2:Y:S02]  /*521c0*/  LDL.LU.64 R16, [R1+0x2f70] ;  /* 0x002f700001107983 */ /* 0x000ea40000300a00 */
[----:B------:R-:W-:Y:S01]  /*521d0*/  STL [R1+0x2f6c], R27 ;  /* 0x002f6c1b01007387 */ /* 0x000fe20000100800 */
[----:B------:R0:W-:Y:S04]  /*521e0*/  STL [R1+0x2f68], R24 ;  /* 0x002f681801007387 */ /* 0x0001e80000100800 */
[----:B0-----:R-:W2:Y:S01]  /*521f0*/  LDL.LU R24, [R1+0x880] ;  /* 0x0008800001187983 */ /* 0x001ea20000300800 */
[----:B------:R-:W2:Y:S02]  /*52200*/  LDL.LU R25, [R1+0x884] ;  /* 0x0008840001197983 */ /* 0x000ea40000300800 */
[----:B------:R-:W2:Y:S02]  /*52210*/  LDL.LU R26, [R1+0x888] ;  /* 0x00088800011a7983 */ /* 0x000ea40000300800 */
[----:B------:R-:W2:Y:S02]  /*52220*/  LDL.LU R27, [R1+0x88c] ;  /* 0x00088c00011b7983 */ /* 0x000ea40000300800 */
[----:B----4-:R-:W-:-:S02]  /*52230*/  IMAD.MOV.U32 R19, RZ, RZ, R8 ;  /* 0x000000ffff137224 */ /* 0x010fc400078e0008 */
[----:B------:R-:W-:Y:S01]  /*52240*/  IMAD.MOV.U32 R18, RZ, RZ, R9 ;  /* 0x000000ffff127224 */ /* 0x000fe200078e0009 */
[C---:B---3--:R-:W-:Y:S08]  /*52250*/  HMMA.16816.F32.BF16 R4, R20.reuse, R8, R4 ;  /* 0x000000081404723c */ /* 0x048ff00000041804 */
[----:B--2---:R-:W-:Y:S11]  /*52260*/  HMMA.16816.F32.BF16 R24, R20, R12, R24 ;  /* 0x0000000c1418723c */ /* 0x004ff60000041818 */
[----:B------:R-:W-:Y:S04]  /*52270*/  @!UPT UIADD3 URZ, URZ, URZ, URZ ;  /* 0x0000003f3f3ff290 */ /* 0x000fe8000fffe03f */
[----:B------:R0:W-:Y:S01]  /*52280*/  STL.64 [R1+0x890], R4 ;  /* 0x0008900401007387 */ /* 0x0001e20000100a00 */
[----:B------:R1:W-:Y:S03]  /*52290*/  STL.64 [R1+0x898], R6 ;  /* 0x0008980601007387 */ /* 0x0003e60000100a00 */
[----:B0-----:R-:W2:Y:S01]  /*522a0*/  LDL.LU R4, [R1+0x490] ;  /* 0x0004900001047983 */ /* 0x001ea20000300800 */
[----:B------:R-:W2:Y:S02]  /*522b0*/  LDL.LU R5, [R1+0x494] ;  /* 0x0004940001057983 */ /* 0x000ea40000300800 */
[----:B-1----:R-:W2:Y:S02]  /*522c0*/  LDL.LU R6, [R1+0x498] ;  /* 0x0004980001067983 */ /* 0x002ea40000300800 */
[----:B------:R-:W2:Y:S01]  /*522d0*/  LDL.LU R7, [R1+0x49c] ;  /* 0x00049c0001077983 */ /* 0x000ea20000300800 */
[----:B------:R-:W3:Y:S01]  /*522e0*/  LDL.LU R8, [R1+0x860] ;  /* 0x0008600001087983 */ /* 0x000ee20000300800 */
[----:B------:R-:W3:Y:S02]  /*522f0*/  LDL.LU R9, [R1+0x864] ;  /* 0x0008640001097983 */ /* 0x000ee40000300800 */
[----:B------:R-:W3:Y:S02]  /*52300*/  LDL.LU R10, [R1+0x868] ;  /* 0x00086800010a7983 */ /* 0x000ee40000300800 */
[----:B------:R-:W3:Y:S01]  /*52310*/  LDL.LU R11, [R1+0x86c] ;  /* 0x00086c00010b7983 */ /* 0x000ee20000300800 */
[----:B------:R-:W-:Y:S01]  /*52320*/  STL.64 [R1+0x880], R24 ;  /* 0x0008801801007387 */ /* 0x000fe20000100a00 */
[----:B------:R0:W-:Y:S03]  /*52330*/  STL.64 [R1+0x888], R26 ;  /* 0x0008881a01007387 */ /* 0x0001e60000100a00 */
[----:B0-----:R-:W4:Y:S01]  /*52340*/  LDL.LU R27, [R1+0x2f6c] ;  /* 0x002f6c00011b7983 */ /* 0x001f220000300800 */
[----:B------:R-:W2:Y:S02]  /*52350*/  LDL.LU R24, [R1+0x2f68] ;  /* 0x002f680001187983 */ /* 0x000ea40000300800 */
[----:B------:R-:W-:-:S02]  /*52360*/  IMAD.MOV.U32 R26, RZ, RZ, R13 ;  /* 0x000000ffff1a7224 */ /* 0x000fc400078e000d */
[----:B------:R-:W-:Y:S01]  /*52370*/  IMAD.MOV.U32 R25, RZ, RZ, R12 ;  /* 0x000000ffff197224 */ /* 0x000fe200078e000c */
[----:B------:R-:W3:Y:S01]  /*52380*/  LDL.LU.64 R14, [R1+0x2f60] ;  /* 0x002f6000010e7983 */ /* 0x000ee20000300a00 */
[----:B------:R-:W3:Y:S03]  /*52390*/  LDL.LU.64 R12, [R1+0x2f58] ;  /* 0x002f5800010c7983 */ /* 0x000ee60000300a00 */
        /* <DEDUP_REMOVED lines=8> */
[----:B0-----:R-:W2:Y:S04]  /*52420*/  LDL R24, [R1+0xa0] ;  /* 0x0000a00001187983 */ /* 0x001ea80000100800 */
[----:B------:R-:W2:Y:S01]  /*52430*/  LDL R25, [R1+0xa4] ;  /* 0x0000a40001197983 */ /* 0x000ea20000100800 */
[C---:B---3--:R-:W-:Y:S03]  /*52440*/  HMMA.16816.F32.BF16 R12, R20.reuse, R16, R12 ;  /* 0x00000010140c723c */ /* 0x048fe6000004180c */
[----:B--2---:R0:W-:Y:S04]  /*52450*/  STL.64 [R1+0x2f08], R24 ;  /* 0x002f081801007387 */ /* 0x0041e80000100a00 */
[----:B0-----:R-:W2:Y:S04]  /*52460*/  LDL.64 R24, [R1+0xb0] ;  /* 0x0000b00001187983 */ /* 0x001ea80000100a00 */
[----:B--2---:R0:W-:Y:S04]  /*52470*/  STL.64 [R1+0x2f10], R24 ;  /* 0x002f101801007387 */ /* 0x0041e80000100a00 */
[----:B0-----:R-:W2:Y:S08]  /*52480*/  LDL.64 R24, [R1+0xc0] ;  /* 0x0000c00001187983 */ /* 0x001eb00000100a00 */
[----:B------:R-:W-:Y:S02]  /*52490*/  STL.64 [R1+0x870], R12 ;  /* 0x0008700c01007387 */ /* 0x000fe40000100a00 */
[----:B------:R0:W-:Y:S02]  /*524a0*/  STL.64 [R1+0x878], R14 ;  /* 0x0008780e01007387 */ /* 0x0001e40000100a00 */
[----:B0-----:R-:W3:Y:S01]  /*524b0*/  LDL.LU.64 R14, [R1+0x2f50] ;  /* 0x002f5000010e7983 */ /* 0x001ee20000300a00 */
[----:B------:R-:W4:Y:S02]  /*524c0*/  LDL.LU.64 R12, [R1+0x2f48] ;  /* 0x002f4800010c7983 */ /* 0x000f240000300a00 */
[----:B------:R0:W-:Y:S02]  /*524d0*/  STL.64 [R1+0x2e10], R16 ;  /* 0x002e101001007387 */ /* 0x0001e40000100a00 */
[----:B------:R1:W-:Y:S01]  /*524e0*/  STL.64 [R1+0x2f00], R18 ;  /* 0x002f001201007387 */ /* 0x0003e20000100a00 */
[----:B0-----:R-:W2:Y:S01]  /*524f0*/  LDL.LU R16, [R1+0x460] ;  /* 0x0004600001107983 */ /* 0x001ea20000300800 */
[----:B------:R-:W2:Y:S02]  /*52500*/  LDL.LU R17, [R1+0x464] ;  /* 0x0004640001117983 */ /* 0x000ea40000300800 */
[----:B-1----:R-:W2:Y:S02]  /*52510*/  LDL.LU R18, [R1+0x468] ;  /* 0x0004680001127983 */ /* 0x002ea40000300800 */
        /* <DEDUP_REMOVED lines=11> */
[----:B0-----:R-:W4:Y:S01]  /*525d0*/  LDL.LU.64 R8, [R1+0x2f40] ;  /* 0x002f400001087983 */ /* 0x001f220000300a00 */
[----:B------:R-:W-:Y:S01]  /*525e0*/  STL.64 [R1+0x2e18], R12 ;  /* 0x002e180c01007387 */ /* 0x000fe20000100a00 */
[----:B----4-:R-:W-:Y:S02]  /*525f0*/  HMMA.16816.F32.BF16 R20, R20, R8, R4 ;  /* 0x000000081414723c */ /* 0x010fe40000041804 */
[----:B------:R-:W4:Y:S01]  /*52600*/  LDL.LU.64 R6, [R1+0x2f38] ;  /* 0x002f380001067983 */ /* 0x000f220000300a00 */
[----:B------:R-:W2:Y:S11]  /*52610*/  LDL.LU.64 R4, [R1+0x2f30] ;  /* 0x002f300001047983 */ /* 0x000eb60000300a00 */
[----:B------:R-:W-:Y:S09]  /*52620*/  @!UPT UIADD3 URZ, URZ, URZ, URZ ;  /* 0x0000003f3f3ff290 */ /* 0x000ff2000fffe03f */
[----:B------:R4:W-:Y:S01]  /*52630*/  STL [R1+0x530], R20 ;  /* 0x0005301401007387 */ /* 0x0009e20000100800 */
[----:B-1----:R-:W-:Y:S02]  /*52640*/  IMAD.MOV.U32 R10, RZ, RZ, R21 ;  /* 0x000000ffff0a7224 */ /* 0x002fe400078e0015 */
[----:B------:R-:W-:Y:S02]  /*52650*/  STL [R1+0x53c], R23 ;  /* 0x00053c1701007387 */ /* 0x000fe40000100800 */
[----:B----4-:R-:W-:Y:S02]  /*52660*/  IMAD.MOV.U32 R20, RZ, RZ, R6 ;  /* 0x000000ffff147224 */ /* 0x010fe400078e0006 */
[----:B------:R-:W-:Y:S01]  /*52670*/  IMAD.MOV.U32 R21, RZ, RZ, R7 ;  /* 0x000000ffff157224 */ /* 0x000fe200078e0007 */
[----:B------:R-:W2:Y:S01]  /*52680*/  LDL.LU R6, [R1+0x2f2c] ;  /* 0x002f2c0001067983 */ /* 0x000ea20000300800 */
[----:B------:R-:W2:Y:S02]  /*52690*/  LDL.LU R7, [R1+0x2f28] ;  /* 0x002f280001077983 */ /* 0x000ea40000300800 */
[----:B------:R-:W-:-:S05]  /*526a0*/  IMAD.MOV.U32 R11, RZ, RZ, R22 ;  /* 0x000000ffff0b7224 */ /* 0x000fca00078e0016 */
[----:B------:R-:W-:Y:S01]  /*526b0*/  STL [R1+0x26a4], R11 ;  /* 0x0026a40b01007387 */ /* 0x000fe20000100800 */
[----:B------:R-:W-:Y:S02]  /*526c0*/  STL [R1+0x26a0], R10 ;  /* 0x0026a00a01007387 */ /* 0x000fe40000100800 */
[----:B------:R0:W-:Y:S02]  /*526d0*/  STL.64 [R1+0x2e20], R8 ;  /* 0x002e200801007387 */ /* 0x0001e40000100a00 */
[----:B------:R-:W-:Y:S02]  /*526e0*/  IMAD.MOV.U32 R3, RZ, RZ, R24 ;  /* 0x000000ffff037224 */ /* 0x000fe400078e0018 */
[----:B------:R-:W-:Y:S01]  /*526f0*/  IMAD.MOV.U32 R0, RZ, RZ, R25 ;  /* 0x000000ffff007224 */ /* 0x000fe200078e0019 */
        /* <DEDUP_REMOVED lines=20> */
[C---:B--2---:R-:W-:Y:S02]  /*52840*/  HMMA.16816.F32.BF16 R24, R4.reuse, R24, R16 ;  /* 0x000000180418723c */ /* 0x044fe40000041810 */
[----:B------:R-:W2:Y:S11]  /*52850*/  LDL.LU.64 R18, [R1+0x2f00] ;  /* 0x002f000001127983 */ /* 0x000eb60000300a00 */
[----:B------:R-:W-:Y:S10]  /*52860*/  @!UPT UIADD3 URZ, URZ, URZ, URZ ;  /* 0x0000003f3f3ff290 */ /* 0x000ff4000fffe03f */
[----:B------:R-:W-:Y:S01]  /*52870*/  STL.64 [R1+0x500], R24 ;  /* 0x0005001801007387 */ /* 0x000fe20000100a00 */
[----:B------:R0:W-:Y:S03]  /*52880*/  STL.64 [R1+0x508], R26 ;  /* 0x0005081a01007387 */ /* 0x0001e60000100a00 */
[----:B0-----:R-:W4:Y:S01]  /*52890*/  LDL.LU.64 R26, [R1+0x2ef8] ;  /* 0x002ef800011a7983 */ /* 0x001f220000300a00 */
[----:B------:R-:W4:Y:S02]  /*528a0*/  LDL.LU.64 R24, [R1+0x2ef0] ;  /* 0x002ef00001187983 */ /* 0x000f240000300a00 */
[----:B----4-:R-:W-:Y:S01]  /*528b0*/  HMMA.16816.F32.BF16 R20, R4, R20, R24 ;  /* 0x000000140414723c */ /* 0x010fe20000041818 */
[----:B------:R-:W4:Y:S01]  /*528c0*/  LDL.LU.64 R26, [R1+0x2ee8] ;  /* 0x002ee800011a7983 */ /* 0x000f220000300a00 */
[----:B------:R-:W3:Y:S02]  /*528d0*/  LDL.LU.64 R24, [R1+0x2ee0] ;  /* 0x002ee00001187983 */ /* 0x000ee40000300a00 */
[----:B--2---:R-:W-:-:S02]  /*528e0*/  IMAD.MOV.U32 R8, RZ, RZ, R19 ;  /* 0x000000ffff087224 */ /* 0x004fc400078e0013 */
[----:B------:R-:W-:Y:S02]  /*528f0*/  IMAD.MOV.U32 R9, RZ, RZ, R18 ;  /* 0x000000ffff097224 */ /* 0x000fe400078e0012 */
[----:B----4-:R-:W-:Y:S02]  /*52900*/  IMAD.MOV.U32 R17, RZ, RZ, R26 ;  /* 0x000000ffff117224 */ /* 0x010fe400078e001a */
[----:B---3--:R-:W-:Y:S02]  /*52910*/  IMAD.MOV.U32 R16, RZ, RZ, R25 ;  /* 0x000000ffff107224 */ /* 0x008fe400078e0019 */
[----:B------:R-:W2:Y:S11]  /*52920*/  LDL.LU R25, [R1+0x2edc] ;  /* 0x002edc0001197983 */ /* 0x000eb60000300800 */
[----:B------:R-:W-:Y:S02]  /*52930*/  STL.64 [R1+0x4f0], R20 ;  /* 0x0004f01401007387 */ /* 0x000fe40000100a00 */
[----:B------:R-:W-:Y:S02]  /*52940*/  STL.64 [R1+0x4f8], R22 ;  /* 0x0004f81601007387 */ /* 0x000fe40000100a00 */
[----:B------:R-:W3:Y:S01]  /*52950*/  LDL.LU R26, [R1+0x2ed8] ;  /* 0x002ed800011a7983 */ /* 0x000ee20000300800 */
[----:B------:R0:W-:Y:S01]  /*52960*/  STL.64 [R1+0x2e28], R16 ;  /* 0x002e281001007387 */ /* 0x0001e20000100a00 */
[----:B------:R1:W-:Y:S03]  /*52970*/  STL.64 [R1+0x2e30], R8 ;  /* 0x002e300801007387 */ /* 0x0003e60000100a00 */
[----:B0-----:R-:W4:Y:S01]  /*52980*/  LDL.LU R16, [R1+0x800] ;  /* 0x0008000001107983 */ /* 0x001f220000300800 */
[----:B------:R-:W4:Y:S02]  /*52990*/  LDL.LU R17, [R1+0x804] ;  /* 0x0008040001117983 */ /* 0x000f240000300800 */
[----:B------:R-:W2:Y:S02]  /*529a0*/  LDL.LU R18, [R1+0x808] ;  /* 0x0008080001127983 */ /* 0x000ea40000300800 */
[----:B------:R-:W2:Y:S02]  /*529b0*/  LDL.LU R19, [R1+0x80c] ;  /* 0x00080c0001137983 */ /* 0x000ea40000300800 */
[----:B-1----:R-:W-:-:S02]  /*529c0*/  IMAD.MOV.U32 R8, RZ, RZ, R27 ;  /* 0x000000ffff087224 */ /* 0x002fc400078e001b */
[----:B------:R-:W-:Y:S01]  /*529d0*/  IMAD.MOV.U32 R9, RZ, RZ, R2 ;  /* 0x000000ffff097224 */ /* 0x000fe200078e0002 */
[----:B--2---:R-:W-:Y:S01]  /*529e0*/  STL.64 [R1+0x2e40], R18 ;  /* 0x002e401201007387 */ /* 0x004fe20000100a00 */
[----:B----4-:R0:W-:Y:S02]  /*529f0*/  STL.64 [R1+0x2e38], R16 ;  /* 0x002e381001007387 */ /* 0x0101e40000100a00 */
        /* <DEDUP_REMOVED lines=23> */
[----:B------:R-:W4:Y:S01]  /*52b70*/  LDL.LU R15, [R1+0x2ec0] ;  /* 0x002ec000010f7983 */ /* 0x000f220000300800 */
[----:B------:R0:W-:Y:S02]  /*52b80*/  STL.64 [R1+0x2e78], R8 ;  /* 0x002e780801007387 */ /* 0x0001e40000100a00 */
[----:B0-----:R-:W-:Y:S02]  /*52b90*/  IMAD.MOV.U32 R8, RZ, RZ, R25 ;  /* 0x000000ffff087224 */ /* 0x001fe400078e0019 */
[----:B------:R-:W-:-:S05]  /*52ba0*/  IMAD.MOV.U32 R9, RZ, RZ, R24 ;  /* 0x000000ffff097224 */ /* 0x000fca00078e0018 */
[----:B------:R0:W-:Y:S01]  /*52bb0*/  STL.64 [R1+0x2e90], R8 ;  /* 0x002e900801007387 */ /* 0x0001e20000100a00 */
[----:B------:R-:W4:Y:S02]  /*52bc0*/  LDL.LU R16, [R1+0x830] ;  /* 0x0008300001107983 */ /* 0x000f240000300800 */
[----:B------:R-:W4:Y:S02]  /*52bd0*/  LDL.LU R17, [R1+0x834] ;  /* 0x0008340001117983 */ /* 0x000f240000300800 */
[----:B------:R-:W4:Y:S01]  /*52be0*/  LDL.LU R18, [R1+0x838] ;  /* 0x0008380001127983 */ /* 0x000f220000300800 */
[----:B------:R-:W4:Y:S01]  /*52bf0*/  LDL.LU R19, [R1+0x83c] ;  /* 0x00083c0001137983 */ /* 0x000f220000300800 */
[----:B------:R-:W-:Y:S02]  /*52c00*/  STL.64 [R1+0x2eb0], R10 ;  /* 0x002eb00a01007387 */ /* 0x000fe40000100a00 */
[----:B0-----:R-:W-:Y:S02]  /*52c10*/  IMAD.MOV.U32 R8, RZ, RZ, R27 ;  /* 0x000000ffff087224 */ /* 0x001fe400078e001b */
[----:B---3--:R-:W-:-:S05]  /*52c20*/  IMAD.MOV.U32 R9, RZ, RZ, R26 ;  /* 0x000000ffff097224 */ /* 0x008fca00078e001a */
[----:B------:R-:W-:Y:S01]  /*52c30*/  STL.64 [R1+0x2ea8], R8 ;  /* 0x002ea80801007387 */ /* 0x000fe20000100a00 */
[----:B--2---:R-:W-:Y:S02]  /*52c40*/  IMAD.MOV.U32 R21, RZ, RZ, R14 ;  /* 0x000000ffff157224 */ /* 0x004fe400078e000e */
[----:B----4-:R-:W-:-:S05]  /*52c50*/  IMAD.MOV.U32 R20, RZ, RZ, R15 ;  /* 0x000000ffff147224 */ /* 0x010fca00078e000f */
[----:B------:R0:W-:Y:S04]  /*52c60*/  STL.64 [R1+0x2eb8], R20 ;  /* 0x002eb81401007387 */ /* 0x0001e80000100a00 */
        /* <DEDUP_REMOVED lines=11> */
[----:B------:R-:W4:Y:S02]  /*52d20*/  LDL.LU R17, [R1+0x844] ;  /* 0x0008440001117983 */ /* 0x000f240000300800 */
[----:B------:R-:W3:Y:S02]  /*52d30*/  LDL.LU R18, [R1+0x848] ;  /* 0x0008480001127983 */ /* 0x000ee40000300800 */
[----:B------:R-:W3:Y:S02]  /*52d40*/  LDL.LU R19, [R1+0x84c] ;  /* 0x00084c0001137983 */ /* 0x000ee40000300800 */
[----:B------:R-:W-:-:S02]  /*52d50*/  IMAD.MOV.U32 R24, RZ, RZ, R29 ;  /* 0x000000ffff187224 */ /* 0x000fc400078e001d */
[----:B------:R-:W-:-:S07]  /*52d60*/  IMAD.MOV.U32 R25, RZ, RZ, R28 ;  /* 0x000000ffff197224 */ /* 0x000fce00078e001c */
[C---:B--2---:R-:W-:Y:S01]  /*52d70*/  HMMA.16816.F32.BF16 R24, R4.reuse, R24, R20 ;  /* 0x000000180418723c */ /* 0x044fe20000041814 */
[----:B---3--:R-:W-:Y:S01]  /*52d80*/  STL.64 [R1+0x2ea0], R18 ;  /* 0x002ea01201007387 */ /* 0x008fe20000100a00 */
[----:B----4-:R0:W-:Y:S03]  /*52d90*/  STL.64 [R1+0x2e98], R16 ;  /* 0x002e981001007387 */ /* 0x0101e60000100a00 */
        /* <DEDUP_REMOVED lines=8> */
[----:B------:R-:W4:Y:S06]  /*52e20*/  LDL.LU.64 R20, [R1+0x2eb8] ;  /* 0x002eb80001147983 */ /* 0x000f2c0000300a00 */
[----:B------:R0:W-:Y:S02]  /*52e30*/  STL.64 [R1+0x4e0], R24 ;  /* 0x0004e01801007387 */ /* 0x0001e40000100a00 */
[----:B------:R1:W-:Y:S01]  /*52e40*/  STL.64 [R1+0x4e8], R26 ;  /* 0x0004e81a01007387 */ /* 0x0003e20000100a00 */
        /* <DEDUP_REMOVED lines=10> */
[----:B----4-:R-:W-:Y:S01]  /*52ef0*/  HMMA.16816.F32.BF16 R20, R4, R20, R8 ;  /* 0x000000140414723c */ /* 0x010fe20000041808 */
[----:B--2---:R-:W-:Y:S01]  /*52f00*/  STL.64 [R1+0x2e08], R26 ;  /* 0x002e081a01007387 */ /* 0x004fe20000100a00 */
[----:B------:R0:W-:Y:S03]  /*52f10*/  STL.64 [R1+0x2e00], R24 ;  /* 0x002e001801007387 */ /* 0x0001e60000100a00 */
[----:B0-----:R-:W2:Y:S01]  /*52f20*/  LDL.LU R24, [R1+0x7e0] ;  /* 0x0007e00001187983 */ /* 0x001ea20000300800 */
[----:B------:R-:W2:Y:S02]  /*52f30*/  LDL.LU R25, [R1+0x7e4] ;  /* 0x0007e40001197983 */ /* 0x000ea40000300800 */
[----:B------:R-:W2:Y:S02]  /*52f40*/  LDL.LU R26, [R1+0x7e8] ;  /* 0x0007e800011a7983 */ /* 0x000ea40000300800 */
[----:B------:R-:W2:Y:S01]  /*52f50*/  LDL.LU R27, [R1+0x7ec] ;  /* 0x0007ec00011b7983 */ /* 0x000ea20000300800 */
[----:B------:R-:W4:Y:S01]  /*52f60*/  LDL.LU.64 R10, [R1+0x2eb0] ;  /* 0x002eb000010a7983 */ /* 0x000f220000300a00 */
[----:B------:R-:W2:Y:S11]  /*52f70*/  LDL.LU.64 R8, [R1+0x2ea8] ;  /* 0x002ea80001087983 */ /* 0x000eb60000300a00 */
[----:B------:R-:W-:Y:S02]  /*52f80*/  STL.64 [R1+0x4d0], R20 ;  /* 0x0004d01401007387 */ /* 0x000fe40000100a00 */
[----:B------:R-:W-:Y:S02]  /*52f90*/  STL.64 [R1+0x4d8], R22 ;  /* 0x0004d81601007387 */ /* 0x000fe40000100a00 */
[----:B------:R-:W0:Y:S04]  /*52fa0*/  LDSM.16.MT88.4 R20, [R2+0x18180] ;  /* 0x018180000214783b */ /* 0x000e280000004200 */
[----:B0-----:R-:W-:Y:S01]  /*52fb0*/  STL [R1+0x2cf4], R22 ;  /* 0x002cf41601007387 */ /* 0x001fe20000100800 */
[----:B------:R-:W-:Y:S02]  /*52fc0*/  STL [R1+0x2cf0], R23 ;  /* 0x002cf01701007387 */ /* 0x000fe40000100800 */
[----:B------:R4:W-:Y:S02]  /*52fd0*/  STL.64 [R1+0x2dd8], R20 ;  /* 0x002dd81401007387 */ /* 0x0009e40000100a00 */
[----:B----4-:R-:W-:-:S02]  /*52fe0*/  IMAD.MOV.U32 R20, RZ, RZ, R11 ;  /* 0x000000ffff147224 */ /* 0x010fc400078e000b */
[----:B------:R-:W-:Y:S02]  /*52ff0*/  IMAD.MOV.U32 R21, RZ, RZ, R10 ;  /* 0x000000ffff157224 */ /* 0x000fe400078e000a */
        /* <DEDUP_REMOVED lines=41> */
[C---:B---3--:R-:W-:Y:S03]  /*53290*/  HMMA.16816.F32.BF16 R16, R4.reuse, R16, R12 ;  /* 0x000000100410723c */ /* 0x048fe6000004180c */
[----:B------:R-:W3:Y:S11]  /*532a0*/  LDL.LU.64 R12, [R1+0x2e18] ;  /* 0x002e1800010c7983 */ /* 0x000ef60000300a00 */
[----:B------:R-:W-:Y:S09]  /*532b0*/  @!UPT UIADD3 URZ, URZ, URZ, URZ ;  /* 0x0000003f3f3ff290 */ /* 0x000ff2000fffe03f */
[----:B------:R0:W-:Y:S01]  /*532c0*/  STL.64 [R1+0x7f0], R16 ;  /* 0x0007f01001007387 */ /* 0x0001e20000100a00 */
[----:B------:R-:W-:Y:S03]  /*532d0*/  STL.64 [R1+0x7f8], R18 ;  /* 0x0007f81201007387 */ /* 0x000fe60000100a00 */
[----:B0-----:R-:W4:Y:S02]  /*532e0*/  LDL.LU.64 R16, [R1+0x2e10] ;  /* 0x002e100001107983 */ /* 0x001f240000300a00 */
[C---:B----4-:R-:W-:Y:S11]  /*532f0*/  HMMA.16816.F32.BF16 R24, R4.reuse, R16, R24 ;  /* 0x000000100418723c */ /* 0x050ff60000041818 */
[----:B------:R-:W-:Y:S11]  /*53300*/  @!UPT UIADD3 URZ, URZ, URZ, URZ ;  /* 0x0000003f3f3ff290 */ /* 0x000ff6000fffe03f */
[----:B------:R-:W-:Y:S02]  /*53310*/  @!UPT UIADD3 URZ, URZ, URZ, URZ ;  /* 0x0000003f3f3ff290 */ /* 0x000fe4000fffe03f */
[----:B------:R-:W-:Y:S02]  /*53320*/  IMAD.MOV.U32 R14, RZ, RZ, R26 ;  /* 0x000000ffff0e7224 */ /* 0x000fe400078e001a */
[----:B------:R-:W-:Y:S02]  /*53330*/  IMAD.MOV.U32 R15, RZ, RZ, R27 ;  /* 0x000000ffff0f7224 */ /* 0x000fe400078e001b */
[----:B------:R-:W-:Y:S02]  /*53340*/  IMAD.MOV.U32 R11, RZ, RZ, R24 ;  /* 0x000000ffff0b7224 */ /* 0x000fe400078e0018 */
[----:B------:R-:W-:Y:S01]  /*53350*/  IMAD.MOV.U32 R10, RZ, RZ, R25 ;  /* 0x000000ffff0a7224 */ /* 0x000fe200078e0019 */
[----:B------:R-:W3:Y:S01]  /*53360*/  LDL.LU.64 R26, [R1+0x2e08] ;  /* 0x002e0800011a7983 */ /* 0x000ee20000300a00 */
[----:B------:R-:W3:Y:S02]  /*53370*/  LDL.LU.64 R24, [R1+0x2e00] ;  /* 0x002e000001187983 */ /* 0x000ee40000300a00 */
[----:B------:R0:W-:Y:S02]  /*53380*/  STL.64 [R1+0x2d80], R16 ;  /* 0x002d801001007387 */ /* 0x0001e40000100a00 */
[----:B0-----:R-:W4:Y:S01]  /*53390*/  LDL.LU R16, [R1+0x400] ;  /* 0x0004000001107983 */ /* 0x001f220000300800 */
[----:B------:R-:W4:Y:S02]  /*533a0*/  LDL.LU R17, [R1+0x404] ;  /* 0x0004040001117983 */ /* 0x000f240000300800 */
[----:B------:R-:W4:Y:S02]  /*533b0*/  LDL.LU R18, [R1+0x408] ;  /* 0x0004080001127983 */ /* 0x000f240000300800 */
[----:B------:R-:W4:Y:S01]  /*533c0*/  LDL.LU R19, [R1+0x40c] ;  /* 0x00040c0001137983 */ /* 0x000f220000300800 */
[----:B------:R-:W-:Y:S01]  /*533d0*/  STL [R1+0x28c4], R15 ;  /* 0x0028c40f01007387 */ /* 0x000fe20000100800 */
[----:B------:R-:W-:Y:S01]  /*533e0*/  STL [R1+0x28c0], R14 ;  /* 0x0028c00e01007387 */ /* 0x000fe20000100800 */
[C---:B---3--:R-:W-:Y:S11]  /*533f0*/  HMMA.16816.F32.BF16 R24, R4.reuse, R12, R24 ;  /* 0x0000000c0418723c */ /* 0x048ff60000041818 */
[----:B------:R-:W-:Y:S11]  /*53400*/  @!UPT UIADD3 URZ, URZ, URZ, URZ ;  /* 0x0000003f3f3ff290 */ /* 0x000ff6000fffe03f */
[----:B------:R-:W-:Y:S01]  /*53410*/  @!UPT UIADD3 URZ, URZ, URZ, URZ ;  /* 0x0000003f3f3ff290 */ /* 0x000fe2000fffe03f */
[----:B------:R-:W-:Y:S01]  /*53420*/  STL.64 [R1+0x7d0], R24 ;  /* 0x0007d01801007387 */ /* 0x000fe20000100a00 */
[----:B------:R0:W-:Y:S03]  /*53430*/  STL.64 [R1+0x7d8], R26 ;  /* 0x0007d81a01007387 */ /* 0x0001e60000100a00 */
[----:B0-----:R-:W2:Y:S01]  /*53440*/  LDL.LU.64 R26, [R1+0x2df8] ;  /* 0x002df800011a7983 */ /* 0x001ea20000300a00 */
[----:B------:R-:W2:Y:S02]  /*53450*/  LDL.LU.64 R24, [R1+0x2df0] ;  /* 0x002df00001187983 */ /* 0x000ea40000300a00 */
[----:B------:R-:W-:Y:S01]  /*53460*/  STL.64 [R1+0x2db0], R12 ;  /* 0x002db00c01007387 */ /* 0x000fe20000100a00 */
[----:B--2---:R-:W-:Y:S01]  /*53470*/  HMMA.16816.F32.BF16 R4, R4, R8, R24 ;  /* 0x000000080404723c */ /* 0x004fe20000041818 */
[----:B------:R-:W2:Y:S01]  /*53480*/  LDL.LU.64 R26, [R1+0x2de8] ;  /* 0x002de800011a7983 */ /* 0x000ea20000300a00 */
[----:B------:R-:W2:Y:S11]  /*53490*/  LDL.LU.64 R24, [R1+0x2de0] ;  /* 0x002de00001187983 */ /* 0x000eb60000300a00 */
[----:B------:R-:W-:Y:S10]  /*534a0*/  @!UPT UIADD3 URZ, URZ, URZ, URZ ;  /* 0x0000003f3f3ff290 */ /* 0x000ff4000fffe03f */
[----:B------:R0:W-:Y:S01]  /*534b0*/  STL.64 [R1+0x4c0], R4 ;  /* 0x0004c00401007387 */ /* 0x0001e20000100a00 */
[----:B------:R1:W-:Y:S03]  /*534c0*/  STL.64 [R1+0x4c8], R6 ;  /* 0x0004c80601007387 */ /* 0x0003e60000100a00 */
[----:B0-----:R-:W2:Y:S01]  /*534d0*/  LDL.LU R4, [R1+0x410] ;  /* 0x0004100001047983 */ /* 0x001ea20000300800 */
[----:B------:R-:W2:Y:S02]  /*534e0*/  LDL.LU R5, [R1+0x414] ;  /* 0x0004140001057983 */ /* 0x000ea40000300800 */
[----:B-1----:R-:W2:Y:S02]  /*534f0*/  LDL.LU R6, [R1+0x418] ;  /* 0x0004180001067983 */ /* 0x002ea40000300800 */
[----:B------:R-:W2:Y:S02]  /*53500*/  LDL.LU R7, [R1+0x41c] ;  /* 0x00041c0001077983 */ /* 0x000ea40000300800 */
[----:B------:R-:W-:-:S02]  /*53510*/  IMAD.MOV.U32 R12, RZ, RZ, R3 ;  /* 0x000000ffff0c7224 */ /* 0x000fc400078e0003 */
[----:B------:R-:W-:Y:S01]  /*53520*/  IMAD.MOV.U32 R13, RZ, RZ, R0 ;  /* 0x000000ffff0d7224 */ /* 0x000fe200078e0000 */
[----:B------:R-:W-:Y:S01]  /*53530*/  STL.64 [R1+0x2d10], R10 ;  /* 0x002d100a01007387 */ /* 0x000fe20000100a00 */
[----:B------:R2:W-:Y:S05]  /*53540*/  STL.64 [R1+0x2d08], R8 ;  /* 0x002d080801007387 */ /* 0x0005ea0000100a00 */
[C---:B--2---:R-:W-:Y:S08]  /*53550*/  HMMA.16816.F32.BF16 R8, R24.reuse, R12, R4 ;  /* 0x0000000c1808723c */ /* 0x044ff00000041804 */
[C---:B----4-:R-:W-:Y:S01]  /*53560*/  HMMA.16816.F32.BF16 R4, R24.reuse, R20, R16 ;  /* 0x000000141804723c */ /* 0x050fe20000041810 */
[----:B------:R-:W2:Y:S11]  /*53570*/  LDL.LU R12, [R1+0x3d0] ;  /* 0x0003d000010c7983 */ /* 0x000eb60000300800 */
[----:B------:R-:W-:Y:S03]  /*53580*/  @!UPT UIADD3 URZ, URZ, URZ, URZ ;  /* 0x0000003f3f3ff290 */ /* 0x000fe6000fffe03f */
[----:B------:R-:W-:Y:S01]  /*53590*/  STL.64 [R1+0x4b0], R8 ;  /* 0x0004b00801007387 */ /* 0x000fe20000100a00 */
[----:B------:R-:W-:Y:S07]  /*535a0*/  STL.64 [R1+0x4b8], R10 ;  /* 0x0004b80a01007387 */ /* 0x000fee0000100a00 */
[----:B------:R-:W-:Y:S02]  /*535b0*/  STL.64 [R1+0x4a0], R4 ;  /* 0x0004a00401007387 */ /* 0x000fe40000100a00 */
[----:B------:R-:W-:Y:S01]  /*535c0*/  STL.64 [R1+0x4a8], R6 ;  /* 0x0004a80601007387 */ /* 0x000fe20000100a00 */
[----:B------:R-:W2:Y:S01]  /*535d0*/  LDL.LU R13, [R1+0x3d4] ;  /* 0x0003d400010d7983 */ /* 0x000ea20000300800 */
[----:B------:R-:W3:Y:S02]  /*535e0*/  LDL.LU R14, [R1+0x3d8] ;  /* 0x0003d800010e7983 */ /* 0x000ee40000300800 */
[----:B------:R-:W3:Y:S02]  /*535f0*/  LDL.LU R15, [R1+0x3dc] ;  /* 0x0003dc00010f7983 */ /* 0x000ee40000300800 */
[----:B------:R-:W4:Y:S01]  /*53600*/  LDL.LU R20, [R1+0x3f0] ;  /* 0x0003f00001147983 */ /* 0x000f220000300800 */
[----:B------:R-:W4:Y:S01]  /*53610*/  LDL.LU R21, [R1+0x3f4] ;  /* 0x0003f40001157983 */ /* 0x000f220000300800 */
        /* <DEDUP_REMOVED lines=10> */
[----:B0-----:R-:W4:Y:S01]  /*536c0*/  LDL.64 R12, [R1+0xa0] ;  /* 0x0000a000010c7983 */ /* 0x001f220000100a00 */
[----:B------:R-:W2:Y:S02]  /*536d0*/  LDL.LU R16, [R1+0x7b0] ;  /* 0x0007b00001107983 */ /* 0x000ea40000300800 */
[----:B------:R-:W2:Y:S02]  /*536e0*/  LDL.LU R17, [R1+0x7b4] ;  /* 0x0007b40001117983 */ /* 0x000ea40000300800 */
[----:B------:R-:W3:Y:S01]  /*536f0*/  LDL.LU R18, [R1+0x7b8] ;  /* 0x0007b80001127983 */ /* 0x000ee20000300800 */
[----:B------:R-:W3:Y:S01]  /*53700*/  LDL.LU R19, [R1+0x7bc] ;  /* 0x0007bc0001137983 */ /* 0x000ee20000300800 */
[----:B------:R-:W2:Y:S03]  /*53710*/  LDL.64 R4, [R1+0x70] ;  /* 0x0000700001047983 */ /* 0x000ea60000100a00 */
[----:B--2---:R0:W-:Y:S04]  /*53720*/  STL.64 [R1+0x2da8], R4 ;  /* 0x002da80401007387 */ /* 0x0041e80000100a00 */
[----:B0-----:R-:W2:Y:S01]  /*53730*/  LDL.64 R4, [R1+0x80] ;  /* 0x0000800001047983 */ /* 0x001ea20000100a00 */
[----:B---3--:R-:W-:Y:S02]  /*53740*/  STL.64 [R1+0x2d90], R18 ;  /* 0x002d901201007387 */ /* 0x008fe40000100a00 */
[----:B------:R0:W-:Y:S02]  /*53750*/  STL.64 [R1+0x2d88], R16 ;  /* 0x002d881001007387 */ /* 0x0001e40000100a00 */
[----:B0-----:R-:W3:Y:S01]  /*53760*/  LDL.64 R16, [R1+0x60] ;  /* 0x0000600001107983 */ /* 0x001ee20000100a00 */
[----:B----4-:R-:W-:Y:S03]  /*53770*/  HMMA.16816.F32.BF16 R20, R24, R12, R20 ;  /* 0x0000000c1814723c */ /* 0x010fe60000041814 */
[----:B---3--:R0:W-:Y:S04]  /*53780*/  STL.64 [R1+0x2da0], R16 ;  /* 0x002da01001007387 */ /* 0x0081e80000100a00 */
[----:B0-----:R-:W3:Y:S01]  /*53790*/  LDL.LU R16, [R1+0x3c0] ;  /* 0x0003c00001107983 */ /* 0x001ee20000300800 */
[----:B------:R-:W3:Y:S02]  /*537a0*/  LDL.LU R17, [R1+0x3c4] ;  /* 0x0003c40001117983 */ /* 0x000ee40000300800 */
[----:B------:R-:W3:Y:S02]  /*537b0*/  LDL.LU R18, [R1+0x3c8] ;  /* 0x0003c80001127983 */ /* 0x000ee40000300800 */
[----:B------:R-:W3:Y:S01]  /*537c0*/  LDL.LU R19, [R1+0x3cc] ;  /* 0x0003cc0001137983 */ /* 0x000ee20000300800 */
[----:B------:R-:W4:Y:S04]  /*537d0*/  LDL.64 R8, [R1+0x50] ;  /* 0x0000500001087983 */ /* 0x000f280000100a00 */
[----:B----4-:R0:W-:Y:S04]  /*537e0*/  STL.64 [R1+0x2d98], R8 ;  /* 0x002d980801007387 */ /* 0x0101e80000100a00 */
[----:B0-----:R-:W4:Y:S01]  /*537f0*/  LDL.LU R8, [R1+0x7c0] ;  /* 0x0007c00001087983 */ /* 0x001f220000300800 */
[----:B------:R-:W4:Y:S02]  /*53800*/  LDL.LU R9, [R1+0x7c4] ;  /* 0x0007c40001097983 */ /* 0x000f240000300800 */
[----:B------:R-:W4:Y:S02]  /*53810*/  LDL.LU R10, [R1+0x7c8] ;  /* 0x0007c800010a7983 */ /* 0x000f240000300800 */
[----:B------:R-:W4:Y:S01]  /*53820*/  LDL.LU R11, [R1+0x7cc] ;  /* 0x0007cc00010b7983 */ /* 0x000f220000300800 */
[----:B------:R0:W-:Y:S01]  /*53830*/  STL.64 [R1+0x490], R20 ;  /* 0x0004901401007387 */ /* 0x0001e20000100a00 */
[----:B------:R1:W-:Y:S03]  /*53840*/  STL.64 [R1+0x498], R22 ;  /* 0x0004981601007387 */ /* 0x0003e60000100a00 */
[----:B0-----:R-:W2:Y:S01]  /*53850*/  LDL.LU.64 R20, [R1+0x2dd8] ;  /* 0x002dd80001147983 */ /* 0x001ea20000300a00 */
[----:B-1----:R-:W-:-:S02]  /*53860*/  IMAD.MOV.U32 R22, RZ, RZ, R12 ;  /* 0x000000ffff167224 */ /* 0x002fc400078e000c */
[----:B------:R-:W-:Y:S02]  /*53870*/  IMAD.MOV.U32 R23, RZ, RZ, R13 ;  /* 0x000000ffff177224 */ /* 0x000fe400078e000d */
[----:B------:R-:W3:Y:S01]  /*53880*/  LDL.LU.64 R14, [R1+0x2dd0] ;  /* 0x002dd000010e7983 */ /* 0x000ee20000300a00 */
[----:B------:R-:W3:Y:S02]  /*53890*/  LDL.LU.64 R12, [R1+0x2dc8] ;  /* 0x002dc800010c7983 */ /* 0x000ee40000300a00 */
[----:B------:R-:W-:Y:S02]  /*538a0*/  STL.64 [R1+0x2d00], R22 ;  /* 0x002d001601007387 */ /* 0x000fe40000100a00 */
[----:B--2---:R0:W-:Y:S04]  /*538b0*/  STL.64 [R1+0x2cf8], R20 ;  /* 0x002cf81401007387 */ /* 0x0041e80000100a00 */
[----:B0-----:R-:W3:Y:S02]  /*538c0*/  LDL.64 R20, [R1+0x90] ;  /* 0x0000900001147983 */ /* 0x001ee40000100a00 */
[C---:B---3--:R-:W-:Y:S11]  /*538d0*/  HMMA.16816.F32.BF16 R12, R24.reuse, R20, R12 ;  /* 0x00000014180c723c */ /* 0x048ff6000004180c */
        /* <DEDUP_REMOVED lines=8> */
[----:B------:R-:W3:Y:S01]  /*53960*/  LDL.64 R20, [R1+0x40] ;  /* 0x0000400001147983 */ /* 0x000ee20000100a00 */
[----:B------:R-:W-:Y:S02]  /*53970*/  STL [R1+0x2cb4], R0 ;  /* 0x002cb40001007387 */ /* 0x000fe40000100800 */
[----:B------:R-:W-:Y:S01]  /*53980*/  STL [R1+0x2cb0], R3 ;  /* 0x002cb00301007387 */ /* 0x000fe20000100800 */
        /* <DEDUP_REMOVED lines=8> */
[----:B------:R-:W2:Y:S03]  /*53a10*/  LDL.LU.64 R4, [R1+0x2da8] ;  /* 0x002da80001047983 */ /* 0x000ea60000300a00 */
[----:B------:R-:W-:Y:S02]  /*53a20*/  STL [R1+0x2cbc], R14 ;  /* 0x002cbc0e01007387 */ /* 0x000fe40000100800 */
[----:B------:R-:W-:Y:S01]  /*53a30*/  STL [R1+0x2cb8], R15 ;  /* 0x002cb80f01007387 */ /* 0x000fe20000100800 */
[C---:B--2---:R-:W-:Y:S01]  /*53a40*/  HMMA.16816.F32.BF16 R16, R24.reuse, R4, R16 ;  /* 0x000000041810723c */ /* 0x044fe20000041810 */
[----:B------:R0:W-:Y:S04]  /*53a50*/  STL.64 [R1+0x2d78], R12 ;  /* 0x002d780c01007387 */ /* 0x0001e80000100a00 */
[----:B0-----:R-:W3:Y:S01]  /*53a60*/  LDL.LU R12, [R1+0x7a0] ;  /* 0x0007a000010c7983 */ /* 0x001ee20000300800 */
[----:B------:R-:W3:Y:S02]  /*53a70*/  LDL.LU R13, [R1+0x7a4] ;  /* 0x0007a400010d7983 */ /* 0x000ee40000300800 */
[----:B------:R-:W3:Y:S02]  /*53a80*/  LDL.LU R14, [R1+0x7a8] ;  /* 0x0007a800010e7983 */ /* 0x000ee40000300800 */
[----:B------:R-:W3:Y:S11]  /*53a90*/  LDL.LU R15, [R1+0x7ac] ;  /* 0x0007ac00010f7983 */ /* 0x000ef60000300800 */
[----:B------:R-:W-:Y:S02]  /*53aa0*/  @!UPT UIADD3 URZ, URZ, URZ, URZ ;  /* 0x0000003f3f3ff290 */ /* 0x000fe4000fffe03f */
[----:B------:R0:W-:Y:S01]  /*53ab0*/  STL.64 [R1+0x460], R16 ;  /* 0x0004601001007387 */ /* 0x0001e20000100a00 */
[----:B------:R-:W-:Y:S03]  /*53ac0*/  STL.64 [R1+0x468], R18 ;  /* 0x0004681201007387 */ /* 0x000fe60000100a00 */
[----:B0-----:R-:W4:Y:S01]  /*53ad0*/  LDL.LU.64 R16, [R1+0x2da0] ;  /* 0x002da00001107983 */ /* 0x001f220000300a00 */
[----:B------:R-:W-:Y:S02]  /*53ae0*/  IMAD.MOV.U32 R29, RZ, RZ, R4 ;  /* 0x000000ffff1d7224 */ /* 0x000fe400078e0004 */
[----:B------:R-:W-:Y:S02]  /*53af0*/  IMAD.MOV.U32 R28, RZ, RZ, R5 ;  /* 0x000000ffff1c7224 */ /* 0x000fe400078e0005 */
[----:B------:R-:W0:Y:S04]  /*53b00*/  LDSM.16.MT88.4 R4, [R2+0x18200] ;  /* 0x018200000204783b */ /* 0x000e280000004200 */
[----:B0-----:R-:W-:Y:S01]  /*53b10*/  STL.64 [R1+0x2be0], R6 ;  /* 0x002be00601007387 */ /* 0x001fe20000100a00 */
[----:B------:R0:W-:Y:S03]  /*53b20*/  STL.64 [R1+0x2bd8], R4 ;  /* 0x002bd80401007387 */ /* 0x0001e60000100a00 */
[----:B0-----:R-:W2:Y:S04]  /*53b30*/  LDL R4, [R1+0x30] ;  /* 0x0000300001047983 */ /* 0x001ea80000100800 */
[----:B------:R-:W2:Y:S01]  /*53b40*/  LDL R5, [R1+0x34] ;  /* 0x0000340001057983 */ /* 0x000ea20000100800 */
        /* <DEDUP_REMOVED lines=17> */
[----:B------:R-:W2:Y:S01]  /*53c60*/  LDL.LU R8, [R1+0x790] ;  /* 0x0007900001087983 */ /* 0x000ea20000300800 */
[----:B------:R-:W2:Y:S01]  /*53c70*/  LDL.LU R9, [R1+0x794] ;  /* 0x0007940001097983 */ /* 0x000ea20000300800 */
[----:B------:R-:W2:Y:S02]  /*53c80*/  LDL.LU R10, [R1+0x798] ;  /* 0x00079800010a7983 */ /* 0x000ea40000300800 */
[----:B------:R-:W2:Y:S02]  /*53c90*/  LDL.LU R11, [R1+0x79c] ;  /* 0x00079c00010b7983 */ /* 0x000ea40000300800 */
[----:B------:R-:W-:Y:S01]  /*53ca0*/  STL.64 [R1+0x2d30], R18 ;  /* 0x002d301201007387 */ /* 0x000fe20000100a00 */
[----:B----4-:R0:W-:Y:S04]  /*53cb0*/  STL.64 [R1+0x2d28], R16 ;  /* 0x002d281001007387 */ /* 0x0101e80000100a00 */
[----:B0-----:R-:W4:Y:S01]  /*53cc0*/  LDL.64 R16, [R1] ;  /* 0x0000000001107983 */ /* 0x001f220000100a00 */
[----:B---3--:R-:W-:Y:S03]  /*53cd0*/  HMMA.16816.F32.BF16 R12, R24, R20, R12 ;  /* 0x00000014180c723c */ /* 0x008fe6000004180c */
[----:B----4-:R0:W-:Y:S04]  /*53ce0*/  STL.64 [R1+0x2d48], R16 ;  /* 0x002d481001007387 */ /* 0x0101e80000100a00 */
[----:B0-----:R-:W3:Y:S04]  /*53cf0*/  LDL.64 R16, [R1+0x10] ;  /* 0x0000100001107983 */ /* 0x001ee80000100a00 */
[----:B---3--:R0:W-:Y:S04]  /*53d00*/  STL.64 [R1+0x2d60], R16 ;  /* 0x002d601001007387 */ /* 0x0081e80000100a00 */
[----:B0-----:R-:W3:Y:S04]  /*53d10*/  LDL R16, [R1+0x20] ;  /* 0x0000200001107983 */ /* 0x001ee80000100800 */
[----:B------:R-:W3:Y:S04]  /*53d20*/  LDL R17, [R1+0x24] ;  /* 0x0000240001117983 */ /* 0x000ee80000100800 */
[----:B------:R0:W-:Y:S02]  /*53d30*/  STL.64 [R1+0x7a0], R12 ;  /* 0x0007a00c01007387 */ /* 0x0001e40000100a00 */
[----:B------:R1:W-:Y:S01]  /*53d40*/  STL.64 [R1+0x7a8], R14 ;  /* 0x0007a80e01007387 */ /* 0x0003e20000100a00 */
[----:B0-----:R-:W4:Y:S01]  /*53d50*/  LDL.LU.64 R12, [R1+0x2d78] ;  /* 0x002d7800010c7983 */ /* 0x001f220000300a00 */
[----:B-1----:R-:W-:-:S02]  /*53d60*/  IMAD.MOV.U32 R14, RZ, RZ, R20 ;  /* 0x000000ffff0e7224 */ /* 0x002fc400078e0014 */
[----:B------:R-:W-:-:S05]  /*53d70*/  IMAD.MOV.U32 R15, RZ, RZ, R21 ;  /* 0x000000ffff0f7224 */ /* 0x000fca00078e0015 */
[----:B------:R-:W-:Y:S04]  /*53d80*/  STL.64 [R1+0x2d20], R14 ;  /* 0x002d200e01007387 */ /* 0x000fe80000100a00 */
[----:B----4-:R0:W-:Y:S04]  /*53d90*/  STL.64 [R1+0x2d18], R12 ;  /* 0x002d180c01007387 */ /* 0x0101e80000100a00 */
        /* <DEDUP_REMOVED lines=16> */
[C---:B------:R-:W-:Y:S01]  /*53ea0*/  HMMA.16816.F32.BF16 R20, R24.reuse, R4, R8 ;  /* 0x000000041814723c */ /* 0x040fe20000041808 */
[----:B----4-:R-:W-:Y:S01]  /*53eb0*/  STL.64 [R1+0x2d70], R14 ;  /* 0x002d700e01007387 */ /* 0x010fe20000100a00 */
[----:B--2---:R0:W-:Y:S03]  /*53ec0*/  STL.64 [R1+0x2d68], R12 ;  /* 0x002d680c01007387 */ /* 0x0041e60000100a00 */
[----:B0-----:R-:W3:Y:S01]  /*53ed0*/  LDL.LU R12, [R1+0x780] ;  /* 0x00078000010c7983 */ /* 0x001ee20000300800 */
[----:B------:R-:W3:Y:S02]  /*53ee0*/  LDL.LU R13, [R1+0x784] ;  /* 0x00078400010d7983 */ /* 0x000ee40000300800 */
[----:B------:R-:W3:Y:S02]  /*53ef0*/  LDL.LU R14, [R1+0x788] ;  /* 0x00078800010e7983 */ /* 0x000ee40000300800 */
[----:B------:R-:W3:Y:S01]  /*53f00*/  LDL.LU R15, [R1+0x78c] ;  /* 0x00078c00010f7983 */ /* 0x000ee20000300800 */
[----:B------:R-:W2:Y:S11]  /*53f10*/  LDL.LU R8, [R1+0x740] ;  /* 0x0007400001087983 */ /* 0x000eb60000300800 */
[----:B------:R-:W-:Y:S01]  /*53f20*/  @!UPT UIADD3 URZ, URZ, URZ, URZ ;  /* 0x0000003f3f3ff290 */ /* 0x000fe2000fffe03f */
[----:B------:R0:W-:Y:S02]  /*53f30*/  STL.64 [R1+0x790], R20 ;  /* 0x0007901401007387 */ /* 0x0001e40000100a00 */
[----:B------:R1:W-:Y:S02]  /*53f40*/  STL.64 [R1+0x798], R22 ;  /* 0x0007981601007387 */ /* 0x0003e40000100a00 */
[----:B------:R-:W2:Y:S01]  /*53f50*/  LDL.LU R9, [R1+0x744] ;  /* 0x0007440001097983 */ /* 0x000ea20000300800 */
[----:B------:R-:W2:Y:S01]  /*53f60*/  LDL.LU R10, [R1+0x748] ;  /* 0x00074800010a7983 */ /* 0x000ea20000300800 */
[----:B------:R-:W2:Y:S03]  /*53f70*/  LDL.LU R11, [R1+0x74c] ;  /* 0x00074c00010b7983 */ /* 0x000ea60000300800 */
[----:B0-----:R-:W4:Y:S01]  /*53f80*/  LDL.LU R20, [R1+0x3b0] ;  /* 0x0003b00001147983 */ /* 0x001f220000300800 */
[----:B------:R-:W4:Y:S02]  /*53f90*/  LDL.LU R21, [R1+0x3b4] ;  /* 0x0003b40001157983 */ /* 0x000f240000300800 */
[----:B-1----:R-:W4:Y:S02]  /*53fa0*/  LDL.LU R22, [R1+0x3b8] ;  /* 0x0003b80001167983 */ /* 0x002f240000300800 */
[----:B------:R-:W4:Y:S01]  /*53fb0*/  LDL.LU R23, [R1+0x3bc] ;  /* 0x0003bc0001177983 */ /* 0x000f220000300800 */
[----:B------:R-:W-:Y:S01]  /*53fc0*/  STL.64 [R1+0x2c38], R4 ;  /* 0x002c380401007387 */ /* 0x000fe20000100a00 */
[C---:B---3--:R-:W-:Y:S03]  /*53fd0*/  HMMA.16816.F32.BF16 R16, R24.reuse, R16, R12 ;  /* 0x000000101810723c */ /* 0x048fe6000004180c */
[----:B------:R-:W3:Y:S01]  /*53fe0*/  LDL.LU.64 R14, [R1+0x2d70] ;  /* 0x002d7000010e7983 */ /* 0x000ee20000300a00 */
[----:B------:R-:W3:Y:S11]  /*53ff0*/  LDL.LU.64 R12, [R1+0x2d68] ;  /* 0x002d6800010c7983 */ /* 0x000ef60000300a00 */
[----:B------:R-:W-:Y:S08]  /*54000*/  @!UPT UIADD3 URZ, URZ, URZ, URZ ;  /* 0x0000003f3f3ff290 */ /* 0x000ff0000fffe03f */
[----:B------:R0:W-:Y:S01]  /*54010*/  STL.64 [R1+0x780], R16 ;  /* 0x0007801001007387 */ /* 0x0001e20000100a00 */
[----:B------:R-:W-:Y:S03]  /*54020*/  STL.64 [R1+0x788], R18 ;  /* 0x0007881201007387 */ /* 0x000fe60000100a00 */
        /* <DEDUP_REMOVED lines=19> */
[----:B------:R-:W3:Y:S01]  /*54160*/  LDL.LU.64 R16, [R1+0x2d28] ;  /* 0x002d280001107983 */ /* 0x000ee20000300a00 */
[----:B------:R-:W-:Y:S01]  /*54170*/  STL.64 [R1+0x2cc8], R6 ;  /* 0x002cc80601007387 */ /* 0x000fe20000100a00 */
[----:B------:R0:W-:Y:S03]  /*54180*/  STL.64 [R1+0x2cc0], R4 ;  /* 0x002cc00401007387 */ /* 0x0001e60000100a00 */
[----:B0-----:R-:W2:Y:S04]  /*54190*/  LDL R4, [R1+0xb0] ;  /* 0x0000b00001047983 */ /* 0x001ea80000100800 */
[----:B------:R-:W2:Y:S01]  /*541a0*/  LDL R5, [R1+0xb4] ;  /* 0x0000b40001057983 */ /* 0x000ea20000100800 */
[C---:B---3--:R-:W-:Y:S03]  /*541b0*/  HMMA.16816.F32.BF16 R12, R24.reuse, R16, R12 ;  /* 0x00000010180c723c */ /* 0x048fe6000004180c */
[----:B--2---:R0:W-:Y:S04]  /*541c0*/  STL.64 [R1+0x2cd8], R4 ;  /* 0x002cd80401007387 */ /* 0x0041e80000100a00 */
[----:B0-----:R-:W2:Y:S04]  /*541d0*/  LDL R4, [R1+0xc0] ;  /* 0x0000c00001047983 */ /* 0x001ea80000100800 */
[----:B------:R-:W2:Y:S11]  /*541e0*/  LDL R5, [R1+0xc4] ;  /* 0x0000c40001057983 */ /* 0x000eb60000100800 */
[----:B------:R-:W-:Y:S01]  /*541f0*/  @!UPT UIADD3 URZ, URZ, URZ, URZ ;  /* 0x0000003f3f3ff290 */ /* 0x000fe2000fffe03f */
[----:B------:R-:W-:Y:S02]  /*54200*/  STL.64 [R1+0x750], R12 ;  /* 0x0007500c01007387 */ /* 0x000fe40000100a00 */
[----:B------:R0:W-:Y:S02]  /*54210*/  STL.64 [R1+0x758], R14 ;  /* 0x0007580e01007387 */ /* 0x0001e40000100a00 */
[----:B0-----:R-:W3:Y:S01]  /*54220*/  LDL.LU.64 R14, [R1+0x2d20] ;  /* 0x002d2000010e7983 */ /* 0x001ee20000300a00 */
[----:B------:R-:W2:Y:S02]  /*54230*/  LDL.LU.64 R12, [R1+0x2d18] ;  /* 0x002d1800010c7983 */ /* 0x000ea40000300a00 */
[----:B------:R0:W-:Y:S02]  /*54240*/  STL.64 [R1+0x2bf0], R16 ;  /* 0x002bf01001007387 */ /* 0x0001e40000100a00 */
[----:B------:R1:W-:Y:S01]  /*54250*/  STL.64 [R1+0x2cd0], R18 ;  /* 0x002cd01201007387 */ /* 0x0003e20000100a00 */
[----:B0-----:R-:W3:Y:S01]  /*54260*/  LDL.LU R16, [R1+0x390] ;  /* 0x0003900001107983 */ /* 0x001ee20000300800 */
[----:B------:R-:W3:Y:S02]  /*54270*/  LDL.LU R17, [R1+0x394] ;  /* 0x0003940001117983 */ /* 0x000ee40000300800 */
[----:B-1----:R-:W3:Y:S02]  /*54280*/  LDL.LU R18, [R1+0x398] ;  /* 0x0003980001127983 */ /* 0x002ee40000300800 */
        /* <DEDUP_REMOVED lines=12> */
[----:B------:R-:W4:Y:S02]  /*54350*/  LDL.LU.64 R8, [R1+0x2d08] ;  /* 0x002d080001087983 */ /* 0x000f240000300a00 */
[----:B------:R-:W-:Y:S01]  /*54360*/  STL.64 [R1+0x2be8], R12 ;  /* 0x002be80c01007387 */ /* 0x000fe20000100a00 */
[----:B----4-:R-:W-:Y:S01]  /*54370*/  HMMA.16816.F32.BF16 R24, R24, R8, R20 ;  /* 0x000000081818723c */ /* 0x010fe20000041814 */
[----:B------:R-:W4:Y:S01]  /*54380*/  LDL.LU.64 R22, [R1+0x2d00] ;  /* 0x002d000001167983 */ /* 0x000f220000300a00 */
[----:B------:R-:W2:Y:S11]  /*54390*/  LDL.LU.64 R20, [R1+0x2cf8] ;  /* 0x002cf80001147983 */ /* 0x000eb60000300a00 */
[----:B------:R-:W-:Y:S10]  /*543a0*/  @!UPT UIADD3 URZ, URZ, URZ, URZ ;  /* 0x0000003f3f3ff290 */ /* 0x000ff4000fffe03f */
[----:B------:R4:W-:Y:S01]  /*543b0*/  STL.64 [R1+0x450], R24 ;  /* 0x0004501801007387 */ /* 0x0009e20000100a00 */
[----:B------:R-:W-:Y:S02]  /*543c0*/  STL.64 [R1+0x458], R26 ;  /* 0x0004581a01007387 */ /* 0x000fe40000100a00 */
[----:B----4-:R-:W-:Y:S02]  /*543d0*/  IMAD.MOV.U32 R24, RZ, RZ, R22 ;  /* 0x000000ffff187224 */ /* 0x010fe400078e0016 */
[----:B------:R-:W-:Y:S01]  /*543e0*/  IMAD.MOV.U32 R25, RZ, RZ, R23 ;  /* 0x000000ffff197224 */ /* 0x000fe200078e0017 */
[----:B------:R-:W2:Y:S01]  /*543f0*/  LDL.LU R22, [R1+0x2cf4] ;  /* 0x002cf40001167983 */ /* 0x000ea20000300800 */
[----:B------:R-:W2:Y:S02]  /*54400*/  LDL.LU R23, [R1+0x2cf0] ;  /* 0x002cf00001177983 */ /* 0x000ea40000300800 */
[----:B---3--:R-:W-:Y:S02]  /*54410*/  STL.64 [R1+0x2c00], R10 ;  /* 0x002c000a01007387 */ /* 0x008fe40000100a00 */
        /* <DEDUP_REMOVED lines=13> */
[----:B------:R-:W2:Y:S11]  /*544f0*/  LDL.LU.64 R18, [R1+0x2cd0] ;  /* 0x002cd00001127983 */ /* 0x000eb60000300a00 */
[----:B------:R-:W-:Y:S10]  /*54500*/  @!UPT UIADD3 URZ, URZ, URZ, URZ ;  /* 0x0000003f3f3ff290 */ /* 0x000ff4000fffe03f */
[----:B------:R-:W-:Y:S01]  /*54510*/  STL.64 [R1+0x430], R4 ;  /* 0x0004300401007387 */ /* 0x000fe20000100a00 */
[----:B------:R0:W-:Y:S03]  /*54520*/  STL.64 [R1+0x438], R6 ;  /* 0x0004380601007387 */ /* 0x0001e60000100a00 */
[----:B0-----:R-:W4:Y:S01]  /*54530*/  LDL.LU.64 R6, [R1+0x2cc8] ;  /* 0x002cc80001067983 */ /* 0x001f220000300a00 */
[----:B------:R-:W2:Y:S01]  /*54540*/  LDL.LU.64 R4, [R1+0x2cc0] ;  /* 0x002cc00001047983 */ /* 0x000ea20000300a00 */
[----:B---3--:R-:W-:Y:S11]  /*54550*/  HMMA.16816.F32.BF16 R8, R20, R24, R8 ;  /* 0x000000181408723c */ /* 0x008ff60000041808 */
[----:B------:R-:W-:Y:S11]  /*54560*/  @!UPT UIADD3 URZ, URZ, URZ, URZ ;  /* 0x0000003f3f3ff290 */ /* 0x000ff6000fffe03f */
[----:B------:R-:W-:Y:S01]  /*54570*/  @!UPT UIADD3 URZ, URZ, URZ, URZ ;  /* 0x0000003f3f3ff290 */ /* 0x000fe2000fffe03f */
[----:B------:R0:W-:Y:S01]  /*54580*/  STL.64 [R1+0x420], R8 ;  /* 0x0004200801007387 */ /* 0x0001e20000100a00 */
[----:B------:R1:W-:Y:S02]  /*54590*/  STL.64 [R1+0x428], R10 ;  /* 0x0004280a01007387 */ /* 0x0003e40000100a00 */
[----:B--2---:R-:W-:Y:S02]  /*545a0*/  IMAD.MOV.U32 R16, RZ, RZ, R5 ;  /* 0x000000ffff107224 */ /* 0x004fe400078e0005 */
[----:B------:R-:W-:-:S05]  /*545b0*/  IMAD.MOV.U32 R17, RZ, RZ, R4 ;  /* 0x000000ffff117224 */ /* 0x000fca00078e0004 */
[----:B------:R2:W-:Y:S01]  /*545c0*/  STL.64 [R1+0x2c08], R16 ;  /* 0x002c081001007387 */ /* 0x0005e20000100a00 */
[----:B0-----:R-:W3:Y:S02]  /*545d0*/  LDL.LU R8, [R1+0x700] ;  /* 0x0007000001087983 */ /* 0x001ee40000300800 */
[----:B------:R-:W3:Y:S02]  /*545e0*/  LDL.LU R9, [R1+0x704] ;  /* 0x0007040001097983 */ /* 0x000ee40000300800 */
[----:B-1----:R-:W3:Y:S01]  /*545f0*/  LDL.LU R10, [R1+0x708] ;  /* 0x00070800010a7983 */ /* 0x002ee20000300800 */
[----:B------:R-:W3:Y:S01]  /*54600*/  LDL.LU R11, [R1+0x70c] ;  /* 0x00070c00010b7983 */ /* 0x000ee20000300800 */
[----:B------:R-:W-:Y:S02]  /*54610*/  IMAD.MOV.U32 R4, RZ, RZ, R14 ;  /* 0x000000ffff047224 */ /* 0x000fe400078e000e */
[----:B------:R-:W-:Y:S02]  /*54620*/  IMAD.MOV.U32 R5, RZ, RZ, R15 ;  /* 0x000000ffff057224 */ /* 0x000fe400078e000f */
[----:B------:R-:W4:Y:S01]  /*54630*/  LDL.LU R14, [R1+0x2cbc] ;  /* 0x002cbc00010e7983 */ /* 0x000f220000300800 */
[----:B------:R-:W4:Y:S02]  /*54640*/  LDL.LU R15, [R1+0x2cb8] ;  /* 0x002cb800010f7983 */ /* 0x000f240000300800 */
[----:B------:R0:W-:Y:S02]  /*54650*/  STL.64 [R1+0x2c48], R4 ;  /* 0x002c480401007387 */ /* 0x0001e40000100a00 */
[----:B--2---:R-:W-:-:S02]  /*54660*/  IMAD.MOV.U32 R16, RZ, RZ, R0 ;  /* 0x000000ffff107224 */ /* 0x004fc400078e0000 */
[----:B------:R-:W-:Y:S02]  /*54670*/  IMAD.MOV.U32 R17, RZ, RZ, R3 ;  /* 0x000000ffff117224 */ /* 0x000fe400078e0003 */
[----:B0-----:R-:W-:Y:S02]  /*54680*/  IMAD.MOV.U32 R4, RZ, RZ, R19 ;  /* 0x000000ffff047224 */ /* 0x001fe400078e0013 */
[----:B------:R-:W-:Y:S01]  /*54690*/  IMAD.MOV.U32 R5, RZ, RZ, R18 ;  /* 0x000000ffff057224 */ /* 0x000fe200078e0012 */
[----:B---3--:R-:W-:Y:S01]  /*546a0*/  STL.64 [R1+0x2c18], R10 ;  /* 0x002c180a01007387 */ /* 0x008fe20000100a00 */
[----:B------:R-:W-:Y:S02]  /*546b0*/  STL.64 [R1+0x2c10], R8 ;  /* 0x002c100801007387 */ /* 0x000fe40000100a00 */
[----:B------:R-:W2:Y:S02]  /*546c0*/  LDL.LU R0, [R1+0x2cb4] ;  /* 0x002cb40001007983 */ /* 0x000ea40000300800 */
[----:B------:R-:W3:Y:S01]  /*546d0*/  LDL.LU R3, [R1+0x2cb0] ;  /* 0x002cb00001037983 */ /* 0x000ee20000300800 */
[----:B------:R-:W-:Y:S01]  /*546e0*/  STL.64 [R1+0x2c60], R4 ;  /* 0x002c600401007387 */ /* 0x000fe20000100a00 */
[----:B------:R0:W-:Y:S03]  /*546f0*/  STL.64 [R1+0x2c20], R16 ;  /* 0x002c201001007387 */ /* 0x0001e60000100a00 */
[----:B0-----:R-:W2:Y:S01]  /*54700*/  LDL.64 R16, [R1+0x20] ;  /* 0x0000200001107983 */ /* 0x001ea20000100a00 */
[----:B------:R-:W-:-:S02]  /*54710*/  IMAD.MOV.U32 R24, RZ, RZ, R29 ;  /* 0x000000ffff187224 */ /* 0x000fc400078e001d */
[----:B------:R-:W-:Y:S02]  /*54720*/  IMAD.MOV.U32 R25, RZ, RZ, R28 ;  /* 0x000000ffff197224 */ /* 0x000fe400078e001c */
[----:B----4-:R-:W-:Y:S02]  /*54730*/  IMAD.MOV.U32 R4, RZ, RZ, R7 ;  /* 0x000000ffff047224 */ /* 0x010fe400078e0007 */
[----:B------:R-:W-:Y:S01]  /*54740*/  IMAD.MOV.U32 R5, RZ, RZ, R6 ;  /* 0x000000ffff057224 */ /* 0x000fe200078e0006 */
[----:B--2---:R0:W-:Y:S04]  /*54750*/  STL.64 [R1+0x2c40], R16 ;  /* 0x002c401001007387 */ /* 0x0041e80000100a00 */
[----:B0-----:R-:W2:Y:S01]  /*54760*/  LDL.LU R16, [R1+0x9d0] ;  /* 0x0009d00001107983 */ /* 0x001ea20000300800 */
[----:B------:R-:W2:Y:S02]  /*54770*/  LDL.LU R17, [R1+0x9d4] ;  /* 0x0009d40001117983 */ /* 0x000ea40000300800 */
[----:B------:R-:W4:Y:S02]  /*54780*/  LDL.LU R18, [R1+0x9d8] ;  /* 0x0009d80001127983 */ /* 0x000f240000300800 */
[----:B------:R-:W4:Y:S01]  /*54790*/  LDL.LU R19, [R1+0x9dc] ;  /* 0x0009dc0001137983 */ /* 0x000f220000300800 */
[----:B------:R0:W-:Y:S02]  /*547a0*/  STL.64 [R1+0x2c80], R24 ;  /* 0x002c801801007387 */ /* 0x0001e40000100a00 */
[----:B0-----:R-:W-:-:S02]  /*547b0*/  IMAD.MOV.U32 R24, RZ, RZ, R15 ;  /* 0x000000ffff187224 */ /* 0x001fc400078e000f */
[----:B------:R-:W-:-:S05]  /*547c0*/  IMAD.MOV.U32 R25, RZ, RZ, R14 ;  /* 0x000000ffff197224 */ /* 0x000fca00078e000e */
        /* <DEDUP_REMOVED lines=24> */
[----:B---3--:R-:W-:-:S02]  /*54950*/  IMAD.MOV.U32 R24, RZ, RZ, R3 ;  /* 0x000000ffff187224 */ /* 0x008fc400078e0003 */
[----:B------:R-:W-:Y:S01]  /*54960*/  IMAD.MOV.U32 R25, RZ, RZ, R0 ;  /* 0x000000ffff197224 */ /* 0x000fe200078e0000 */
[----:B--2---:R-:W-:Y:S01]  /*54970*/  STL.64 [R1+0x2c70], R18 ;  /* 0x002c701201007387 */ /* 0x004fe20000100a00 */
[----:B----4-:R0:W-:Y:S03]  /*54980*/  STL.64 [R1+0x2c68], R16 ;  /* 0x002c681001007387 */ /* 0x0101e60000100a00 */
        /* <DEDUP_REMOVED lines=19> */
[----:B------:R-:W2:Y:S01]  /*54ac0*/  LDL.LU.64 R6, [R1+0x2ca8] ;  /* 0x002ca80001067983 */ /* 0x000ea20000300a00 */
[----:B------:R-:W2:Y:S05]  /*54ad0*/  LDL.LU.64 R4, [R1+0x2ca0] ;  /* 0x002ca00001047983 */ /* 0x000eaa0000300a00 */
        /* <DEDUP_REMOVED lines=11> */
[----:B------:R-:W2:Y:S11]  /*54b90*/  LDL.LU.64 R4, [R1+0x2c78] ;  /* 0x002c780001047983 */ /* 0x000eb60000300a00 */
[----:B------:R-:W-:Y:S10]  /*54ba0*/  @!UPT UIADD3 URZ, URZ, URZ, URZ ;  /* 0x0000003f3f3ff290 */ /* 0x000ff4000fffe03f */
[----:B------:R-:W-:Y:S01]  /*54bb0*/  STL.64 [R1+0x3f0], R24 ;  /* 0x0003f01801007387 */ /* 0x000fe20000100a00 */
        /* <DEDUP_REMOVED lines=25> */
[----:B------:R0:W-:Y:S01]  /*54d50*/  STL.64 [R1+0x3c0], R4 ;  /* 0x0003c00401007387 */ /* 0x0001e20000100a00 */
[----:B------:R1:W-:Y:S03]  /*54d60*/  STL.64 [R1+0x3c8], R6 ;  /* 0x0003c80601007387 */ /* 0x0003e60000100a00 */
[----:B0-----:R-:W3:Y:S02]  /*54d70*/  LDL.LU.64 R4, [R1+0x2c38] ;  /* 0x002c380001047983 */ /* 0x001ee40000300a00 */
[C---:B---3--:R-:W-:Y:S02]  /*54d80*/  HMMA.16816.F32.BF16 R24, R20.reuse, R4, R24 ;  /* 0x000000041418723c */ /* 0x048fe40000041818 */
[----:B------:R-:W3:Y:S11]  /*54d90*/  LDL.LU R4, [R1+0x340] ;  /* 0x0003400001047983 */ /* 0x000ef60000300800 */
[----:B------:R-:W-:Y:S10]  /*54da0*/  @!UPT UIADD3 URZ, URZ, URZ, URZ ;  /* 0x0000003f3f3ff290 */ /* 0x000ff4000fffe03f */
[----:B------:R0:W-:Y:S01]  /*54db0*/  STL.64 [R1+0x3b0], R24 ;  /* 0x0003b01801007387 */ /* 0x0001e20000100a00 */
[----:B------:R2:W-:Y:S02]  /*54dc0*/  STL.64 [R1+0x3b8], R26 ;  /* 0x0003b81a01007387 */ /* 0x0005e40000100a00 */
[----:B------:R-:W3:Y:S02]  /*54dd0*/  LDL.LU R5, [R1+0x344] ;  /* 0x0003440001057983 */ /* 0x000ee40000300800 */
[----:B-1----:R-:W3:Y:S01]  /*54de0*/  LDL.LU R6, [R1+0x348] ;  /* 0x0003480001067983 */ /* 0x002ee20000300800 */
[----:B------:R-:W3:Y:S04]  /*54df0*/  LDL.LU R7, [R1+0x34c] ;  /* 0x00034c0001077983 */ /* 0x000ee80000300800 */
[----:B0-----:R-:W3:Y:S01]  /*54e00*/  LDL.LU R24, [R1+0x300] ;  /* 0x0003000001187983 */ /* 0x001ee20000300800 */
[----:B------:R-:W3:Y:S02]  /*54e10*/  LDL.LU R25, [R1+0x304] ;  /* 0x0003040001197983 */ /* 0x000ee40000300800 */
[----:B--2---:R-:W2:Y:S02]  /*54e20*/  LDL.LU R26, [R1+0x308] ;  /* 0x00030800011a7983 */ /* 0x004ea40000300800 */
[----:B------:R-:W2:Y:S02]  /*54e30*/  LDL.LU R27, [R1+0x30c] ;  /* 0x00030c00011b7983 */ /* 0x000ea40000300800 */
[----:B--2---:R-:W-:Y:S01]  /*54e40*/  STL.64 [R1+0x2bb8], R26 ;  /* 0x002bb81a01007387 */ /* 0x004fe20000100a00 */
[----:B---3--:R0:W-:Y:S03]  /*54e50*/  STL.64 [R1+0x2bb0], R24 ;  /* 0x002bb01801007387 */ /* 0x0081e60000100a00 */
[----:B0-----:R-:W2:Y:S01]  /*54e60*/  LDL.64 R24, [R1+0xa0] ;  /* 0x0000a00001187983 */ /* 0x001ea20000100a00 */
[----:B------:R-:W-:Y:S03]  /*54e70*/  HMMA.16816.F32.BF16 R8, R20, R16, R8 ;  /* 0x000000101408723c */ /* 0x000fe60000041808 */
        /* <DEDUP_REMOVED lines=20> */
[----:B------:R-:W2:Y:S11]  /*54fc0*/  LDL.LU.64 R8, [R1+0x2bf8] ;  /* 0x002bf80001087983 */ /* 0x000eb60000300a00 */
        /* <DEDUP_REMOVED lines=9> */
[----:B0-----:R-:W4:Y:S01]  /*55060*/  LDL.LU.64 R12, [R1+0x2be8] ;  /* 0x002be800010c7983 */ /* 0x001f220000300a00 */
[----:B------:R0:W-:Y:S03]  /*55070*/  STL.64 [R1+0x2b60], R16 ;  /* 0x002b601001007387 */ /* 0x0001e60000100a00 */
[----:B0-----:R-:W4:Y:S01]  /*55080*/  LDL.LU R16, [R1+0x6e0] ;  /* 0x0006e00001107983 */ /* 0x001f220000300800 */
[----:B------:R-:W4:Y:S02]  /*55090*/  LDL.LU R17, [R1+0x6e4] ;  /* 0x0006e40001117983 */ /* 0x000f240000300800 */
[----:B------:R-:W4:Y:S02]  /*550a0*/  LDL.LU R18, [R1+0x6e8] ;  /* 0x0006e80001127983 */ /* 0x000f240000300800 */
[----:B------:R-:W4:Y:S02]  /*550b0*/  LDL.LU R19, [R1+0x6ec] ;  /* 0x0006ec0001137983 */ /* 0x000f240000300800 */
[C---:B----4-:R-:W-:Y:S11]  /*550c0*/  HMMA.16816.F32.BF16 R16, R20.reuse, R12, R16 ;  /* 0x0000000c1410723c */ /* 0x050ff60000041810 */
[----:B------:R-:W-:Y:S11]  /*550d0*/  @!UPT UIADD3 URZ, URZ, URZ, URZ ;  /* 0x0000003f3f3ff290 */ /* 0x000ff6000fffe03f */
[----:B------:R-:W-:Y:S01]  /*550e0*/  @!UPT UIADD3 URZ, URZ, URZ, URZ ;  /* 0x0000003f3f3ff290 */ /* 0x000fe2000fffe03f */
[----:B------:R0:W-:Y:S01]  /*550f0*/  STL.64 [R1+0x730], R16 ;  /* 0x0007301001007387 */ /* 0x0001e20000100a00 */
[----:B------:R-:W-:Y:S03]  /*55100*/  STL.64 [R1+0x738], R18 ;  /* 0x0007381201007387 */ /* 0x000fe60000100a00 */
[----:B0-----:R-:W4:Y:S01]  /*55110*/  LDL.64 R16, [R1+0x80] ;  /* 0x0000800001107983 */ /* 0x001f220000100a00 */
[----:B--2---:R-:W-:Y:S03]  /*55120*/  HMMA.16816.F32.BF16 R20, R20, R8, R4 ;  /* 0x000000081414723c */ /* 0x004fe60000041804 */
[----:B----4-:R0:W-:Y:S04]  /*55130*/  STL.64 [R1+0x2bc0], R16 ;  /* 0x002bc01001007387 */ /* 0x0101e80000100a00 */
[----:B0-----:R-:W2:Y:S01]  /*55140*/  LDL.LU R16, [R1+0x310] ;  /* 0x0003100001107983 */ /* 0x001ea20000300800 */
[----:B------:R-:W2:Y:S02]  /*55150*/  LDL.LU R17, [R1+0x314] ;  /* 0x0003140001117983 */ /* 0x000ea40000300800 */
[----:B------:R-:W2:Y:S02]  /*55160*/  LDL.LU R18, [R1+0x318] ;  /* 0x0003180001127983 */ /* 0x000ea40000300800 */
[----:B------:R-:W2:Y:S01]  /*55170*/  LDL.LU R19, [R1+0x31c] ;  /* 0x00031c0001137983 */ /* 0x000ea20000300800 */
[----:B------:R0:W-:Y:S01]  /*55180*/  STL [R1+0x2af4], R12 ;  /* 0x002af40c01007387 */ /* 0x0001e20000100800 */
[----:B------:R1:W-:Y:S03]  /*55190*/  STL [R1+0x2af0], R13 ;  /* 0x002af00d01007387 */ /* 0x0003e60000100800 */
[----:B0-----:R-:W4:Y:S01]  /*551a0*/  LDL.LU R12, [R1+0x330] ;  /* 0x00033000010c7983 */ /* 0x001f220000300800 */
[----:B-1----:R-:W4:Y:S02]  /*551b0*/  LDL.LU R13, [R1+0x334] ;  /* 0x00033400010d7983 */ /* 0x002f240000300800 */
[----:B------:R-:W4:Y:S02]  /*551c0*/  LDL.LU R14, [R1+0x338] ;  /* 0x00033800010e7983 */ /* 0x000f240000300800 */
[----:B------:R-:W4:Y:S01]  /*551d0*/  LDL.LU R15, [R1+0x33c] ;  /* 0x00033c00010f7983 */ /* 0x000f220000300800 */
[----:B------:R-:W4:Y:S01]  /*551e0*/  LDL.LU.64 R6, [R1+0x2be0] ;  /* 0x002be00001067983 */ /* 0x000f220000300a00 */
[----:B------:R-:W4:Y:S02]  /*551f0*/  LDL.LU.64 R4, [R1+0x2bd8] ;  /* 0x002bd80001047983 */ /* 0x000f240000300a00 */
[----:B------:R0:W-:Y:S02]  /*55200*/  STL.64 [R1+0x360], R20 ;  /* 0x0003601401007387 */ /* 0x0001e40000100a00 */
[----:B------:R1:W-:Y:S01]  /*55210*/  STL.64 [R1+0x368], R22 ;  /* 0x0003681601007387 */ /* 0x0003e20000100a00 */
[----:B0-----:R-:W2:Y:S01]  /*55220*/  LDL.LU R20, [R1+0x2f0] ;  /* 0x0002f00001147983 */ /* 0x001ea20000300800 */
[----:B------:R-:W2:Y:S02]  /*55230*/  LDL.LU R21, [R1+0x2f4] ;  /* 0x0002f40001157983 */ /* 0x000ea40000300800 */
[----:B-1----:R-:W2:Y:S02]  /*55240*/  LDL.LU R22, [R1+0x2f8] ;  /* 0x0002f80001167983 */ /* 0x002ea40000300800 */
[----:B------:R-:W2:Y:S01]  /*55250*/  LDL.LU R23, [R1+0x2fc] ;  /* 0x0002fc0001177983 */ /* 0x000ea20000300800 */
[----:B---3--:R-:W-:Y:S01]  /*55260*/  STL.64 [R1+0x2ae8], R10 ;  /* 0x002ae80a01007387 */ /* 0x008fe20000100a00 */
[----:B------:R0:W-:Y:S03]  /*55270*/  STL.64 [R1+0x2ae0], R8 ;  /* 0x002ae00801007387 */ /* 0x0001e60000100a00 */
        /* <DEDUP_REMOVED lines=8> */
[----:B------:R0:W-:Y:S02]  /*55300*/  STL.64 [R1+0x358], R14 ;  /* 0x0003580e01007387 */ /* 0x0001e40000100a00 */
[----:B0-----:R-:W-:Y:S02]  /*55310*/  IMAD.MOV.U32 R15, RZ, RZ, R24 ;  /* 0x000000ffff0f7224 */ /* 0x001fe400078e0018 */
[----:B------:R-:W-:Y:S02]  /*55320*/  IMAD.MOV.U32 R14, RZ, RZ, R25 ;  /* 0x000000ffff0e7224 */ /* 0x000fe400078e0019 */
[----:B------:R-:W3:Y:S03]  /*55330*/  LDL.LU.64 R24, [R1+0x2bd0] ;  /* 0x002bd00001187983 */ /* 0x000ee60000300a00 */
[----:B------:R-:W-:Y:S02]  /*55340*/  STL [R1+0x2afc], R14 ;  /* 0x002afc0e01007387 */ /* 0x000fe40000100800 */
[----:B------:R-:W-:Y:S02]  /*55350*/  STL [R1+0x2af8], R15 ;  /* 0x002af80f01007387 */ /* 0x000fe40000100800 */
[----:B------:R-:W4:Y:S01]  /*55360*/  LDL.64 R12, [R1+0x90] ;  /* 0x00009000010c7983 */ /* 0x000f220000100a00 */
        /* <DEDUP_REMOVED lines=12> */
[----:B------:R0:W-:Y:S01]  /*55430*/  STL.64 [R1+0x330], R16 ;  /* 0x0003301001007387 */ /* 0x0001e20000100a00 */
[----:B------:R-:W-:Y:S03]  /*55440*/  STL.64 [R1+0x338], R18 ;  /* 0x0003381201007387 */ /* 0x000fe60000100a00 */
[----:B0-----:R-:W2:Y:S01]  /*55450*/  LDL.LU.64 R16, [R1+0x2bc0] ;  /* 0x002bc00001107983 */ /* 0x001ea20000300a00 */
[----:B------:R-:W4:Y:S02]  /*55460*/  LDL.LU.64 R26, [R1+0x2bb8] ;  /* 0x002bb800011a7983 */ /* 0x000f240000300a00 */
[----:B------:R-:W4:Y:S02]  /*55470*/  LDL.LU.64 R24, [R1+0x2bb0] ;  /* 0x002bb00001187983 */ /* 0x000f240000300a00 */
[----:B------:R-:W-:Y:S01]  /*55480*/  STL.64 [R1+0x2b08], R10 ;  /* 0x002b080a01007387 */ /* 0x000fe20000100a00 */
[----:B------:R4:W-:Y:S02]  /*55490*/  STL.64 [R1+0x2b00], R8 ;  /* 0x002b000801007387 */ /* 0x0009e40000100a00 */
[----:B----4-:R-:W-:Y:S11]  /*554a0*/  HMMA.16816.F32.BF16 R8, R4, R12, R24 ;  /* 0x0000000c0408723c */ /* 0x010ff60000041818 */
        /* <DEDUP_REMOVED lines=8> */
[----:B----4-:R-:W-:Y:S01]  /*55530*/  STL.64 [R1+0x2b18], R10 ;  /* 0x002b180a01007387 */ /* 0x010fe20000100a00 */
[----:B---3--:R0:W-:Y:S03]  /*55540*/  STL.64 [R1+0x2b10], R8 ;  /* 0x002b100801007387 */ /* 0x0081e60000100a00 */
[----:B0-----:R-:W3:Y:S04]  /*55550*/  LDL.64 R8, [R1] ;  /* 0x0000000001087983 */ /* 0x001ee80000100a00 */
[----:B---3--:R0:W-:Y:S04]  /*55560*/  STL.64 [R1+0x2b30], R8 ;  /* 0x002b300801007387 */ /* 0x0081e80000100a00 */
[----:B0-----:R-:W3:Y:S01]  /*55570*/  LDL.64 R8, [R1+0x10] ;  /* 0x0000100001087983 */ /* 0x001ee20000100a00 */
[----:B--2---:R-:W-:-:S02]  /*55580*/  IMAD.MOV.U32 R27, RZ, RZ, R16 ;  /* 0x000000ffff1b7224 */ /* 0x004fc400078e0010 */
[----:B------:R-:W-:Y:S02]  /*55590*/  IMAD.MOV.U32 R26, RZ, RZ, R17 ;  /* 0x000000ffff1a7224 */ /* 0x000fe400078e0011 */
[----:B------:R-:W-:Y:S02]  /*555a0*/  IMAD.MOV.U32 R25, RZ, RZ, R12 ;  /* 0x000000ffff197224 */ /* 0x000fe400078e000c */
[----:B------:R-:W-:Y:S01]  /*555b0*/  IMAD.MOV.U32 R24, RZ, RZ, R13 ;  /* 0x000000ffff187224 */ /* 0x000fe200078e000d */
[----:B---3--:R0:W-:Y:S02]  /*555c0*/  STL.64 [R1+0x2b48], R8 ;  /* 0x002b480801007387 */ /* 0x0081e40000100a00 */
[C---:B0-----:R-:W-:Y:S11]  /*555d0*/  HMMA.16816.F32.BF16 R8, R4.reuse, R16, R20 ;  /* 0x000000100408723c */ /* 0x041ff60000041814 */
[----:B------:R-:W-:Y:S11]  /*555e0*/  @!UPT UIADD3 URZ, URZ, URZ, URZ ;  /* 0x0000003f3f3ff290 */ /* 0x000ff6000fffe03f */
[----:B------:R-:W-:Y:S01]  /*555f0*/  @!UPT UIADD3 URZ, URZ, URZ, URZ ;  /* 0x0000003f3f3ff290 */ /* 0x000fe2000fffe03f */
[----:B------:R0:W-:Y:S01]  /*55600*/  STL.64 [R1+0x310], R8 ;  /* 0x0003100801007387 */ /* 0x0001e20000100a00 */
[----:B------:R1:W-:Y:S03]  /*55610*/  STL.64 [R1+0x318], R10 ;  /* 0x0003180a01007387 */ /* 0x0003e60000100a00 */
[----:B0-----:R-:W2:Y:S01]  /*55620*/  LDL.LU R8, [R1+0x690] ;  /* 0x0006900001087983 */ /* 0x001ea20000300800 */
[----:B------:R-:W2:Y:S02]  /*55630*/  LDL.LU R9, [R1+0x694] ;  /* 0x0006940001097983 */ /* 0x000ea40000300800 */
[----:B-1----:R-:W3:Y:S02]  /*55640*/  LDL.LU R10, [R1+0x698] ;  /* 0x00069800010a7983 */ /* 0x002ee40000300800 */
        /* <DEDUP_REMOVED lines=9> */
[----:B------:R-:W3:Y:S04]  /*556e0*/  LDL.64 R20, [R1+0x70] ;  /* 0x0000700001147983 */ /* 0x000ee80000100a00 */
[----:B--2---:R-:W-:Y:S01]  /*556f0*/  STL.64 [R1+0x2b80], R14 ;  /* 0x002b800e01007387 */ /* 0x004fe20000100a00 */
[----:B------:R0:W-:Y:S03]  /*55700*/  STL.64 [R1+0x2b78], R12 ;  /* 0x002b780c01007387 */ /* 0x0001e60000100a00 */
[----:B0-----:R-:W2:Y:S04]  /*55710*/  LDL.64 R12, [R1+0x50] ;  /* 0x00005000010c7983 */ /* 0x001ea80000100a00 */
[----:B--2---:R0:W-:Y:S04]  /*55720*/  STL.64 [R1+0x2b90], R12 ;  /* 0x002b900c01007387 */ /* 0x0041e80000100a00 */
[----:B0-----:R-:W2:Y:S04]  /*55730*/  LDL.64 R12, [R1+0x60] ;  /* 0x00006000010c7983 */ /* 0x001ea80000100a00 */
[----:B--2---:R0:W-:Y:S04]  /*55740*/  STL.64 [R1+0x2ba8], R12 ;  /* 0x002ba80c01007387 */ /* 0x0041e80000100a00 */
[----:B0-----:R-:W3:Y:S01]  /*55750*/  LDL.LU R12, [R1+0x2e0] ;  /* 0x0002e000010c7983 */ /* 0x001ee20000300800 */
[----:B------:R-:W3:Y:S02]  /*55760*/  LDL.LU R13, [R1+0x2e4] ;  /* 0x0002e400010d7983 */ /* 0x000ee40000300800 */
[----:B------:R-:W3:Y:S02]  /*55770*/  LDL.LU R14, [R1+0x2e8] ;  /* 0x0002e800010e7983 */ /* 0x000ee40000300800 */
[----:B------:R-:W3:Y:S01]  /*55780*/  LDL.LU R15, [R1+0x2ec] ;  /* 0x0002ec00010f7983 */ /* 0x000ee20000300800 */
[----:B------:R-:W-:Y:S01]  /*55790*/  STL.64 [R1+0x2b70], R18 ;  /* 0x002b701201007387 */ /* 0x000fe20000100a00 */
[----:B----4-:R0:W-:Y:S03]  /*557a0*/  STL.64 [R1+0x2b68], R16 ;  /* 0x002b681001007387 */ /* 0x0101e60000100a00 */
[----:B0-----:R-:W2:Y:S04]  /*557b0*/  LDL.64 R16, [R1+0x40] ;  /* 0x0000400001107983 */ /* 0x001ea80000100a00 */
[----:B--2---:R0:W-:Y:S04]  /*557c0*/  STL.64 [R1+0x2b88], R16 ;  /* 0x002b881001007387 */ /* 0x0041e80000100a00 */
        /* <DEDUP_REMOVED lines=12> */
[----:B------:R0:W-:Y:S03]  /*55890*/  STL.64 [R1+0x2b50], R8 ;  /* 0x002b500801007387 */ /* 0x0001e60000100a00 */
[----:B0-----:R-:W3:Y:S01]  /*558a0*/  LDL.64 R8, [R1+0x30] ;  /* 0x0000300001087983 */ /* 0x001ee20000100a00 */
[----:B------:R-:W-:Y:S02]  /*558b0*/  STL.64 [R1+0x2b28], R26 ;  /* 0x002b281a01007387 */ /* 0x000fe40000100a00 */
[----:B------:R0:W-:Y:S02]  /*558c0*/  STL.64 [R1+0x2b20], R24 ;  /* 0x002b201801007387 */ /* 0x0001e40000100a00 */
[----:B0-----:R-:W4:Y:S01]  /*558d0*/  LDL.LU R24, [R1+0x670] ;  /* 0x0006700001187983 */ /* 0x001f220000300800 */
[----:B------:R-:W4:Y:S02]  /*558e0*/  LDL.LU R25, [R1+0x674] ;  /* 0x0006740001197983 */ /* 0x000f240000300800 */
[----:B------:R-:W2:Y:S02]  /*558f0*/  LDL.LU R26, [R1+0x678] ;  /* 0x00067800011a7983 */ /* 0x000ea40000300800 */
[----:B------:R-:W2:Y:S02]  /*55900*/  LDL.LU R27, [R1+0x67c] ;  /* 0x00067c00011b7983 */ /* 0x000ea40000300800 */
[----:B------:R-:W-:-:S02]  /*55910*/  IMAD.MOV.U32 R3, RZ, RZ, R20 ;  /* 0x000000ffff037224 */ /* 0x000fc400078e0014 */
[----:B------:R-:W-:Y:S02]  /*55920*/  IMAD.MOV.U32 R0, RZ, RZ, R21 ;  /* 0x000000ffff007224 */ /* 0x000fe400078e0015 */
[----:B------:R-:W0:Y:S04]  /*55930*/  LDSM.16.MT88.4 R20, [R2+0x18300] ;  /* 0x018300000214783b */ /* 0x000e280000004200 */
[----:B--2---:R-:W-:Y:S01]  /*55940*/  STL.64 [R1+0x2b40], R26 ;  /* 0x002b401a01007387 */ /* 0x004fe20000100a00 */
[----:B----4-:R1:W-:Y:S03]  /*55950*/  STL.64 [R1+0x2b38], R24 ;  /* 0x002b381801007387 */ /* 0x0103e60000100a00 */
[----:B-1----:R-:W2:Y:S01]  /*55960*/  LDL.LU R24, [R1+0x680] ;  /* 0x0006800001187983 */ /* 0x002ea20000300800 */
[----:B------:R-:W2:Y:S02]  /*55970*/  LDL.LU R25, [R1+0x684] ;  /* 0x0006840001197983 */ /* 0x000ea40000300800 */
[----:B------:R-:W2:Y:S02]  /*55980*/  LDL.LU R26, [R1+0x688] ;  /* 0x00068800011a7983 */ /* 0x000ea40000300800 */
[----:B------:R-:W2:Y:S01]  /*55990*/  LDL.LU R27, [R1+0x68c] ;  /* 0x00068c00011b7983 */ /* 0x000ea20000300800 */
[----:B------:R1:W-:Y:S01]  /*559a0*/  STL.64 [R1+0x300], R12 ;  /* 0x0003000c01007387 */ /* 0x0003e20000100a00 */
[----:B------:R-:W-:Y:S03]  /*559b0*/  STL.64 [R1+0x308], R14 ;  /* 0x0003080e01007387 */ /* 0x000fe60000100a00 */
[----:B-1----:R-:W4:Y:S01]  /*559c0*/  LDL.LU.64 R12, [R1+0x2ba8] ;  /* 0x002ba800010c7983 */ /* 0x002f220000300a00 */
[----:B0-----:R0:W-:Y:S02]  /*559d0*/  STL.64 [R1+0x29b0], R22 ;  /* 0x0029b01601007387 */ /* 0x0011e40000100a00 */
[----:B------:R-:W-:Y:S01]  /*559e0*/  STL.64 [R1+0x29a8], R20 ;  /* 0x0029a81401007387 */ /* 0x000fe20000100a00 */
[----:B----4-:R-:W-:Y:S01]  /*559f0*/  HMMA.16816.F32.BF16 R16, R4, R12, R16 ;  /* 0x0000000c0410723c */ /* 0x010fe20000041810 */
[----:B0-----:R-:W-:-:S02]  /*55a00*/  IMAD.MOV.U32 R23, RZ, RZ, R12 ;  /* 0x000000ffff177224 */ /* 0x001fc400078e000c */
[----:B------:R-:W-:Y:S11]  /*55a10*/  IMAD.MOV.U32 R22, RZ, RZ, R13 ;  /* 0x000000ffff167224 */ /* 0x000ff600078e000d */
[----:B------:R-:W-:Y:S09]  /*55a20*/  @!UPT UIADD3 URZ, URZ, URZ, URZ ;  /* 0x0000003f3f3ff290 */ /* 0x000ff2000fffe03f */
[----:B------:R-:W-:Y:S01]  /*55a30*/  STL.64 [R1+0x2f0], R16 ;  /* 0x0002f01001007387 */ /* 0x000fe20000100a00 */
[----:B------:R0:W-:Y:S03]  /*55a40*/  STL.64 [R1+0x2f8], R18 ;  /* 0x0002f81201007387 */ /* 0x0001e60000100a00 */
[----:B0-----:R-:W4:Y:S01]  /*55a50*/  LDL.LU.64 R18, [R1+0x2ba0] ;  /* 0x002ba00001127983 */ /* 0x001f220000300a00 */
[----:B------:R-:W4:Y:S02]  /*55a60*/  LDL.LU.64 R16, [R1+0x2b98] ;  /* 0x002b980001107983 */ /* 0x000f240000300a00 */
[----:B------:R-:W4:Y:S02]  /*55a70*/  LDL.LU.64 R12, [R1+0x2b90] ;  /* 0x002b9000010c7983 */ /* 0x000f240000300a00 */
[----:B------:R-:W-:Y:S02]  /*55a80*/  IMAD.MOV.U32 R20, RZ, RZ, R29 ;  /* 0x000000ffff147224 */ /* 0x000fe400078e001d */
[----:B------:R-:W-:Y:S01]  /*55a90*/  IMAD.MOV.U32 R21, RZ, RZ, R28 ;  /* 0x000000ffff157224 */ /* 0x000fe200078e001c */
        /* <DEDUP_REMOVED lines=13> */
[----:B------:R-:W-:Y:S02]  /*55b70*/  STL.64 [R1+0x718], R14 ;  /* 0x0007180e01007387 */ /* 0x000fe40000100a00 */
[----:B-1----:R-:W3:Y:S02]  /*55b80*/  LDL.LU.64 R18, [R1+0x2b70] ;  /* 0x002b700001127983 */ /* 0x002ee40000300a00 */
[----:B0-----:R-:W-:Y:S02]  /*55b90*/  IMAD.MOV.U32 R12, RZ, RZ, R16 ;  /* 0x000000ffff0c7224 */ /* 0x001fe400078e0010 */
[----:B------:R-:W-:Y:S02]  /*55ba0*/  IMAD.MOV.U32 R13, RZ, RZ, R17 ;  /* 0x000000ffff0d7224 */ /* 0x000fe400078e0011 */
[----:B------:R-:W3:Y:S02]  /*55bb0*/  LDL.LU.64 R16, [R1+0x2b68] ;  /* 0x002b680001107983 */ /* 0x000ee40000300a00 */
        /* <DEDUP_REMOVED lines=9> */
[----:B------:R-:W4:Y:S02]  /*55c50*/  LDL.LU.64 R8, [R1+0x2b50] ;  /* 0x002b500001087983 */ /* 0x000f240000300a00 */
[C---:B----4-:R-:W-:Y:S11]  /*55c60*/  HMMA.16816.F32.BF16 R8, R4.reuse, R20, R8 ;  /* 0x000000140408723c */ /* 0x050ff60000041808 */
[----:B------:R-:W-:Y:S11]  /*55c70*/  @!UPT UIADD3 URZ, URZ, URZ, URZ ;  /* 0x0000003f3f3ff290 */ /* 0x000ff6000fffe03f */
[----:B------:R-:W-:Y:S01]  /*55c80*/  @!UPT UIADD3 URZ, URZ, URZ, URZ ;  /* 0x0000003f3f3ff290 */ /* 0x000fe2000fffe03f */
[----:B------:R0:W-:Y:S01]  /*55c90*/  STL.64 [R1+0x6f0], R8 ;  /* 0x0006f00801007387 */ /* 0x0001e20000100a00 */
[----:B------:R-:W-:Y:S03]  /*55ca0*/  STL.64 [R1+0x6f8], R10 ;  /* 0x0006f80a01007387 */ /* 0x000fe60000100a00 */
[----:B0-----:R-:W2:Y:S01]  /*55cb0*/  LDL.LU.64 R8, [R1+0x2b48] ;  /* 0x002b480001087983 */ /* 0x001ea20000300a00 */
[----:B------:R0:W-:Y:S01]  /*55cc0*/  STL.64 [R1+0x29e8], R20 ;  /* 0x0029e81401007387 */ /* 0x0001e20000100a00 */
[C---:B--2---:R-:W-:Y:S01]  /*55cd0*/  HMMA.16816.F32.BF16 R24, R4.reuse, R8, R24 ;  /* 0x000000080418723c */ /* 0x044fe20000041818 */
[----:B0-----:R-:W-:Y:S02]  /*55ce0*/  IMAD.MOV.U32 R21, RZ, RZ, R8 ;  /* 0x000000ffff157224 */ /* 0x001fe400078e0008 */
        /* <DEDUP_REMOVED lines=14> */
[----:B------:R-:W4:Y:S02]  /*55dd0*/  LDL.LU.64 R24, [R1+0x2b20] ;  /* 0x002b200001187983 */ /* 0x000f240000300a00 */
[----:B------:R-:W3:Y:S02]  /*55de0*/  LDL.LU.64 R10, [R1+0x2b18] ;  /* 0x002b1800010a7983 */ /* 0x000ee40000300a00 */
[----:B------:R-:W3:Y:S02]  /*55df0*/  LDL.LU.64 R8, [R1+0x2b10] ;  /* 0x002b100001087983 */ /* 0x000ee40000300a00 */
        /* <DEDUP_REMOVED lines=8> */
[----:B0-----:R-:W-:Y:S02]  /*55e80*/  IMAD.MOV.U32 R16, RZ, RZ, R14 ;  /* 0x000000ffff107224 */ /* 0x001fe400078e000e */
[----:B------:R-:W-:Y:S01]  /*55e90*/  IMAD.MOV.U32 R17, RZ, RZ, R15 ;  /* 0x000000ffff117224 */ /* 0x000fe200078e000f */
[----:B------:R-:W2:Y:S01]  /*55ea0*/  LDL.LU R14, [R1+0x2afc] ;  /* 0x002afc00010e7983 */ /* 0x000ea20000300800 */
[----:B------:R-:W2:Y:S03]  /*55eb0*/  LDL.LU R15, [R1+0x2af8] ;  /* 0x002af800010f7983 */ /* 0x000ea60000300800 */
[----:B------:R0:W-:Y:S02]  /*55ec0*/  STL.64 [R1+0x29c8], R16 ;  /* 0x0029c81001007387 */ /* 0x0001e40000100a00 */
[----:B0-----:R-:W-:-:S02]  /*55ed0*/  IMAD.MOV.U32 R16, RZ, RZ, R21 ;  /* 0x000000ffff107224 */ /* 0x001fc400078e0015 */
[----:B------:R-:W-:Y:S02]  /*55ee0*/  IMAD.MOV.U32 R17, RZ, RZ, R20 ;  /* 0x000000ffff117224 */ /* 0x000fe400078e0014 */
[----:B------:R-:W-:Y:S02]  /*55ef0*/  IMAD.MOV.U32 R20, RZ, RZ, R19 ;  /* 0x000000ffff147224 */ /* 0x000fe400078e0013 */
[----:B------:R-:W-:-:S05]  /*55f00*/  IMAD.MOV.U32 R21, RZ, RZ, R18 ;  /* 0x000000ffff157224 */ /* 0x000fca00078e0012 */
        /* <DEDUP_REMOVED lines=20> */
[----:B0-----:R-:W-:Y:S02]  /*56050*/  IMAD.MOV.U32 R20, RZ, RZ, R23 ;  /* 0x000000ffff147224 */ /* 0x001fe400078e0017 */
[----:B------:R-:W-:Y:S01]  /*56060*/  IMAD.MOV.U32 R21, RZ, RZ, R22 ;  /* 0x000000ffff157224 */ /* 0x000fe200078e0016 */
[----:B--2---:R-:W-:Y:S01]  /*56070*/  STL.64 [R1+0x2a10], R18 ;  /* 0x002a101201007387 */ /* 0x004fe20000100a00 */
[----:B------:R0:W-:Y:S03]  /*56080*/  STL.64 [R1+0x2a08], R16 ;  /* 0x002a081001007387 */ /* 0x0001e60000100a00 */
[----:B0-----:R-:W2:Y:S01]  /*56090*/  LDL.LU R16, [R1+0x620] ;  /* 0x0006200001107983 */ /* 0x001ea20000300800 */
        /* <DEDUP_REMOVED lines=8> */
[----:B--2---:R-:W-:Y:S01]  /*56120*/  STL.64 [R1+0x2a58], R22 ;  /* 0x002a581601007387 */ /* 0x004fe20000100a00 */
[----:B------:R0:W-:Y:S02]  /*56130*/  STL.64 [R1+0x2a50], R20 ;  /* 0x002a501401007387 */ /* 0x0001e40000100a00 */
[----:B0-----:R-:W-:-:S02]  /*56140*/  IMAD.MOV.U32 R20, RZ, RZ, R27 ;  /* 0x000000ffff147224 */ /* 0x001fc400078e001b */
[----:B------:R-:W-:-:S05]  /*56150*/  IMAD.MOV.U32 R21, RZ, RZ, R26 ;  /* 0x000000ffff157224 */ /* 0x000fca00078e001a */
[----:B------:R-:W-:Y:S01]  /*56160*/  STL.64 [R1+0x2a70], R20 ;  /* 0x002a701401007387 */ /* 0x000fe20000100a00 */
[----:B------:R-:W-:Y:S02]  /*56170*/  STL.64 [R1+0x2a28], R18 ;  /* 0x002a281201007387 */ /* 0x000fe40000100a00 */
[----:B------:R0:W-:Y:S02]  /*56180*/  STL.64 [R1+0x2a20], R16 ;  /* 0x002a201001007387 */ /* 0x0001e40000100a00 */
[----:B0-----:R-:W2:Y:S01]  /*56190*/  LDL.LU R16, [R1+0x630] ;  /* 0x0006300001107983 */ /* 0x001ea20000300800 */
[----:B------:R-:W2:Y:S02]  /*561a0*/  LDL.LU R17, [R1+0x634] ;  /* 0x0006340001117983 */ /* 0x000ea40000300800 */
[----:B------:R-:W2:Y:S02]  /*561b0*/  LDL.LU R18, [R1+0x638] ;  /* 0x0006380001127983 */ /* 0x000ea40000300800 */
[----:B------:R-:W2:Y:S02]  /*561c0*/  LDL.LU R19, [R1+0x63c] ;  /* 0x00063c0001137983 */ /* 0x000ea40000300800 */
[----:B----4-:R-:W-:-:S02]  /*561d0*/  IMAD.MOV.U32 R20, RZ, RZ, R25 ;  /* 0x000000ffff147224 */ /* 0x010fc400078e0019 */
[----:B------:R-:W-:-:S05]  /*561e0*/  IMAD.MOV.U32 R21, RZ, RZ, R24 ;  /* 0x000000ffff157224 */ /* 0x000fca00078e0018 */
[----:B------:R3:W-:Y:S02]  /*561f0*/  STL.64 [R1+0x2a88], R20 ;  /* 0x002a881401007387 */ /* 0x0007e40000100a00 */
        /* <DEDUP_REMOVED lines=70> */
[----:B------:R-:W4:Y:S11]  /*56660*/  LDL.LU.64 R24, [R1+0x2ad0] ;  /* 0x002ad00001187983 */ /* 0x000f360000300a00 */
[----:B------:R-:W-:Y:S02]  /*56670*/  STL.64 [R1+0x2e0], R4 ;  /* 0x0002e00401007387 */ /* 0x000fe40000100a00 */
[----:B------:R-:W-:Y:S01]  /*56680*/  STL.64 [R1+0x2e8], R6 ;  /* 0x0002e80601007387 */ /* 0x000fe20000100a00 */
        /* <DEDUP_REMOVED lines=29> */
[----:B------:R-:W4:Y:S01]  /*56860*/  LDL.LU.64 R18, [R1+0x2a68] ;  /* 0x002a680001127983 */ /* 0x000f220000300a00 */
[----:B------:R-:W4:Y:S11]  /*56870*/  LDL.LU.64 R16, [R1+0x2a60] ;  /* 0x002a600001107983 */ /* 0x000f360000300a00 */
        /* <DEDUP_REMOVED lines=8> */
[----:B------:R-:W4:Y:S11]  /*56900*/  LDL.LU.64 R20, [R1+0x2a48] ;  /* 0x002a480001147983 */ /* 0x000f360000300a00 */
[----:B------:R-:W-:Y:S11]  /*56910*/  @!UPT UIADD3 URZ, URZ, URZ, URZ ;  /* 0x0000003f3f3ff290 */ /* 0x000ff6000fffe03f */
        /* <DEDUP_REMOVED lines=64> */
[----:B0-----:R-:W2:Y:S01]  /*56d20*/  LDL.LU R4, [R1+0x250] ;  /* 0x0002500001047983 */ /* 0x001ea20000300800 */
[----:B------:R-:W2:Y:S02]  /*56d30*/  LDL.LU R5, [R1+0x254] ;  /* 0x0002540001057983 */ /* 0x000ea40000300800 */
[----:B-1----:R-:W2:Y:S02]  /*56d40*/  LDL.LU R6, [R1+0x258] ;  /* 0x0002580001067983 */ /* 0x002ea40000300800 */
[----:B------:R-:W2:Y:S01]  /*56d50*/  LDL.LU R7, [R1+0x25c] ;  /* 0x00025c0001077983 */ /* 0x000ea20000300800 */
[----:B------:R0:W-:Y:S04]  /*56d60*/  STL.64 [R1+0x2918], R16 ;  /* 0x0029181001007387 */ /* 0x0001e80000100a00 */
[----:B0-----:R-:W2:Y:S04]  /*56d70*/  LDL.LU.64 R16, [R1+0x70] ;  /* 0x0000700001107983 */ /* 0x001ea80000300a00 */
[----:B--2---:R0:W-:Y:S04]  /*56d80*/  STL.64 [R1+0x2978], R16 ;  /* 0x0029781001007387 */ /* 0x0041e80000100a00 */
[----:B0-----:R-:W2:Y:S04]  /*56d90*/  LDL.LU.64 R16, [R1+0x90] ;  /* 0x0000900001107983 */ /* 0x001ea80000300a00 */
[----:B--2---:R0:W-:Y:S04]  /*56da0*/  STL.64 [R1+0x2990], R16 ;  /* 0x0029901001007387 */ /* 0x0041e80000100a00 */
        /* <DEDUP_REMOVED lines=9> */
[----:B0-----:R-:W2:Y:S04]  /*56e40*/  LDL.LU.64 R16, [R1+0xa0] ;  /* 0x0000a00001107983 */ /* 0x001ea80000300a00 */
[----:B--2---:R0:W-:Y:S04]  /*56e50*/  STL.64 [R1+0x2998], R16 ;  /* 0x0029981001007387 */ /* 0x0041e80000100a00 */
[----:B0-----:R-:W2:Y:S04]  /*56e60*/  LDL.LU.64 R16, [R1+0xb0] ;  /* 0x0000b00001107983 */ /* 0x001ea80000300a00 */
[----:B--2---:R0:W-:Y:S04]  /*56e70*/  STL.64 [R1+0x29a0], R16 ;  /* 0x0029a01001007387 */ /* 0x0041e80000100a00 */
[----:B0-----:R-:W2:Y:S01]  /*56e80*/  LDL.LU.64 R16, [R1+0xc0] ;  /* 0x0000c00001107983 */ /* 0x001ea20000300a00 */
[----:B------:R0:W-:Y:S02]  /*56e90*/  STL [R1+0x28cc], R12 ;  /* 0x0028cc0c01007387 */ /* 0x0001e40000100800 */
[----:B------:R1:W-:Y:S01]  /*56ea0*/  STL [R1+0x28c8], R13 ;  /* 0x0028c80d01007387 */ /* 0x0003e20000100800 */
[----:B0-----:R-:W4:Y:S01]  /*56eb0*/  LDL.LU R12, [R1+0x200] ;  /* 0x00020000010c7983 */ /* 0x001f220000300800 */
[----:B-1----:R-:W4:Y:S02]  /*56ec0*/  LDL.LU R13, [R1+0x204] ;  /* 0x00020400010d7983 */ /* 0x002f240000300800 */
        /* <DEDUP_REMOVED lines=11> */
[----:B------:R0:W-:Y:S02]  /*56f80*/  STL.64 [R1+0x2d0], R24 ;  /* 0x0002d01801007387 */ /* 0x0001e40000100a00 */
[----:B------:R-:W-:Y:S01]  /*56f90*/  STL.64 [R1+0x2d8], R26 ;  /* 0x0002d81a01007387 */ /* 0x000fe20000100a00 */
[----:B0-----:R-:W2:Y:S01]  /*56fa0*/  LDL.LU.64 R24, [R1+0x80] ;  /* 0x0000800001187983 */ /* 0x001ea20000300a00 */
[----:B---3--:R-:W-:Y:S02]  /*56fb0*/  STL.64 [R1+0x28b0], R10 ;  /* 0x0028b00a01007387 */ /* 0x008fe40000100a00 */
[----:B------:R0:W-:Y:S02]  /*56fc0*/  STL.64 [R1+0x28a8], R8 ;  /* 0x0028a80801007387 */ /* 0x0001e40000100a00 */
[----:B0-----:R-:W3:Y:S01]  /*56fd0*/  LDL.LU R8, [R1+0x230] ;  /* 0x0002300001087983 */ /* 0x001ee20000300800 */
[----:B------:R-:W3:Y:S02]  /*56fe0*/  LDL.LU R9, [R1+0x234] ;  /* 0x0002340001097983 */ /* 0x000ee40000300800 */
[----:B------:R-:W3:Y:S02]  /*56ff0*/  LDL.LU R10, [R1+0x238] ;  /* 0x00023800010a7983 */ /* 0x000ee40000300800 */
[----:B------:R-:W3:Y:S01]  /*57000*/  LDL.LU R11, [R1+0x23c] ;  /* 0x00023c00010b7983 */ /* 0x000ee20000300800 */
[C---:B----4-:R-:W-:Y:S11]  /*57010*/  HMMA.16816.F32.BF16 R4, R20.reuse, R16, R4 ;  /* 0x000000101404723c */ /* 0x050ff60000041804 */
[----:B------:R-:W-:Y:S11]  /*57020*/  @!UPT UIADD3 URZ, URZ, URZ, URZ ;  /* 0x0000003f3f3ff290 */ /* 0x000ff6000fffe03f */
[----:B------:R-:W-:Y:S01]  /*57030*/  @!UPT UIADD3 URZ, URZ, URZ, URZ ;  /* 0x0000003f3f3ff290 */ /* 0x000fe2000fffe03f */
[----:B------:R0:W-:Y:S01]  /*57040*/  STL.64 [R1+0x2c0], R4 ;  /* 0x0002c00401007387 */ /* 0x0001e20000100a00 */
[----:B------:R-:W-:Y:S02]  /*57050*/  STL.64 [R1+0x2c8], R6 ;  /* 0x0002c80601007387 */ /* 0x000fe40000100a00 */
[----:B0-----:R-:W-:Y:S02]  /*57060*/  IMAD.MOV.U32 R4, RZ, RZ, R17 ;  /* 0x000000ffff047224 */ /* 0x001fe400078e0011 */
[----:B------:R-:W-:Y:S02]  /*57070*/  IMAD.MOV.U32 R5, RZ, RZ, R16 ;  /* 0x000000ffff057224 */ /* 0x000fe400078e0010 */
[----:B------:R-:W4:Y:S01]  /*57080*/  LDL.LU.64 R16, [R1+0x29a0] ;  /* 0x0029a00001107983 */ /* 0x000f220000300a00 */
[----:B------:R0:W-:Y:S02]  /*57090*/  STL [R1+0x28d4], R4 ;  /* 0x0028d40401007387 */ /* 0x0001e40000100800 */
[----:B------:R1:W-:Y:S01]  /*570a0*/  STL [R1+0x28d0], R5 ;  /* 0x0028d00501007387 */ /* 0x0003e20000100800 */
[----:B0-----:R-:W4:Y:S01]  /*570b0*/  LDL.LU R4, [R1+0x240] ;  /* 0x0002400001047983 */ /* 0x001f220000300800 */
[----:B-1----:R-:W4:Y:S02]  /*570c0*/  LDL.LU R5, [R1+0x244] ;  /* 0x0002440001057983 */ /* 0x002f240000300800 */
[----:B------:R-:W4:Y:S02]  /*570d0*/  LDL.LU R6, [R1+0x248] ;  /* 0x0002480001067983 */ /* 0x000f240000300800 */
        /* <DEDUP_REMOVED lines=9> */
[----:B------:R0:W-:Y:S02]  /*57170*/  STL [R1+0x28dc], R6 ;  /* 0x0028dc0601007387 */ /* 0x0001e40000100800 */
[----:B------:R1:W-:Y:S02]  /*57180*/  STL [R1+0x28d8], R7 ;  /* 0x0028d80701007387 */ /* 0x0003e40000100800 */
[----:B------:R-:W4:Y:S01]  /*57190*/  LDL.LU R4, [R1+0x210] ;  /* 0x0002100001047983 */ /* 0x000f220000300800 */
[----:B------:R-:W4:Y:S04]  /*571a0*/  LDL.LU R5, [R1+0x214] ;  /* 0x0002140001057983 */ /* 0x000f280000300800 */
[----:B0-----:R-:W4:Y:S01]  /*571b0*/  LDL.LU R6, [R1+0x218] ;  /* 0x0002180001067983 */ /* 0x001f220000300800 */
[----:B-1----:R-:W4:Y:S01]  /*571c0*/  LDL.LU R7, [R1+0x21c] ;  /* 0x00021c0001077983 */ /* 0x002f220000300800 */
        /* <DEDUP_REMOVED lines=16> */
[----:B------:R-:W2:Y:S01]  /*572d0*/  LDL.LU.64 R16, [R1+0x2978] ;  /* 0x0029780001107983 */ /* 0x000ea20000300a00 */
[C---:B----4-:R-:W-:Y:S01]  /*572e0*/  HMMA.16816.F32.BF16 R4, R20.reuse, R24, R4 ;  /* 0x000000181404723c */ /* 0x050fe20000041804 */
[----:B------:R-:W-:Y:S01]  /*572f0*/  STL.64 [R1+0x28e8], R10 ;  /* 0x0028e80a01007387 */ /* 0x000fe20000100a00 */
[----:B------:R-:W-:Y:S11]  /*57300*/  STL.64 [R1+0x28e0], R8 ;  /* 0x0028e00801007387 */ /* 0x000ff60000100a00 */
[----:B------:R-:W-:Y:S10]  /*57310*/  @!UPT UIADD3 URZ, URZ, URZ, URZ ;  /* 0x0000003f3f3ff290 */ /* 0x000ff4000fffe03f */
[----:B------:R-:W-:Y:S01]  /*57320*/  STL.64 [R1+0x280], R4 ;  /* 0x0002800401007387 */ /* 0x000fe20000100a00 */
[----:B------:R2:W-:Y:S02]  /*57330*/  STL.64 [R1+0x288], R6 ;  /* 0x0002880601007387 */ /* 0x0005e40000100a00 */
[----:B--2---:R-:W-:Y:S07]  /*57340*/  HMMA.16816.F32.BF16 R4, R20, R16, R12 ;  /* 0x000000101404723c */ /* 0x004fee000004180c */
[----:B------:R-:W-:-:S02]  /*57350*/  IMAD.MOV.U32 R15, RZ, RZ, R16 ;  /* 0x000000ffff0f7224 */ /* 0x000fc400078e0010 */
[----:B------:R-:W-:Y:S11]  /*57360*/  IMAD.MOV.U32 R14, RZ, RZ, R17 ;  /* 0x000000ffff0e7224 */ /* 0x000ff600078e0011 */
[----:B------:R-:W-:Y:S03]  /*57370*/  @!UPT UIADD3 URZ, URZ, URZ, URZ ;  /* 0x0000003f3f3ff290 */ /* 0x000fe6000fffe03f */
[----:B------:R0:W-:Y:S01]  /*57380*/  STL.64 [R1+0x270], R4 ;  /* 0x0002700401007387 */ /* 0x0001e20000100a00 */
[----:B------:R1:W-:Y:S02]  /*57390*/  STL.64 [R1+0x278], R6 ;  /* 0x0002780601007387 */ /* 0x0003e40000100a00 */
[----:B------:R2:W-:Y:S02]  /*573a0*/  STL.64 [R1+0x2950], R14 ;  /* 0x0029500e01007387 */ /* 0x0005e40000100a00 */
[----:B------:R-:W3:Y:S01]  /*573b0*/  LDL.LU R8, [R1+0x960] ;  /* 0x0009600001087983 */ /* 0x000ee20000300800 */
[----:B------:R-:W3:Y:S01]  /*573c0*/  LDL.LU R9, [R1+0x964] ;  /* 0x0009640001097983 */ /* 0x000ee20000300800 */
[----:B------:R-:W4:Y:S02]  /*573d0*/  LDL.LU R10, [R1+0x968] ;  /* 0x00096800010a7983 */ /* 0x000f240000300800 */
[----:B------:R-:W4:Y:S02]  /*573e0*/  LDL.LU R11, [R1+0x96c] ;  /* 0x00096c00010b7983 */ /* 0x000f240000300800 */
[----:B------:R-:W3:Y:S01]  /*573f0*/  LDL.LU R16, [R1+0x980] ;  /* 0x0009800001107983 */ /* 0x000ee20000300800 */
[----:B------:R-:W3:Y:S01]  /*57400*/  LDL.LU R17, [R1+0x984] ;  /* 0x0009840001117983 */ /* 0x000ee20000300800 */
[----:B------:R-:W3:Y:S02]  /*57410*/  LDL.LU R18, [R1+0x988] ;  /* 0x0009880001127983 */ /* 0x000ee40000300800 */
[----:B------:R-:W3:Y:S01]  /*57420*/  LDL.LU R19, [R1+0x98c] ;  /* 0x00098c0001137983 */ /* 0x000ee20000300800 */
[----:B0-----:R-:W3:Y:S01]  /*57430*/  LDL.LU R4, [R1+0x9a0] ;  /* 0x0009a00001047983 */ /* 0x001ee20000300800 */
[----:B------:R-:W3:Y:S02]  /*57440*/  LDL.LU R5, [R1+0x9a4] ;  /* 0x0009a40001057983 */ /* 0x000ee40000300800 */
[----:B-1----:R-:W3:Y:S02]  /*57450*/  LDL.LU R6, [R1+0x9a8] ;  /* 0x0009a80001067983 */ /* 0x002ee40000300800 */
[----:B------:R-:W3:Y:S01]  /*57460*/  LDL.LU R7, [R1+0x9ac] ;  /* 0x0009ac0001077983 */ /* 0x000ee20000300800 */
[----:B------:R-:W3:Y:S01]  /*57470*/  LDL.LU R12, [R1+0x9b0] ;  /* 0x0009b000010c7983 */ /* 0x000ee20000300800 */
[----:B------:R-:W3:Y:S02]  /*57480*/  LDL.LU R13, [R1+0x9b4] ;  /* 0x0009b400010d7983 */ /* 0x000ee40000300800 */
[----:B--2---:R-:W2:Y:S02]  /*57490*/  LDL.LU R14, [R1+0x9b8] ;  /* 0x0009b800010e7983 */ /* 0x004ea40000300800 */
[----:B------:R-:W2:Y:S02]  /*574a0*/  LDL.LU R15, [R1+0x9bc] ;  /* 0x0009bc00010f7983 */ /* 0x000ea40000300800 */
[----:B------:R-:W-:-:S02]  /*574b0*/  IMAD.MOV.U32 R29, RZ, RZ, R24 ;  /* 0x000000ffff1d7224 */ /* 0x000fc400078e0018 */
[----:B------:R-:W-:Y:S02]  /*574c0*/  IMAD.MOV.U32 R28, RZ, RZ, R25 ;  /* 0x000000ffff1c7224 */ /* 0x000fe400078e0019 */
[----:B------:R-:W4:Y:S04]  /*574d0*/  LDL.LU.64 R24, [R1+0x60] ;  /* 0x0000600001187983 */ /* 0x000f280000300a00 */
[----:B--2---:R-:W-:Y:S01]  /*574e0*/  STL.64 [R1+0x2960], R14 ;  /* 0x0029600e01007387 */ /* 0x004fe20000100a00 */
[----:B---3--:R0:W-:Y:S03]  /*574f0*/  STL.64 [R1+0x2958], R12 ;  /* 0x0029580c01007387 */ /* 0x0081e60000100a00 */
[----:B0-----:R-:W2:Y:S04]  /*57500*/  LDL.LU.64 R12, [R1+0x50] ;  /* 0x00005000010c7983 */ /* 0x001ea80000300a00 */
[----:B--2---:R0:W-:Y:S04]  /*57510*/  STL.64 [R1+0x2970], R12 ;  /* 0x0029700c01007387 */ /* 0x0041e80000100a00 */
[----:B0-----:R-:W2:Y:S01]  /*57520*/  LDL.LU R12, [R1+0x1f0] ;  /* 0x0001f000010c7983 */ /* 0x001ea20000300800 */
[----:B------:R-:W2:Y:S02]  /*57530*/  LDL.LU R13, [R1+0x1f4] ;  /* 0x0001f400010d7983 */ /* 0x000ea40000300800 */
[----:B------:R-:W2:Y:S02]  /*57540*/  LDL.LU R14, [R1+0x1f8] ;  /* 0x0001f800010e7983 */ /* 0x000ea40000300800 */
[----:B------:R-:W2:Y:S01]  /*57550*/  LDL.LU R15, [R1+0x1fc] ;  /* 0x0001fc00010f7983 */ /* 0x000ea20000300800 */
[----:B------:R-:W-:Y:S01]  /*57560*/  STL.64 [R1+0x2948], R6 ;  /* 0x0029480601007387 */ /* 0x000fe20000100a00 */
[----:B------:R0:W-:Y:S03]  /*57570*/  STL.64 [R1+0x2940], R4 ;  /* 0x0029400401007387 */ /* 0x0001e60000100a00 */
[----:B0-----:R-:W3:Y:S04]  /*57580*/  LDL.LU.64 R4, [R1+0x40] ;  /* 0x0000400001047983 */ /* 0x001ee80000300a00 */
[----:B---3--:R0:W-:Y:S04]  /*57590*/  STL.64 [R1+0x2968], R4 ;  /* 0x0029680401007387 */ /* 0x0081e80000100a00 */
[----:B0-----:R-:W3:Y:S01]  /*575a0*/  LDL.LU R4, [R1+0x9c0] ;  /* 0x0009c00001047983 */ /* 0x001ee20000300800 */
[----:B------:R-:W3:Y:S02]  /*575b0*/  LDL.LU R5, [R1+0x9c4] ;  /* 0x0009c40001057983 */ /* 0x000ee40000300800 */
[----:B------:R-:W3:Y:S02]  /*575c0*/  LDL.LU R6, [R1+0x9c8] ;  /* 0x0009c80001067983 */ /* 0x000ee40000300800 */
[----:B------:R-:W3:Y:S01]  /*575d0*/  LDL.LU R7, [R1+0x9cc] ;  /* 0x0009cc0001077983 */ /* 0x000ee20000300800 */
[----:B------:R-:W-:Y:S01]  /*575e0*/  STL.64 [R1+0x2928], R18 ;  /* 0x0029281201007387 */ /* 0x000fe20000100a00 */
[----:B------:R0:W-:Y:S03]  /*575f0*/  STL.64 [R1+0x2920], R16 ;  /* 0x0029201001007387 */ /* 0x0001e60000100a00 */
[----:B0-----:R-:W2:Y:S04]  /*57600*/  LDL.LU.64 R16, [R1+0x20] ;  /* 0x0000200001107983 */ /* 0x001ea80000300a00 */
        /* <DEDUP_REMOVED lines=8> */
[----:B------:R-:W-:Y:S01]  /*57690*/  HMMA.16816.F32.BF16 R12, R20, R24, R12 ;  /* 0x00000018140c723c */ /* 0x000fe2000004180c */
[----:B------:R-:W-:-:S02]  /*576a0*/  IMAD.MOV.U32 R3, RZ, RZ, R24 ;  /* 0x000000ffff037224 */ /* 0x000fc400078e0018 */
[----:B------:R-:W-:Y:S02]  /*576b0*/  IMAD.MOV.U32 R0, RZ, RZ, R25 ;  /* 0x000000ffff007224 */ /* 0x000fe400078e0019 */
[----:B------:R-:W0:Y:S04]  /*576c0*/  LDSM.16.MT88.4 R24, [R2+0x1c000] ;  /* 0x01c000000218783b */ /* 0x000e280000004200 */
[----:B--2---:R-:W-:Y:S01]  /*576d0*/  STL.64 [R1+0x2910], R10 ;  /* 0x0029100a01007387 */ /* 0x004fe20000100a00 */
[----:B----4-:R1:W-:Y:S03]  /*576e0*/  STL.64 [R1+0x2908], R8 ;  /* 0x0029080801007387 */ /* 0x0103e60000100a00 */
[----:B-1----:R-:W2:Y:S04]  /*576f0*/  LDL.LU.64 R8, [R1+0x10] ;  /* 0x0000100001087983 */ /* 0x002ea80000300a00 */
[----:B--2---:R1:W-:Y:S04]  /*57700*/  STL.64 [R1+0x2930], R8 ;  /* 0x0029300801007387 */ /* 0x0043e80000100a00 */
[----:B-1----:R-:W2:Y:S01]  /*57710*/  LDL.LU R8, [R1+0x990] ;  /* 0x0009900001087983 */ /* 0x002ea20000300800 */
[----:B------:R-:W2:Y:S02]  /*57720*/  LDL.LU R9, [R1+0x994] ;  /* 0x0009940001097983 */ /* 0x000ea40000300800 */
[----:B------:R-:W2:Y:S02]  /*57730*/  LDL.LU R10, [R1+0x998] ;  /* 0x00099800010a7983 */ /* 0x000ea40000300800 */
[----:B------:R-:W2:Y:S01]  /*57740*/  LDL.LU R11, [R1+0x99c] ;  /* 0x00099c00010b7983 */ /* 0x000ea20000300800 */
[----:B------:R1:W-:Y:S01]  /*57750*/  STL.64 [R1+0x260], R12 ;  /* 0x0002600c01007387 */ /* 0x0003e20000100a00 */
[----:B------:R-:W-:Y:S03]  /*57760*/  STL.64 [R1+0x268], R14 ;  /* 0x0002680e01007387 */ /* 0x000fe60000100a00 */
[----:B-1----:R-:W3:Y:S01]  /*57770*/  LDL.LU.64 R12, [R1+0x2970] ;  /* 0x00297000010c7983 */ /* 0x002ee20000300a00 */
[----:B0-----:R-:W-:Y:S02]  /*57780*/  STL.64 [R1+0x2740], R26 ;  /* 0x0027401a01007387 */ /* 0x001fe40000100a00 */
[----:B------:R0:W-:Y:S02]  /*57790*/  STL.64 [R1+0x2738], R24 ;  /* 0x0027381801007387 */ /* 0x0001e40000100a00 */
[----:B0-----:R-:W4:Y:S01]  /*577a0*/  LDL.LU R24, [R1+0x5a0] ;  /* 0x0005a00001187983 */ /* 0x001f220000300800 */
[----:B------:R-:W4:Y:S02]  /*577b0*/  LDL.LU R25, [R1+0x5a4] ;  /* 0x0005a40001197983 */ /* 0x000f240000300800 */
[----:B------:R-:W2:Y:S02]  /*577c0*/  LDL.LU R26, [R1+0x5a8] ;  /* 0x0005a800011a7983 */ /* 0x000ea40000300800 */
[----:B------:R-:W2:Y:S01]  /*577d0*/  LDL.LU R27, [R1+0x5ac] ;  /* 0x0005ac00011b7983 */ /* 0x000ea20000300800 */
[C---:B---3--:R-:W-:Y:S01]  /*577e0*/  HMMA.16816.F32.BF16 R4, R20.reuse, R12, R4 ;  /* 0x0000000c1404723c */ /* 0x048fe20000041804 */
[----:B--2---:R-:W-:Y:S01]  /*577f0*/  STL.64 [R1+0x2760], R26 ;  /* 0x0027601a01007387 */ /* 0x004fe20000100a00 */
[----:B----4-:R0:W-:Y:S03]  /*57800*/  STL.64 [R1+0x2758], R24 ;  /* 0x0027581801007387 */ /* 0x0101e60000100a00 */
[----:B0-----:R-:W2:Y:S01]  /*57810*/  LDL.LU R24, [R1] ;  /* 0x0000000001187983 */ /* 0x001ea20000300800 */
[----:B------:R-:W2:Y:S11]  /*57820*/  LDL.LU R25, [R1+0x4] ;  /* 0x0000040001197983 */ /* 0x000eb60000300800 */
[----:B------:R-:W-:Y:S06]  /*57830*/  @!UPT UIADD3 URZ, URZ, URZ, URZ ;  /* 0x0000003f3f3ff290 */ /* 0x000fec000fffe03f */
[----:B------:R0:W-:Y:S02]  /*57840*/  STL.64 [R1+0x250], R4 ;  /* 0x0002500401007387 */ /* 0x0001e40000100a00 */
[----:B------:R-:W-:Y:S02]  /*57850*/  STL.64 [R1+0x258], R6 ;  /* 0x0002580601007387 */ /* 0x000fe40000100a00 */
[----:B------:R-:W-:Y:S02]  /*57860*/  IMAD.MOV.U32 R27, RZ, RZ, R12 ;  /* 0x000000ffff1b7224 */ /* 0x000fe400078e000c */
[----:B------:R-:W-:Y:S01]  /*57870*/  IMAD.MOV.U32 R26, RZ, RZ, R13 ;  /* 0x000000ffff1a7224 */ /* 0x000fe200078e000d */
        /* <DEDUP_REMOVED lines=47> */
[----:B------:R0:W-:Y:S02]  /*57b70*/  STL.64 [R1+0x2778], R24 ;  /* 0x0027781801007387 */ /* 0x0001e40000100a00 */
[----:B0-----:R-:W-:Y:S02]  /*57b80*/  IMAD.MOV.U32 R24, RZ, RZ, R18 ;  /* 0x000000ffff187224 */ /* 0x001fe400078e0012 */
[----:B------:R-:W-:Y:S01]  /*57b90*/  IMAD.MOV.U32 R25, RZ, RZ, R19 ;  /* 0x000000ffff197224 */ /* 0x000fe200078e0013 */
[----:B------:R-:W2:Y:S01]  /*57ba0*/  LDL.LU R18, [R1+0x28f4] ;  /* 0x0028f40001127983 */ /* 0x000ea20000300800 */
[----:B------:R-:W2:Y:S03]  /*57bb0*/  LDL.LU R19, [R1+0x28f0] ;  /* 0x0028f00001137983 */ /* 0x000ea60000300800 */
[----:B------:R0:W-:Y:S02]  /*57bc0*/  STL.64 [R1+0x2790], R24 ;  /* 0x0027901801007387 */ /* 0x0001e40000100a00 */
[----:B0-----:R-:W-:-:S02]  /*57bd0*/  IMAD.MOV.U32 R24, RZ, RZ, R6 ;  /* 0x000000ffff187224 */ /* 0x001fc400078e0006 */
[----:B------:R-:W-:Y:S01]  /*57be0*/  IMAD.MOV.U32 R25, RZ, RZ, R7 ;  /* 0x000000ffff197224 */ /* 0x000fe200078e0007 */
[----:B----4-:R-:W-:Y:S11]  /*57bf0*/  HMMA.16816.F32.BF16 R8, R20, R16, R8 ;  /* 0x000000101408723c */ /* 0x010ff60000041808 */
[----:B------:R-:W-:Y:S11]  /*57c00*/  @!UPT UIADD3 URZ, URZ, URZ, URZ ;  /* 0x0000003f3f3ff290 */ /* 0x000ff6000fffe03f */
[----:B------:R-:W-:Y:S01]  /*57c10*/  @!UPT UIADD3 URZ, URZ, URZ, URZ ;  /* 0x0000003f3f3ff290 */ /* 0x000fe2000fffe03f */
[----:B------:R-:W-:Y:S01]  /*57c20*/  STL.64 [R1+0x1f0], R8 ;  /* 0x0001f00801007387 */ /* 0x000fe20000100a00 */
[----:B------:R0:W-:Y:S03]  /*57c30*/  STL.64 [R1+0x1f8], R10 ;  /* 0x0001f80a01007387 */ /* 0x0001e60000100a00 */
[----:B0-----:R-:W4:Y:S01]  /*57c40*/  LDL.LU.64 R10, [R1+0x28e8] ;  /* 0x0028e800010a7983 */ /* 0x001f220000300a00 */
[----:B------:R-:W3:Y:S02]  /*57c50*/  LDL.LU.64 R8, [R1+0x28e0] ;  /* 0x0028e00001087983 */ /* 0x000ee40000300a00 */
[----:B------:R-:W3:Y:S02]  /*57c60*/  LDL.LU R6, [R1+0x28dc] ;  /* 0x0028dc0001067983 */ /* 0x000ee40000300800 */
[----:B------:R-:W3:Y:S01]  /*57c70*/  LDL.LU R7, [R1+0x28d8] ;  /* 0x0028d80001077983 */ /* 0x000ee20000300800 */
[----:B------:R-:W-:Y:S01]  /*57c80*/  STL.64 [R1+0x27a8], R24 ;  /* 0x0027a81801007387 */ /* 0x000fe20000100a00 */
[----:B--2---:R-:W-:Y:S02]  /*57c90*/  STL.64 [R1+0x2770], R18 ;  /* 0x0027701201007387 */ /* 0x004fe40000100a00 */
[----:B------:R0:W-:Y:S02]  /*57ca0*/  STL.64 [R1+0x2768], R16 ;  /* 0x0027681001007387 */ /* 0x0001e40000100a00 */
        /* <DEDUP_REMOVED lines=35> */
[----:B---3--:R-:W-:-:S02]  /*57ee0*/  IMAD.MOV.U32 R24, RZ, RZ, R15 ;  /* 0x000000ffff187224 */ /* 0x008fc400078e000f */
[----:B------:R-:W-:Y:S01]  /*57ef0*/  IMAD.MOV.U32 R25, RZ, RZ, R14 ;  /* 0x000000ffff197224 */ /* 0x000fe200078e000e */
[----:B------:R-:W2:Y:S01]  /*57f00*/  LDL.LU R15, [R1+0x28c4] ;  /* 0x0028c400010f7983 */ /* 0x000ea20000300800 */
[----:B------:R-:W2:Y:S03]  /*57f10*/  LDL.LU R14, [R1+0x28c0] ;  /* 0x0028c000010e7983 */ /* 0x000ea60000300800 */
[----:B------:R0:W-:Y:S02]  /*57f20*/  STL.64 [R1+0x2818], R24 ;  /* 0x0028181801007387 */ /* 0x0001e40000100a00 */
[----:B0-----:R-:W-:Y:S02]  /*57f30*/  IMAD.MOV.U32 R24, RZ, RZ, R29 ;  /* 0x000000ffff187224 */ /* 0x001fe400078e001d */
[----:B------:R-:W-:Y:S01]  /*57f40*/  IMAD.MOV.U32 R25, RZ, RZ, R28 ;  /* 0x000000ffff197224 */ /* 0x000fe200078e001c */
[----:B------:R-:W3:Y:S01]  /*57f50*/  LDL.LU R29, [R1+0x28bc] ;  /* 0x0028bc00011d7983 */ /* 0x000ee20000300800 */
[----:B------:R-:W2:Y:S03]  /*57f60*/  LDL.LU R28, [R1+0x28b8] ;  /* 0x0028b800011c7983 */ /* 0x000ea60000300800 */
        /* <DEDUP_REMOVED lines=18> */
[----:B------:R0:W-:Y:S02]  /*58090*/  STL.64 [R1+0x2860], R24 ;  /* 0x0028601801007387 */ /* 0x0001e40000100a00 */
[----:B0-----:R-:W-:Y:S02]  /*580a0*/  IMAD.MOV.U32 R24, RZ, RZ, R7 ;  /* 0x000000ffff187224 */ /* 0x001fe400078e0007 */
[----:B------:R-:W-:-:S05]  /*580b0*/  IMAD.MOV.U32 R25, RZ, RZ, R6 ;  /* 0x000000ffff197224 */ /* 0x000fca00078e0006 */
[----:B------:R-:W-:Y:S04]  /*580c0*/  STL.64 [R1+0x2878], R24 ;  /* 0x0028781801007387 */ /* 0x000fe80000100a00 */
[----:B----4-:R-:W-:Y:S01]  /*580d0*/  STL.64 [R1+0x27e8], R18 ;  /* 0x0027e81201007387 */ /* 0x010fe20000100a00 */
[----:B--2---:R0:W-:Y:S03]  /*580e0*/  STL.64 [R1+0x27e0], R16 ;  /* 0x0027e01001007387 */ /* 0x0041e60000100a00 */
        /* <DEDUP_REMOVED lines=55> */
[----:B----4-:R-:W-:Y:S01]  /*58460*/  HMMA.16816.F32.BF16 R20, R20, R8, R4 ;  /* 0x000000081414723c */ /* 0x010fe20000041804 */
[----:B------:R-:W2:Y:S01]  /*58470*/  LDL.LU.64 R6, [R1+0x28a0] ;  /* 0x0028a00001067983 */ /* 0x000ea20000300a00 */
[----:B------:R-:W2:Y:S11]  /*58480*/  LDL.LU.64 R4, [R1+0x2898] ;  /* 0x0028980001047983 */ /* 0x000eb60000300a00 */
[----:B------:R-:W-:Y:S10]  /*58490*/  @!UPT UIADD3 URZ, URZ, URZ, URZ ;  /* 0x0000003f3f3ff290 */ /* 0x000ff4000fffe03f */
[----:B------:R0:W-:Y:S01]  /*584a0*/  STL.64 [R1+0x1d0], R20 ;  /* 0x0001d01401007387 */ /* 0x0001e20000100a00 */
[----:B------:R-:W-:Y:S02]  /*584b0*/  STL.64 [R1+0x1d8], R22 ;  /* 0x0001d81601007387 */ /* 0x000fe40000100a00 */
[----:B0-----:R-:W-:Y:S02]  /*584c0*/  IMAD.MOV.U32 R20, RZ, RZ, R3 ;  /* 0x000000ffff147224 */ /* 0x001fe400078e0003 */
[----:B------:R-:W-:Y:S01]  /*584d0*/  IMAD.MOV.U32 R21, RZ, RZ, R0 ;  /* 0x000000ffff157224 */ /* 0x000fe200078e0000 */
[----:B------:R-:W4:Y:S01]  /*584e0*/  LDL.LU R3, [R1+0x2894] ;  /* 0x0028940001037983 */ /* 0x000f220000300800 */
[----:B------:R-:W3:Y:S01]  /*584f0*/  LDL.LU R0, [R1+0x2890] ;  /* 0x0028900001007983 */ /* 0x000ee20000300800 */
        /* <DEDUP_REMOVED lines=46> */
[----:B------:R-:W-:Y:S01]  /*587e0*/  STL.64 [R1+0x160], R20 ;  /* 0x0001601401007387 */ /* 0x000fe20000100a00 */
[----:B------:R-:W-:Y:S02]  /*587f0*/  STL.64 [R1+0x168], R22 ;  /* 0x0001681601007387 */ /* 0x000fe40000100a00 */
[----:B------:R-:W0:Y:S02]  /*58800*/  LDSM.16.MT88.4 R20, [R2+0x1c080] ;  /* 0x01c080000214783b */ /* 0x000e240000004200 */
[----:B0-----:R0:W-:Y:S02]  /*58810*/  STL [R1+0x25fc], R20 ;  /* 0x0025fc1401007387 */ /* 0x0011e40000100800 */
[----:B------:R1:W-:Y:S02]  /*58820*/  STL [R1+0x25f8], R21 ;  /* 0x0025f81501007387 */ /* 0x0003e40000100800 */
[----:B------:R3:W-:Y:S02]  /*58830*/  STL [R1+0x25f4], R22 ;  /* 0x0025f41601007387 */ /* 0x0007e40000100800 */
[----:B------:R4:W-:Y:S01]  /*58840*/  STL [R1+0x25f0], R23 ;  /* 0x0025f01701007387 */ /* 0x0009e20000100800 */
[----:B0-----:R-:W2:Y:S01]  /*58850*/  LDL.LU R20, [R1+0x5b0] ;  /* 0x0005b00001147983 */ /* 0x001ea20000300800 */
[----:B-1----:R-:W2:Y:S02]  /*58860*/  LDL.LU R21, [R1+0x5b4] ;  /* 0x0005b40001157983 */ /* 0x002ea40000300800 */
[----:B---3--:R-:W3:Y:S02]  /*58870*/  LDL.LU R22, [R1+0x5b8] ;  /* 0x0005b80001167983 */ /* 0x008ee40000300800 */
[----:B----4-:R-:W3:Y:S01]  /*58880*/  LDL.LU R23, [R1+0x5bc] ;  /* 0x0005bc0001177983 */ /* 0x010ee20000300800 */
        /* <DEDUP_REMOVED lines=37> */
[----:B------:R-:W3:Y:S11]  /*58ae0*/  LDL.LU.64 R16, [R1+0x2768] ;  /* 0x0027680001107983 */ /* 0x000ef60000300a00 */
[----:B------:R-:W-:Y:S09]  /*58af0*/  @!UPT UIADD3 URZ, URZ, URZ, URZ ;  /* 0x0000003f3f3ff290 */ /* 0x000ff2000fffe03f */
[----:B------:R-:W-:Y:S01]  /*58b00*/  STL.64 [R1+0x100], R24 ;  /* 0x0001001801007387 */ /* 0x000fe20000100a00 */
[----:B------:R0:W-:Y:S03]  /*58b10*/  STL.64 [R1+0x108], R26 ;  /* 0x0001081a01007387 */ /* 0x0001e60000100a00 */
[----:B0-----:R-:W4:Y:S01]  /*58b20*/  LDL.LU.64 R26, [R1+0x2760] ;  /* 0x00276000011a7983 */ /* 0x001f220000300a00 */
[----:B------:R-:W4:Y:S01]  /*58b30*/  LDL.LU.64 R24, [R1+0x2758] ;  /* 0x0027580001187983 */ /* 0x000f220000300a00 */
[C---:B---3--:R-:W-:Y:S02]  /*58b40*/  HMMA.16816.F32.BF16 R20, R4.reuse, R16, R20 ;  /* 0x000000100414723c */ /* 0x048fe40000041814 */
[----:B--2---:R4:W-:Y:S06]  /*58b50*/  STL.64 [R1+0x2640], R18 ;  /* 0x0026401201007387 */ /* 0x0049ec0000100a00 */
[----:B----4-:R-:W-:Y:S11]  /*58b60*/  HMMA.16816.F32.BF16 R16, R4, R12, R24 ;  /* 0x0000000c0410723c */ /* 0x010ff60000041818 */
[----:B------:R-:W-:Y:S04]  /*58b70*/  @!UPT UIADD3 URZ, URZ, URZ, URZ ;  /* 0x0000003f3f3ff290 */ /* 0x000fe8000fffe03f */
[----:B------:R0:W-:Y:S01]  /*58b80*/  STL.64 [R1+0xf0], R20 ;  /* 0x0000f01401007387 */ /* 0x0001e20000100a00 */
[----:B------:R1:W-:Y:S02]  /*58b90*/  STL.64 [R1+0xf8], R22 ;  /* 0x0000f81601007387 */ /* 0x0003e40000100a00 */
[----:B------:R2:W-:Y:S01]  /*58ba0*/  STL.64 [R1+0x2700], R14 ;  /* 0x0027000e01007387 */ /* 0x0005e20000100a00 */
[----:B0-----:R-:W3:Y:S04]  /*58bb0*/  LDL.LU R20, [R1+0x550] ;  /* 0x0005500001147983 */ /* 0x001ee80000300800 */
[----:B------:R-:W-:Y:S01]  /*58bc0*/  STL.64 [R1+0xe0], R16 ;  /* 0x0000e01001007387 */ /* 0x000fe20000100a00 */
[----:B------:R-:W-:Y:S02]  /*58bd0*/  STL.64 [R1+0xe8], R18 ;  /* 0x0000e81201007387 */ /* 0x000fe40000100a00 */
[----:B------:R-:W3:Y:S02]  /*58be0*/  LDL.LU R21, [R1+0x554] ;  /* 0x0005540001157983 */ /* 0x000ee40000300800 */
[----:B-1----:R-:W4:Y:S01]  /*58bf0*/  LDL.LU R22, [R1+0x558] ;  /* 0x0005580001167983 */ /* 0x002f220000300800 */
[----:B------:R-:W4:Y:S01]  /*58c00*/  LDL.LU R23, [R1+0x55c] ;  /* 0x00055c0001177983 */ /* 0x000f220000300800 */
[----:B------:R-:W3:Y:S02]  /*58c10*/  LDL.LU R24, [R1+0xd0] ;  /* 0x0000d00001187983 */ /* 0x000ee40000300800 */
[----:B------:R-:W3:Y:S02]  /*58c20*/  LDL.LU R25, [R1+0xd4] ;  /* 0x0000d40001197983 */ /* 0x000ee40000300800 */
[----:B------:R-:W3:Y:S01]  /*58c30*/  LDL.LU R26, [R1+0xd8] ;  /* 0x0000d800011a7983 */ /* 0x000ee20000300800 */
[----:B------:R-:W3:Y:S01]  /*58c40*/  LDL.LU R27, [R1+0xdc] ;  /* 0x0000dc00011b7983 */ /* 0x000ee20000300800 */
[----:B------:R-:W3:Y:S02]  /*58c50*/  LDL.LU R12, [R1+0x570] ;  /* 0x00057000010c7983 */ /* 0x000ee40000300800 */
[----:B------:R-:W3:Y:S02]  /*58c60*/  LDL.LU R13, [R1+0x574] ;  /* 0x00057400010d7983 */ /* 0x000ee40000300800 */
[----:B--2---:R-:W2:Y:S01]  /*58c70*/  LDL.LU R14, [R1+0x578] ;  /* 0x00057800010e7983 */ /* 0x004ea20000300800 */
[----:B------:R-:W2:Y:S04]  /*58c80*/  LDL.LU R15, [R1+0x57c] ;  /* 0x00057c00010f7983 */ /* 0x000ea80000300800 */
[----:B--2---:R0:W-:Y:S01]  /*58c90*/  STL.64 [R1+0x2710], R14 ;  /* 0x0027100e01007387 */ /* 0x0041e20000100a00 */
[----:B---3--:R-:W-:Y:S03]  /*58ca0*/  STL.64 [R1+0x2708], R12 ;  /* 0x0027080c01007387 */ /* 0x008fe60000100a00 */
[----:B0-----:R-:W2:Y:S04]  /*58cb0*/  LDL.64 R14, [R1+0xb8] ;  /* 0x0000b800010e7983 */ /* 0x001ea80000100a00 */
[----:B--2---:R0:W-:Y:S04]  /*58cc0*/  STL.64 [R1+0x2720], R14 ;  /* 0x0027200e01007387 */ /* 0x0041e80000100a00 */
[----:B0-----:R-:W2:Y:S04]  /*58cd0*/  LDL R14, [R1+0xc8] ;  /* 0x0000c800010e7983 */ /* 0x001ea80000100800 */
[----:B------:R-:W2:Y:S01]  /*58ce0*/  LDL R15, [R1+0xcc] ;  /* 0x0000cc00010f7983 */ /* 0x000ea20000100800 */
[----:B----4-:R0:W-:Y:S02]  /*58cf0*/  STL.64 [R1+0x26e8], R22 ;  /* 0x0026e81601007387 */ /* 0x0101e40000100a00 */
[----:B------:R1:W-:Y:S02]  /*58d00*/  STL.64 [R1+0x26e0], R20 ;  /* 0x0026e01401007387 */ /* 0x0003e40000100a00 */
[----:B0-----:R-:W-:-:S02]  /*58d10*/  IMAD.MOV.U32 R22, RZ, RZ, R28 ;  /* 0x000000ffff167224 */ /* 0x001fc400078e001c */
[----:B-1----:R-:W-:Y:S02]  /*58d20*/  IMAD.MOV.U32 R20, RZ, RZ, R0 ;  /* 0x000000ffff147224 */ /* 0x002fe400078e0000 */
[----:B------:R-:W-:Y:S01]  /*58d30*/  IMAD.MOV.U32 R23, RZ, RZ, R29 ;  /* 0x000000ffff177224 */ /* 0x000fe200078e001d */
[----:B------:R-:W3:Y:S01]  /*58d40*/  LDL.LU R0, [R1+0x2754] ;  /* 0x0027540001007983 */ /* 0x000ee20000300800 */
[----:B------:R-:W-:Y:S02]  /*58d50*/  IMAD.MOV.U32 R21, RZ, RZ, R3 ;  /* 0x000000ffff157224 */ /* 0x000fe400078e0003 */
[----:B------:R-:W4:Y:S02]  /*58d60*/  LDL.LU R3, [R1+0x2750] ;  /* 0x0027500001037983 */ /* 0x000f240000300800 */
[----:B------:R-:W2:Y:S01]  /*58d70*/  LDL.LU R28, [R1+0x274c] ;  /* 0x00274c00011c7983 */ /* 0x000ea20000300800 */
[----:B------:R-:W2:Y:S01]  /*58d80*/  LDL.LU R29, [R1+0x2748] ;  /* 0x00274800011d7983 */ /* 0x000ea20000300800 */
[----:B------:R0:W-:Y:S02]  /*58d90*/  STL.64 [R1+0x26f8], R22 ;  /* 0x0026f81601007387 */ /* 0x0001e40000100a00 */
[----:B------:R1:W-:Y:S01]  /*58da0*/  STL.64 [R1+0x26f0], R20 ;  /* 0x0026f01401007387 */ /* 0x0003e20000100a00 */
[----:B0-----:R-:W2:Y:S04]  /*58db0*/  LDL.64 R22, [R1+0xa8] ;  /* 0x0000a80001167983 */ /* 0x001ea80000100a00 */
[----:B--2---:R0:W-:Y:S01]  /*58dc0*/  STL.64 [R1+0x2718], R22 ;  /* 0x0027181601007387 */ /* 0x0041e20000100a00 */
[----:B-1----:R-:W2:Y:S02]  /*58dd0*/  LDL.LU R20, [R1+0x580] ;  /* 0x0005800001147983 */ /* 0x002ea40000300800 */
[----:B------:R-:W2:Y:S01]  /*58de0*/  LDL.LU R21, [R1+0x584] ;  /* 0x0005840001157983 */ /* 0x000ea20000300800 */
[----:B0-----:R-:W2:Y:S01]  /*58df0*/  LDL.LU R22, [R1+0x588] ;  /* 0x0005880001167983 */ /* 0x001ea20000300800 */
[----:B------:R-:W2:Y:S01]  /*58e00*/  LDL.LU R23, [R1+0x58c] ;  /* 0x00058c0001177983 */ /* 0x000ea20000300800 */
[----:B------:R-:W-:Y:S02]  /*58e10*/  HMMA.16816.F32.BF16 R4, R4, R8, R24 ;  /* 0x000000080404723c */ /* 0x000fe40000041818 */
[----:B--2---:R4:W-:Y:S01]  /*58e20*/  STL.64 [R1+0x2730], R22 ;  /* 0x0027301601007387 */ /* 0x0049e20000100a00 */
[----:B------:R0:W-:Y:S02]  /*58e30*/  STL.64 [R1+0x2728], R20 ;  /* 0x0027281401007387 */ /* 0x0001e40000100a00 */
[----:B------:R-:W2:Y:S02]  /*58e40*/  LDL.64 R18, [R1+0x78] ;  /* 0x0000780001127983 */ /* 0x000ea40000100a00 */
[----:B------:R-:W2:Y:S01]  /*58e50*/  LDL.LU.64 R26, [R1+0x2740] ;  /* 0x00274000011a7983 */ /* 0x000ea20000300a00 */
[----:B------:R-:W2:Y:S01]  /*58e60*/  LDL.LU.64 R24, [R1+0x2738] ;  /* 0x0027380001187983 */ /* 0x000ea20000300a00 */
[----:B----4-:R-:W-:-:S02]  /*58e70*/  IMAD.MOV.U32 R22, RZ, RZ, R3 ;  /* 0x000000ffff167224 */ /* 0x010fc400078e0003 */
[----:B0-----:R-:W-:Y:S02]  /*58e80*/  IMAD.MOV.U32 R20, RZ, RZ, R29 ;  /* 0x000000ffff147224 */ /* 0x001fe400078e001d */
[----:B------:R-:W-:Y:S02]  /*58e90*/  IMAD.MOV.U32 R21, RZ, RZ, R28 ;  /* 0x000000ffff157224 */ /* 0x000fe400078e001c */
[----:B---3--:R-:W-:-:S09]  /*58ea0*/  IMAD.MOV.U32 R23, RZ, RZ, R0 ;  /* 0x000000ffff177224 */ /* 0x008fd200078e0000 */
[----:B------:R-:W-:Y:S02]  /*58eb0*/  IMAD.MOV.U32 R0, RZ, RZ, R4 ;  /* 0x000000ffff007224 */ /* 0x000fe400078e0004 */
[----:B------:R-:W-:Y:S02]  /*58ec0*/  IMAD.MOV.U32 R3, RZ, RZ, R7 ;  /* 0x000000ffff037224 */ /* 0x000fe400078e0007 */
[----:B------:R-:W-:Y:S02]  /*58ed0*/  IMAD.MOV.U32 R29, RZ, RZ, R5 ;  /* 0x000000ffff1d7224 */ /* 0x000fe400078e0005 */
[----:B------:R-:W-:Y:S01]  /*58ee0*/  IMAD.MOV.U32 R28, RZ, RZ, R6 ;  /* 0x000000ffff1c7224 */ /* 0x000fe200078e0006 */
[----:B------:R-:W3:Y:S01]  /*58ef0*/  LDL.LU R4, [R1+0x540] ;  /* 0x0005400001047983 */ /* 0x000ee20000300800 */
[----:B------:R-:W3:Y:S02]  /*58f00*/  LDL.LU R5, [R1+0x544] ;  /* 0x0005440001057983 */ /* 0x000ee40000300800 */
[----:B------:R-:W3:Y:S02]  /*58f10*/  LDL.LU R6, [R1+0x548] ;  /* 0x0005480001067983 */ /* 0x000ee40000300800 */
[----:B------:R-:W3:Y:S01]  /*58f20*/  LDL.LU R7, [R1+0x54c] ;  /* 0x00054c0001077983 */ /* 0x000ee20000300800 */
        /* <DEDUP_REMOVED lines=22> */
[----:B------:R0:W-:Y:S03]  /*59090*/  STL.64 [R1+0x26d8], R10 ;  /* 0x0026d80a01007387 */ /* 0x0001e60000100a00 */
[----:B0-----:R-:W4:Y:S01]  /*590a0*/  LDL.64 R10, [R1+0x88] ;  /* 0x00008800010a7983 */ /* 0x001f220000100a00 */
        /* <DEDUP_REMOVED lines=9> */
[----:B------:R-:W3:Y:S02]  /*59140*/  LDL.LU.64 R20, [R1+0x26f0] ;  /* 0x0026f00001147983 */ /* 0x000ee40000300a00 */
[----:B------:R-:W-:Y:S02]  /*59150*/  STL [R1+0x260c], R12 ;  /* 0x00260c0c01007387 */ /* 0x000fe40000100800 */
[----:B------:R-:W-:Y:S01]  /*59160*/  STL [R1+0x2608], R13 ;  /* 0x0026080d01007387 */ /* 0x000fe20000100800 */
[----:B--2---:R0:W-:Y:S04]  /*59170*/  STL.64 [R1+0x26c0], R14 ;  /* 0x0026c00e01007387 */ /* 0x0041e80000100a00 */
[----:B0-----:R-:W3:Y:S02]  /*59180*/  LDL.64 R14, [R1+0x98] ;  /* 0x00009800010e7983 */ /* 0x001ee40000100a00 */
        /* <DEDUP_REMOVED lines=9> */
[C---:B------:R-:W-:Y:S04]  /*59220*/  HMMA.16816.F32.BF16 R4, R24.reuse, R18, R4 ;  /* 0x000000121804723c */ /* 0x040fe80000041804 */
[----:B------:R-:W-:Y:S01]  /*59230*/  STL [R1+0x2614], R28 ;  /* 0x0026141c01007387 */ /* 0x000fe20000100800 */
[----:B------:R-:W-:Y:S03]  /*59240*/  STL [R1+0x2610], R29 ;  /* 0x0026101d01007387 */ /* 0x000fe60000100800 */
[----:B----4-:R-:W-:Y:S07]  /*59250*/  HMMA.16816.F32.BF16 R12, R24, R10, R20 ;  /* 0x0000000a180c723c */ /* 0x010fee0000041814 */
[----:B------:R-:W-:-:S02]  /*59260*/  IMAD.MOV.U32 R22, RZ, RZ, R10 ;  /* 0x000000ffff167224 */ /* 0x000fc400078e000a */
[----:B------:R-:W-:Y:S02]  /*59270*/  IMAD.MOV.U32 R23, RZ, RZ, R11 ;  /* 0x000000ffff177224 */ /* 0x000fe400078e000b */
[----:B------:R-:W-:Y:S02]  /*59280*/  IMAD.MOV.U32 R20, RZ, RZ, R18 ;  /* 0x000000ffff147224 */ /* 0x000fe400078e0012 */
[----:B------:R-:W-:-:S10]  /*59290*/  IMAD.MOV.U32 R21, RZ, RZ, R19 ;  /* 0x000000ffff157224 */ /* 0x000fd400078e0013 */
[----:B------:R-:W-:Y:S01]  /*592a0*/  STL.64 [R1+0xdd0], R12 ;  /* 0x000dd00c01007387 */ /* 0x000fe20000100a00 */
[----:B------:R-:W-:Y:S02]  /*592b0*/  STL.64 [R1+0xdd8], R14 ;  /* 0x000dd80e01007387 */ /* 0x000fe40000100a00 */
[----:B------:R-:W-:Y:S02]  /*592c0*/  STL.64 [R1+0xda0], R4 ;  /* 0x000da00401007387 */ /* 0x000fe40000100a00 */
[----:B------:R-:W-:Y:S01]  /*592d0*/  STL.64 [R1+0xda8], R6 ;  /* 0x000da80601007387 */ /* 0x000fe20000100a00 */
[----:B------:R-:W-:Y:S01]  /*592e0*/  STL.64 [R1+0x2620], R22 ;  /* 0x0026201601007387 */ /* 0x000fe20000100a00 */
[----:B------:R0:W-:Y:S03]  /*592f0*/  STL.64 [R1+0x2618], R20 ;  /* 0x0026181401007387 */ /* 0x0001e60000100a00 */
[----:B------:R-:W1:Y:S04]  /*59300*/  LDSM.16.MT88.4 R4, [R2+0x1c100] ;  /* 0x01c100000204783b */ /* 0x000e680000004200 */
[----:B0-----:R-:W2:Y:S01]  /*59310*/  LDL.LU R20, [R1+0x860] ;  /* 0x0008600001147983 */ /* 0x001ea20000300800 */
[----:B------:R-:W2:Y:S02]  /*59320*/  LDL.LU R21, [R1+0x864] ;  /* 0x0008640001157983 */ /* 0x000ea40000300800 */
[----:B------:R-:W3:Y:S02]  /*59330*/  LDL.LU R22, [R1+0x868] ;  /* 0x0008680001167983 */ /* 0x000ee40000300800 */
[----:B------:R-:W3:Y:S01]  /*59340*/  LDL.LU R23, [R1+0x86c] ;  /* 0x00086c0001177983 */ /* 0x000ee20000300800 */
[----:B------:R-:W4:Y:S04]  /*59350*/  LDL.64 R18, [R1+0x8] ;  /* 0x0000080001127983 */ /* 0x000f280000100a00 */
[----:B----4-:R0:W-:Y:S01]  /*59360*/  STL.64 [R1+0x2658], R18 ;  /* 0x0026581201007387 */ /* 0x0101e20000100a00 */
[----:B------:R-:W4:Y:S02]  /*59370*/  LDL.LU R16, [R1+0x890] ;  /* 0x0008900001107983 */ /* 0x000f240000300800 */
[----:B------:R-:W4:Y:S01]  /*59380*/  LDL.LU R17, [R1+0x894] ;  /* 0x0008940001117983 */ /* 0x000f220000300800 */
[----:B0-----:R-:W2:Y:S01]  /*59390*/  LDL.LU R18, [R1+0x898] ;  /* 0x0008980001127983 */ /* 0x001ea20000300800 */
[----:B------:R-:W2:Y:S03]  /*593a0*/  LDL.LU R19, [R1+0x89c] ;  /* 0x00089c0001137983 */ /* 0x000ea60000300800 */
[----:B--2---:R0:W-:Y:S01]  /*593b0*/  STL.64 [R1+0x2668], R18 ;  /* 0x0026681201007387 */ /* 0x0041e20000100a00 */
[----:B----4-:R-:W-:Y:S03]  /*593c0*/  STL.64 [R1+0x2660], R16 ;  /* 0x0026601001007387 */ /* 0x010fe60000100a00 */
        /* <DEDUP_REMOVED lines=8> */
[----:B------:R-:W4:Y:S04]  /*59450*/  LDL R18, [R1+0x38] ;  /* 0x0000380001127983 */ /* 0x000f280000100800 */
[----:B------:R-:W4:Y:S01]  /*59460*/  LDL R19, [R1+0x3c] ;  /* 0x00003c0001137983 */ /* 0x000f220000100800 */
[----:B------:R-:W2:Y:S02]  /*59470*/  LDL.LU R12, [R1+0x8d0] ;  /* 0x0008d000010c7983 */ /* 0x000ea40000300800 */
[----:B------:R-:W2:Y:S02]  /*59480*/  LDL.LU R13, [R1+0x8d4] ;  /* 0x0008d400010d7983 */ /* 0x000ea40000300800 */
[----:B------:R-:W2:Y:S01]  /*59490*/  LDL.LU R14, [R1+0x8d8] ;  /* 0x0008d800010e7983 */ /* 0x000ea20000300800 */
[----:B------:R-:W2:Y:S01]  /*594a0*/  LDL.LU R15, [R1+0x8dc] ;  /* 0x0008dc00010f7983 */ /* 0x000ea20000300800 */
[----:B------:R-:W3:Y:S02]  /*594b0*/  LDL.LU R8, [R1+0x8e0] ;  /* 0x0008e00001087983 */ /* 0x000ee40000300800 */
[----:B------:R-:W3:Y:S02]  /*594c0*/  LDL.LU R9, [R1+0x8e4] ;  /* 0x0008e40001097983 */ /* 0x000ee40000300800 */
[----:B------:R-:W3:Y:S01]  /*594d0*/  LDL.LU R10, [R1+0x8e8] ;  /* 0x0008e800010a7983 */ /* 0x000ee20000300800 */
[----:B------:R-:W3:Y:S04]  /*594e0*/  LDL.LU R11, [R1+0x8ec] ;  /* 0x0008ec00010b7983 */ /* 0x000ee80000300800 */
[----:B--2---:R0:W-:Y:S01]  /*594f0*/  STL.64 [R1+0x26d0], R14 ;  /* 0x0026d00e01007387 */ /* 0x0041e20000100a00 */
[----:B------:R-:W-:Y:S03]  /*59500*/  STL.64 [R1+0x26c8], R12 ;  /* 0x0026c80c01007387 */ /* 0x000fe60000100a00 */
[----:B0-----:R-:W2:Y:S01]  /*59510*/  LDL.64 R14, [R1+0x68] ;  /* 0x00006800010e7983 */ /* 0x001ea20000100a00 */
[----:B----4-:R0:W-:Y:S02]  /*59520*/  STL.64 [R1+0x26a8], R18 ;  /* 0x0026a81201007387 */ /* 0x0101e40000100a00 */
[----:B------:R-:W4:Y:S02]  /*59530*/  LDL.LU R16, [R1+0x8c0] ;  /* 0x0008c00001107983 */ /* 0x000f240000300800 */
[----:B------:R-:W4:Y:S01]  /*59540*/  LDL.LU R17, [R1+0x8c4] ;  /* 0x0008c40001117983 */ /* 0x000f220000300800 */
[----:B0-----:R-:W2:Y:S01]  /*59550*/  LDL.LU R18, [R1+0x8c8] ;  /* 0x0008c80001127983 */ /* 0x001ea20000300800 */
[----:B------:R-:W2:Y:S03]  /*59560*/  LDL.LU R19, [R1+0x8cc] ;  /* 0x0008cc0001137983 */ /* 0x000ea60000300800 */
[----:B--2---:R0:W-:Y:S01]  /*59570*/  STL.64 [R1+0x26b8], R18 ;  /* 0x0026b81201007387 */ /* 0x0041e20000100a00 */
[----:B----4-:R-:W-:Y:S03]  /*59580*/  STL.64 [R1+0x26b0], R16 ;  /* 0x0026b01001007387 */ /* 0x010fe60000100a00 */
[----:B0-----:R-:W2:Y:S01]  /*59590*/  LDL.64 R18, [R1+0x58] ;  /* 0x0000580001127983 */ /* 0x001ea20000100a00 */
[----:B---3--:R-:W-:Y:S02]  /*595a0*/  STL.64 [R1+0x2650], R22 ;  /* 0x0026501601007387 */ /* 0x008fe40000100a00 */
[----:B------:R0:W-:Y:S02]  /*595b0*/  STL.64 [R1+0x2648], R20 ;  /* 0x0026481401007387 */ /* 0x0001e40000100a00 */
[----:B0-----:R-:W3:Y:S01]  /*595c0*/  LDL.LU R20, [R1+0x880] ;  /* 0x0008800001147983 */ /* 0x001ee20000300800 */
[----:B------:R-:W3:Y:S02]  /*595d0*/  LDL.LU R21, [R1+0x884] ;  /* 0x0008840001157983 */ /* 0x000ee40000300800 */
[----:B------:R-:W4:Y:S02]  /*595e0*/  LDL.LU R22, [R1+0x888] ;  /* 0x0008880001167983 */ /* 0x000f240000300800 */
[----:B------:R-:W4:Y:S01]  /*595f0*/  LDL.LU R23, [R1+0x88c] ;  /* 0x00088c0001177983 */ /* 0x000f220000300800 */
[----:B------:R-:W-:Y:S01]  /*59600*/  HMMA.16816.F32.BF16 R8, R24, R14, R8 ;  /* 0x0000000e1808723c */ /* 0x000fe20000041808 */
[----:B----4-:R-:W-:Y:S01]  /*59610*/  STL.64 [R1+0x2678], R22 ;  /* 0x0026781601007387 */ /* 0x010fe20000100a00 */
[----:B---3--:R0:W-:Y:S03]  /*59620*/  STL.64 [R1+0x2670], R20 ;  /* 0x0026701401007387 */ /* 0x0081e60000100a00 */
        /* <DEDUP_REMOVED lines=10> */
[----:B-1----:R0:W-:Y:S01]  /*596d0*/  STL.64 [R1+0x24e0], R6 ;  /* 0x0024e00601007387 */ /* 0x0021e20000100a00 */
[----:B------:R-:W-:Y:S03]  /*596e0*/  STL.64 [R1+0x24d8], R4 ;  /* 0x0024d80401007387 */ /* 0x000fe60000100a00 */
[----:B0-----:R-:W4:Y:S01]  /*596f0*/  LDL.64 R6, [R1+0x48] ;  /* 0x0000480001067983 */ /* 0x001f220000100a00 */
[----:B------:R0:W-:Y:S02]  /*59700*/  STL.64 [R1+0xdc0], R8 ;  /* 0x000dc00801007387 */ /* 0x0001e40000100a00 */
[----:B------:R1:W-:Y:S02]  /*59710*/  STL.64 [R1+0xdc8], R10 ;  /* 0x000dc80a01007387 */ /* 0x0003e40000100a00 */
[----:B0-----:R-:W-:Y:S01]  /*59720*/  IMAD.MOV.U32 R8, RZ, RZ, R14 ;  /* 0x000000ffff087224 */ /* 0x001fe200078e000e */
[----:B-1----:R-:W2:Y:S01]  /*59730*/  LDL.LU.64 R10, [R1+0x26d8] ;  /* 0x0026d800010a7983 */ /* 0x002ea20000300a00 */
[----:B------:R-:W-:-:S02]  /*59740*/  IMAD.MOV.U32 R9, RZ, RZ, R15 ;  /* 0x000000ffff097224 */ /* 0x000fc400078e000f */
        /* <DEDUP_REMOVED lines=11> */
[----:B------:R-:W4:Y:S02]  /*59800*/  LDL.LU.64 R16, [R1+0x26b0] ;  /* 0x0026b00001107983 */ /* 0x000f240000300a00 */
[----:B----4-:R-:W-:Y:S11]  /*59810*/  HMMA.16816.F32.BF16 R16, R24, R6, R16 ;  /* 0x000000061810723c */ /* 0x010ff60000041810 */
[----:B------:R-:W-:Y:S11]  /*59820*/  @!UPT UIADD3 URZ, URZ, URZ, URZ ;  /* 0x0000003f3f3ff290 */ /* 0x000ff6000fffe03f */
[----:B------:R-:W-:Y:S01]  /*59830*/  @!UPT UIADD3 URZ, URZ, URZ, URZ ;  /* 0x0000003f3f3ff290 */ /* 0x000fe2000fffe03f */
[----:B------:R-:W-:Y:S01]  /*59840*/  STL.64 [R1+0xc60], R16 ;  /* 0x000c601001007387 */ /* 0x000fe20000100a00 */
[----:B------:R0:W-:Y:S03]  /*59850*/  STL.64 [R1+0xc68], R18 ;  /* 0x000c681201007387 */ /* 0x0001e60000100a00 */
[----:B0-----:R-:W3:Y:S01]  /*59860*/  LDL.LU.64 R18, [R1+0x26a8] ;  /* 0x0026a80001127983 */ /* 0x001ee20000300a00 */
[----:B------:R-:W-:Y:S02]  /*59870*/  IMAD.MOV.U32 R28, RZ, RZ, R6 ;  /* 0x000000ffff1c7224 */ /* 0x000fe400078e0006 */
[----:B------:R-:W-:Y:S02]  /*59880*/  IMAD.MOV.U32 R29, RZ, RZ, R7 ;  /* 0x000000ffff1d7224 */ /* 0x000fe400078e0007 */
[----:B------:R-:W-:Y:S02]  /*59890*/  IMAD.MOV.U32 R4, RZ, RZ, R11 ;  /* 0x000000ffff047224 */ /* 0x000fe400078e000b */
[----:B--2---:R-:W-:-:S02]  /*598a0*/  IMAD.MOV.U32 R6, RZ, RZ, R14 ;  /* 0x000000ffff067224 */ /* 0x004fc400078e000e */
[----:B------:R-:W-:Y:S01]  /*598b0*/  IMAD.MOV.U32 R7, RZ, RZ, R15 ;  /* 0x000000ffff077224 */ /* 0x000fe200078e000f */
[----:B------:R-:W2:Y:S01]  /*598c0*/  LDL.LU R11, [R1+0x26a4] ;  /* 0x0026a400010b7983 */ /* 0x000ea20000300800 */
[----:B------:R-:W-:Y:S02]  /*598d0*/  IMAD.MOV.U32 R5, RZ, RZ, R10 ;  /* 0x000000ffff057224 */ /* 0x000fe400078e000a */
[----:B------:R-:W4:Y:S02]  /*598e0*/  LDL.LU R10, [R1+0x26a0] ;  /* 0x0026a000010a7983 */ /* 0x000f240000300800 */
[----:B------:R-:W2:Y:S01]  /*598f0*/  LDL.LU R14, [R1+0x269c] ;  /* 0x00269c00010e7983 */ /* 0x000ea20000300800 */
[----:B------:R-:W2:Y:S01]  /*59900*/  LDL.LU R15, [R1+0x2698] ;  /* 0x00269800010f7983 */ /* 0x000ea20000300800 */
[----:B------:R0:W-:Y:S02]  /*59910*/  STL.64 [R1+0x24f8], R6 ;  /* 0x0024f80601007387 */ /* 0x0001e40000100a00 */
[----:B------:R-:W-:Y:S01]  /*59920*/  STL.64 [R1+0x24f0], R4 ;  /* 0x0024f00401007387 */ /* 0x000fe20000100a00 */
[----:B0-----:R-:W2:Y:S01]  /*59930*/  LDL.64 R6, [R1+0x18] ;  /* 0x0000180001067983 */ /* 0x001ea20000100a00 */
[C---:B---3--:R-:W-:Y:S03]  /*59940*/  HMMA.16816.F32.BF16 R16, R24.reuse, R18, R20 ;  /* 0x000000121810723c */ /* 0x048fe60000041814 */
[----:B------:R-:W3:Y:S01]  /*59950*/  LDL.LU.64 R22, [R1+0x2690] ;  /* 0x0026900001167983 */ /* 0x000ee20000300a00 */
[----:B------:R-:W3:Y:S11]  /*59960*/  LDL.LU.64 R20, [R1+0x2688] ;  /* 0x0026880001147983 */ /* 0x000ef60000300a00 */
[----:B------:R-:W-:Y:S08]  /*59970*/  @!UPT UIADD3 URZ, URZ, URZ, URZ ;  /* 0x0000003f3f3ff290 */ /* 0x000ff0000fffe03f */
        /* <DEDUP_REMOVED lines=12> */
[----:B------:R-:W2:Y:S02]  /*59a40*/  LDL.LU.64 R16, [R1+0x2660] ;  /* 0x0026600001107983 */ /* 0x000ea40000300a00 */
[C---:B--2---:R-:W-:Y:S11]  /*59a50*/  HMMA.16816.F32.BF16 R16, R24.reuse, R6, R16 ;  /* 0x000000061810723c */ /* 0x044ff60000041810 */
[----:B------:R-:W-:Y:S11]  /*59a60*/  @!UPT UIADD3 URZ, URZ, URZ, URZ ;  /* 0x0000003f3f3ff290 */ /* 0x000ff6000fffe03f */
[----:B------:R-:W-:Y:S01]  /*59a70*/  @!UPT UIADD3 URZ, URZ, URZ, URZ ;  /* 0x0000003f3f3ff290 */ /* 0x000fe2000fffe03f */
[----:B------:R-:W-:Y:S01]  /*59a80*/  STL.64 [R1+0xc30], R16 ;  /* 0x000c301001007387 */ /* 0x000fe20000100a00 */
[----:B------:R0:W-:Y:S03]  /*59a90*/  STL.64 [R1+0xc38], R18 ;  /* 0x000c381201007387 */ /* 0x0001e60000100a00 */
[----:B0-----:R-:W3:Y:S01]  /*59aa0*/  LDL.LU.64 R18, [R1+0x2658] ;  /* 0x0026580001127983 */ /* 0x001ee20000300a00 */
[----:B------:R-:W-:Y:S01]  /*59ab0*/  STL.64 [R1+0x2508], R6 ;  /* 0x0025080601007387 */ /* 0x000fe20000100a00 */
[C---:B---3--:R-:W-:Y:S01]  /*59ac0*/  HMMA.16816.F32.BF16 R20, R24.reuse, R18, R20 ;  /* 0x000000121814723c */ /* 0x048fe20000041814 */
        /* <DEDUP_REMOVED lines=8> */
[----:B----4-:R-:W-:Y:S01]  /*59b50*/  IMAD.MOV.U32 R17, RZ, RZ, R10 ;  /* 0x000000ffff117224 */ /* 0x010fe200078e000a */
        /* <DEDUP_REMOVED lines=8> */
[----:B------:R-:W3:Y:S01]  /*59be0*/  LDL.LU R16, [R1+0x530] ;  /* 0x0005300001107983 */ /* 0x000ee20000300800 */
[----:B------:R-:W3:Y:S01]  /*59bf0*/  LDL.LU R10, [R1+0x262c] ;  /* 0x00262c00010a7983 */ /* 0x000ee20000300800 */
[----:B0-----:R-:W-:-:S03]  /*59c00*/  IMAD.MOV.U32 R18, RZ, RZ, R11 ;  /* 0x000000ffff127224 */ /* 0x001fc600078e000b */
[----:B------:R-:W3:Y:S01]  /*59c10*/  LDL.LU R11, [R1+0x2628] ;  /* 0x00262800010b7983 */ /* 0x000ee20000300800 */
[----:B------:R-:W3:Y:S02]  /*59c20*/  LDL.LU R19, [R1+0x53c] ;  /* 0x00053c0001137983 */ /* 0x000ee40000300800 */
[----:B------:R-:W-:Y:S02]  /*59c30*/  IMAD.MOV.U32 R6, RZ, RZ, R5 ;  /* 0x000000ffff067224 */ /* 0x000fe400078e0005 */
[----:B------:R-:W-:Y:S01]  /*59c40*/  IMAD.MOV.U32 R7, RZ, RZ, R4 ;  /* 0x000000ffff077224 */ /* 0x000fe200078e0004 */
[C---:B--2---:R-:W-:Y:S11]  /*59c50*/  HMMA.16816.F32.BF16 R20, R24.reuse, R14, R20 ;  /* 0x0000000e1814723c */ /* 0x044ff60000041814 */
[----:B------:R-:W-:Y:S11]  /*59c60*/  @!UPT UIADD3 URZ, URZ, URZ, URZ ;  /* 0x0000003f3f3ff290 */ /* 0x000ff6000fffe03f */
[----:B------:R-:W-:Y:S01]  /*59c70*/  @!UPT UIADD3 URZ, URZ, URZ, URZ ;  /* 0x0000003f3f3ff290 */ /* 0x000fe2000fffe03f */
[----:B------:R-:W-:Y:S01]  /*59c80*/  STL.64 [R1+0xc00], R20 ;  /* 0x000c001401007387 */ /* 0x000fe20000100a00 */
[----:B------:R0:W-:Y:S03]  /*59c90*/  STL.64 [R1+0xc08], R22 ;  /* 0x000c081601007387 */ /* 0x0001e60000100a00 */
[----:B0-----:R-:W2:Y:S01]  /*59ca0*/  LDL.LU.64 R22, [R1+0x2620] ;  /* 0x0026200001167983 */ /* 0x001ea20000300a00 */
[----:B------:R-:W4:Y:S02]  /*59cb0*/  LDL.LU.64 R20, [R1+0x2618] ;  /* 0x0026180001147983 */ /* 0x000f240000300a00 */
[----:B------:R-:W-:Y:S02]  /*59cc0*/  STL.64 [R1+0x25e8], R14 ;  /* 0x0025e80e01007387 */ /* 0x000fe40000100a00 */
[----:B------:R3:W-:Y:S02]  /*59cd0*/  STL.64 [R1+0x2520], R6 ;  /* 0x0025200601007387 */ /* 0x0007e40000100a00 */
[----:B---3--:R-:W-:Y:S01]  /*59ce0*/  HMMA.16816.F32.BF16 R4, R24, R10, R16 ;  /* 0x0000000a1804723c */ /* 0x008fe20000041810 */
[----:B------:R-:W3:Y:S11]  /*59cf0*/  LDL.LU R16, [R1+0x820] ;  /* 0x0008200001107983 */ /* 0x000ef60000300800 */
[----:B------:R-:W-:Y:S11]  /*59d00*/  @!UPT UIADD3 URZ, URZ, URZ, URZ ;  /* 0x0000003f3f3ff290 */ /* 0x000ff6000fffe03f */
[----:B------:R-:W-:Y:S01]  /*59d10*/  STL.64 [R1+0x590], R4 ;  /* 0x0005900401007387 */ /* 0x000fe20000100a00 */
[----:B------:R-:W-:Y:S02]  /*59d20*/  STL.64 [R1+0x598], R6 ;  /* 0x0005980601007387 */ /* 0x000fe40000100a00 */
[----:B------:R-:W3:Y:S02]  /*59d30*/  LDL.LU R17, [R1+0x824] ;  /* 0x0008240001117983 */ /* 0x000ee40000300800 */
[----:B------:R-:W2:Y:S01]  /*59d40*/  LDL.LU R18, [R1+0x828] ;  /* 0x0008280001127983 */ /* 0x000ea20000300800 */
[----:B------:R-:W2:Y:S04]  /*59d50*/  LDL.LU R19, [R1+0x82c] ;  /* 0x00082c0001137983 */ /* 0x000ea80000300800 */
[----:B--2---:R0:W-:Y:S01]  /*59d60*/  STL.64 [R1+0x2538], R18 ;  /* 0x0025381201007387 */ /* 0x0041e20000100a00 */
[----:B---3--:R-:W-:Y:S02]  /*59d70*/  STL.64 [R1+0x2530], R16 ;  /* 0x0025301001007387 */ /* 0x008fe40000100a00 */
[----:B0-----:R-:W-:-:S02]  /*59d80*/  IMAD.MOV.U32 R18, RZ, RZ, R28 ;  /* 0x000000ffff127224 */ /* 0x001fc400078e001c */
[----:B------:R-:W-:Y:S01]  /*59d90*/  IMAD.MOV.U32 R19, RZ, RZ, R29 ;  /* 0x000000ffff137224 */ /* 0x000fe200078e001d */
[----:B------:R-:W2:Y:S01]  /*59da0*/  LDL.LU R28, [R1+0x2614] ;  /* 0x00261400011c7983 */ /* 0x000ea20000300800 */
[----:B------:R-:W3:Y:S03]  /*59db0*/  LDL.LU R29, [R1+0x2610] ;  /* 0x00261000011d7983 */ /* 0x000ee60000300800 */
[----:B------:R-:W-:Y:S01]  /*59dc0*/  STL.64 [R1+0x2548], R18 ;  /* 0x0025481201007387 */ /* 0x000fe20000100a00 */
[----:B------:R-:W2:Y:S03]  /*59dd0*/  LDL.64 R6, [R1+0x38] ;  /* 0x0000380001067983 */ /* 0x000ea60000100a00 */
[----:B--2---:R0:W-:Y:S01]  /*59de0*/  STL.64 [R1+0x2540], R6 ;  /* 0x0025400601007387 */ /* 0x0041e20000100a00 */
[----:B------:R-:W2:Y:S02]  /*59df0*/  LDL.LU R4, [R1+0x830] ;  /* 0x0008300001047983 */ /* 0x000ea40000300800 */
[----:B------:R-:W2:Y:S01]  /*59e00*/  LDL.LU R5, [R1+0x834] ;  /* 0x0008340001057983 */ /* 0x000ea20000300800 */
[----:B0-----:R-:W2:Y:S01]  /*59e10*/  LDL.LU R6, [R1+0x838] ;  /* 0x0008380001067983 */ /* 0x001ea20000300800 */
[----:B------:R-:W2:Y:S02]  /*59e20*/  LDL.LU R7, [R1+0x83c] ;  /* 0x00083c0001077983 */ /* 0x000ea40000300800 */
[----:B------:R-:W-:-:S02]  /*59e30*/  IMAD.MOV.U32 R18, RZ, RZ, R12 ;  /* 0x000000ffff127224 */ /* 0x000fc400078e000c */
[----:B------:R-:W-:Y:S02]  /*59e40*/  IMAD.MOV.U32 R19, RZ, RZ, R13 ;  /* 0x000000ffff137224 */ /* 0x000fe400078e000d */
[----:B----4-:R-:W-:Y:S02]  /*59e50*/  IMAD.MOV.U32 R26, RZ, RZ, R20 ;  /* 0x000000ffff1a7224 */ /* 0x010fe400078e0014 */
[----:B------:R-:W-:Y:S01]  /*59e60*/  IMAD.MOV.U32 R27, RZ, RZ, R21 ;  /* 0x000000ffff1b7224 */ /* 0x000fe200078e0015 */
[----:B--2---:R-:W-:Y:S01]  /*59e70*/  STL.64 [R1+0x2558], R6 ;  /* 0x0025580601007387 */ /* 0x004fe20000100a00 */
[----:B------:R-:W-:Y:S02]  /*59e80*/  STL.64 [R1+0x2550], R4 ;  /* 0x0025500401007387 */ /* 0x000fe40000100a00 */
[----:B------:R-:W2:Y:S02]  /*59e90*/  LDL.LU R12, [R1+0x260c] ;  /* 0x00260c00010c7983 */ /* 0x000ea40000300800 */
[----:B------:R-:W4:Y:S01]  /*59ea0*/  LDL.LU R13, [R1+0x2608] ;  /* 0x00260800010d7983 */ /* 0x000f220000300800 */
[----:B------:R0:W-:Y:S02]  /*59eb0*/  STL.64 [R1+0x2560], R18 ;  /* 0x0025601201007387 */ /* 0x0001e40000100a00 */
[----:B0-----:R-:W-:-:S02]  /*59ec0*/  IMAD.MOV.U32 R18, RZ, RZ, R8 ;  /* 0x000000ffff127224 */ /* 0x001fc400078e0008 */
[----:B------:R-:W-:Y:S01]  /*59ed0*/  IMAD.MOV.U32 R19, RZ, RZ, R9 ;  /* 0x000000ffff137224 */ /* 0x000fe200078e0009 */
[----:B------:R-:W2:Y:S01]  /*59ee0*/  LDL.LU R8, [R1+0x2604] ;  /* 0x0026040001087983 */ /* 0x000ea20000300800 */
[----:B------:R-:W2:Y:S03]  /*59ef0*/  LDL.LU R9, [R1+0x2600] ;  /* 0x0026000001097983 */ /* 0x000ea60000300800 */
[----:B------:R0:W-:Y:S01]  /*59f00*/  STL.64 [R1+0x2578], R18 ;  /* 0x0025781201007387 */ /* 0x0001e20000100a00 */
[----:B------:R-:W2:Y:S02]  /*59f10*/  LDL.LU R20, [R1+0x25fc] ;  /* 0x0025fc0001147983 */ /* 0x000ea40000300800 */
[----:B------:R-:W2:Y:S02]  /*59f20*/  LDL.LU R21, [R1+0x25f8] ;  /* 0x0025f80001157983 */ /* 0x000ea40000300800 */
[----:B------:R1:W-:Y:S01]  /*59f30*/  STL.64 [R1+0x2580], R26 ;  /* 0x0025801a01007387 */ /* 0x0003e20000100a00 */
[----:B------:R-:W2:Y:S01]  /*59f40*/  LDL.LU R16, [R1+0x4d0] ;  /* 0x0004d00001107983 */ /* 0x000ea20000300800 */
[----:B------:R-:W2:Y:S03]  /*59f50*/  LDL.LU R17, [R1+0x4d4] ;  /* 0x0004d40001117983 */ /* 0x000ea60000300800 */
[----:B0-----:R-:W2:Y:S01]  /*59f60*/  LDL.LU R18, [R1+0x4d8] ;  /* 0x0004d80001127983 */ /* 0x001ea20000300800 */
        /* <DEDUP_REMOVED lines=8> */
[----:B---3--:R-:W-:Y:S02]  /*59ff0*/  IMAD.MOV.U32 R26, RZ, RZ, R29 ;  /* 0x000000ffff1a7224 */ /* 0x008fe400078e001d */
[----:B------:R-:W-:-:S05]  /*5a000*/  IMAD.MOV.U32 R27, RZ, RZ, R28 ;  /* 0x000000ffff1b7224 */ /* 0x000fca00078e001c */
[----:B------:R4:W-:Y:S01]  /*5a010*/  STL.64 [R1+0x25b0], R26 ;  /* 0x0025b01a01007387 */ /* 0x0009e20000100a00 */
[----:B------:R-:W3:Y:S02]  /*5a020*/  LDL.LU R16, [R1+0x4e0] ;  /* 0x0004e00001107983 */ /* 0x000ee40000300800 */
[----:B------:R-:W3:Y:S02]  /*5a030*/  LDL.LU R17, [R1+0x4e4] ;  /* 0x0004e40001117983 */ /* 0x000ee40000300800 */
[----:B------:R-:W2:Y:S01]  /*5a040*/  LDL.LU R18, [R1+0x4e8] ;  /* 0x0004e80001127983 */ /* 0x000ea20000300800 */
[----:B------:R-:W2:Y:S01]  /*5a050*/  LDL.LU R19, [R1+0x4ec] ;  /* 0x0004ec0001137983 */ /* 0x000ea20000300800 */
[----:B----4-:R-:W-:Y:S02]  /*5a060*/  IMAD.MOV.U32 R26, RZ, RZ, R13 ;  /* 0x000000ffff1a7224 */ /* 0x010fe400078e000d */
[----:B------:R-:W-:-:S05]  /*5a070*/  IMAD.MOV.U32 R27, RZ, RZ, R12 ;  /* 0x000000ffff1b7224 */ /* 0x000fca00078e000c */
        /* <DEDUP_REMOVED lines=29> */
[----:B------:R-:W2:Y:S02]  /*5a250*/  LDL.LU R6, [R1+0x848] ;  /* 0x0008480001067983 */ /* 0x000ea40000300800 */
[----:B------:R-:W2:Y:S01]  /*5a260*/  LDL.LU R7, [R1+0x84c] ;  /* 0x00084c0001077983 */ /* 0x000ea20000300800 */
[----:B----4-:R-:W-:Y:S01]  /*5a270*/  HMMA.16816.F32.BF16 R12, R20, R26, R12 ;  /* 0x0000001a140c723c */ /* 0x010fe2000004180c */
[----:B--2---:R-:W-:Y:S01]  /*5a280*/  STL.64 [R1+0x2570], R6 ;  /* 0x0025700601007387 */ /* 0x004fe20000100a00 */
[----:B---3--:R0:W-:Y:S03]  /*5a290*/  STL.64 [R1+0x2568], R4 ;  /* 0x0025680401007387 */ /* 0x0081e60000100a00 */
[----:B0-----:R-:W2:Y:S01]  /*5a2a0*/  LDL.LU R4, [R1+0x850] ;  /* 0x0008500001047983 */ /* 0x001ea20000300800 */
[----:B------:R-:W2:Y:S02]  /*5a2b0*/  LDL.LU R5, [R1+0x854] ;  /* 0x0008540001057983 */ /* 0x000ea40000300800 */
[----:B------:R-:W2:Y:S02]  /*5a2c0*/  LDL.LU R6, [R1+0x858] ;  /* 0x0008580001067983 */ /* 0x000ea40000300800 */
[----:B------:R-:W2:Y:S01]  /*5a2d0*/  LDL.LU R7, [R1+0x85c] ;  /* 0x00085c0001077983 */ /* 0x000ea20000300800 */
[----:B------:R0:W-:Y:S02]  /*5a2e0*/  STL.64 [R1+0x24e8], R10 ;  /* 0x0024e80a01007387 */ /* 0x0001e40000100a00 */
[----:B0-----:R-:W-:-:S02]  /*5a2f0*/  IMAD.MOV.U32 R10, RZ, RZ, R3 ;  /* 0x000000ffff0a7224 */ /* 0x001fc400078e0003 */
[----:B------:R-:W-:-:S05]  /*5a300*/  IMAD.MOV.U32 R11, RZ, RZ, R0 ;  /* 0x000000ffff0b7224 */ /* 0x000fca00078e0000 */
[----:B------:R0:W-:Y:S01]  /*5a310*/  STL.64 [R1+0x2500], R10 ;  /* 0x0025000a01007387 */ /* 0x0001e20000100a00 */
[----:B------:R-:W3:Y:S02]  /*5a320*/  LDL.LU R8, [R1+0x800] ;  /* 0x0008000001087983 */ /* 0x000ee40000300800 */
        /* <DEDUP_REMOVED lines=9> */
[----:B------:R0:W-:Y:S01]  /*5a3c0*/  STL.64 [R1+0xf60], R12 ;  /* 0x000f600c01007387 */ /* 0x0001e20000100a00 */
        /* <DEDUP_REMOVED lines=89> */
[----:B------:R-:W2:Y:S02]  /*5a960*/  LDL.LU.64 R6, [R1+0x24f8] ;  /* 0x0024f80001067983 */ /* 0x000ea40000300a00 */
[----:B------:R-:W2:Y:S01]  /*5a970*/  LDL.LU.64 R4, [R1+0x24f0] ;  /* 0x0024f00001047983 */ /* 0x000ea20000300a00 */
[C---:B---3--:R-:W-:Y:S08]  /*5a980*/  HMMA.16816.F32.BF16 R24, R20.reuse, R10, R24 ;  /* 0x0000000a1418723c */ /* 0x048ff00000041818 */
[C---:B--2---:R-:W-:Y:S01]  /*5a990*/  HMMA.16816.F32.BF16 R8, R20.reuse, R18, R4 ;  /* 0x000000121408723c */ /* 0x044fe20000041804 */
[----:B------:R-:W2:Y:S11]  /*5a9a0*/  LDL.LU R4, [R1+0x4c0] ;  /* 0x0004c00001047983 */ /* 0x000eb60000300800 */
[----:B------:R-:W-:Y:S03]  /*5a9b0*/  @!UPT UIADD3 URZ, URZ, URZ, URZ ;  /* 0x0000003f3f3ff290 */ /* 0x000fe6000fffe03f */
[----:B------:R-:W-:Y:S01]  /*5a9c0*/  STL.64 [R1+0xbb0], R24 ;  /* 0x000bb01801007387 */ /* 0x000fe20000100a00 */
[----:B------:R-:W-:Y:S07]  /*5a9d0*/  STL.64 [R1+0xbb8], R26 ;  /* 0x000bb81a01007387 */ /* 0x000fee0000100a00 */
[----:B------:R0:W-:Y:S02]  /*5a9e0*/  STL.64 [R1+0xba0], R8 ;  /* 0x000ba00801007387 */ /* 0x0001e40000100a00 */
[----:B------:R1:W-:Y:S01]  /*5a9f0*/  STL.64 [R1+0xba8], R10 ;  /* 0x000ba80a01007387 */ /* 0x0003e20000100a00 */
[----:B------:R-:W2:Y:S01]  /*5aa00*/  LDL.LU R5, [R1+0x4c4] ;  /* 0x0004c40001057983 */ /* 0x000ea20000300800 */
[----:B------:R-:W2:Y:S02]  /*5aa10*/  LDL.LU R6, [R1+0x4c8] ;  /* 0x0004c80001067983 */ /* 0x000ea40000300800 */
[----:B------:R-:W2:Y:S01]  /*5aa20*/  LDL.LU R7, [R1+0x4cc] ;  /* 0x0004cc0001077983 */ /* 0x000ea20000300800 */
[----:B0-----:R-:W4:Y:S01]  /*5aa30*/  LDL.LU R8, [R1+0x7d0] ;  /* 0x0007d00001087983 */ /* 0x001f220000300800 */
[----:B------:R-:W4:Y:S02]  /*5aa40*/  LDL.LU R9, [R1+0x7d4] ;  /* 0x0007d40001097983 */ /* 0x000f240000300800 */
[----:B-1----:R-:W4:Y:S02]  /*5aa50*/  LDL.LU R10, [R1+0x7d8] ;  /* 0x0007d800010a7983 */ /* 0x002f240000300800 */
[----:B------:R-:W4:Y:S01]  /*5aa60*/  LDL.LU R11, [R1+0x7dc] ;  /* 0x0007dc00010b7983 */ /* 0x000f220000300800 */
[----:B------:R-:W3:Y:S01]  /*5aa70*/  LDL.LU R24, [R1+0x480] ;  /* 0x0004800001187983 */ /* 0x000ee20000300800 */
[----:B------:R-:W3:Y:S02]  /*5aa80*/  LDL.LU R25, [R1+0x484] ;  /* 0x0004840001197983 */ /* 0x000ee40000300800 */
[----:B------:R-:W2:Y:S02]  /*5aa90*/  LDL.LU R26, [R1+0x488] ;  /* 0x00048800011a7983 */ /* 0x000ea40000300800 */
[----:B------:R-:W2:Y:S02]  /*5aaa0*/  LDL.LU R27, [R1+0x48c] ;  /* 0x00048c00011b7983 */ /* 0x000ea40000300800 */
[----:B--2---:R0:W-:Y:S01]  /*5aab0*/  STL.64 [R1+0x24a8], R26 ;  /* 0x0024a81a01007387 */ /* 0x0041e20000100a00 */
[----:B---3--:R-:W-:Y:S03]  /*5aac0*/  STL.64 [R1+0x24a0], R24 ;  /* 0x0024a01801007387 */ /* 0x008fe60000100a00 */
[----:B0-----:R-:W2:Y:S04]  /*5aad0*/  LDL.64 R26, [R1+0xa8] ;  /* 0x0000a800011a7983 */ /* 0x001ea80000100a00 */
[----:B--2---:R0:W-:Y:S04]  /*5aae0*/  STL.64 [R1+0x24b8], R26 ;  /* 0x0024b81a01007387 */ /* 0x0041e80000100a00 */
[----:B0-----:R-:W2:Y:S04]  /*5aaf0*/  LDL.64 R26, [R1+0xb8] ;  /* 0x0000b800011a7983 */ /* 0x001ea80000100a00 */
[----:B--2---:R-:W-:Y:S01]  /*5ab00*/  STL.64 [R1+0x24c0], R26 ;  /* 0x0024c01a01007387 */ /* 0x004fe20000100a00 */
[----:B------:R-:W-:Y:S02]  /*5ab10*/  STL.64 [R1+0x23f8], R18 ;  /* 0x0023f81201007387 */ /* 0x000fe40000100a00 */
[----:B------:R0:W-:Y:S02]  /*5ab20*/  STL.64 [R1+0x2488], R16 ;  /* 0x0024881001007387 */ /* 0x0001e40000100a00 */
[----:B0-----:R-:W2:Y:S01]  /*5ab30*/  LDL.LU R16, [R1+0x470] ;  /* 0x0004700001107983 */ /* 0x001ea20000300800 */
[----:B------:R-:W2:Y:S02]  /*5ab40*/  LDL.LU R17, [R1+0x474] ;  /* 0x0004740001117983 */ /* 0x000ea40000300800 */
[----:B------:R-:W3:Y:S02]  /*5ab50*/  LDL.LU R18, [R1+0x478] ;  /* 0x0004780001127983 */ /* 0x000ee40000300800 */
[----:B------:R-:W3:Y:S02]  /*5ab60*/  LDL.LU R19, [R1+0x47c] ;  /* 0x00047c0001137983 */ /* 0x000ee40000300800 */
[----:B---3--:R0:W-:Y:S01]  /*5ab70*/  STL.64 [R1+0x2498], R18 ;  /* 0x0024981201007387 */ /* 0x0081e20000100a00 */
[----:B--2---:R1:W-:Y:S03]  /*5ab80*/  STL.64 [R1+0x2490], R16 ;  /* 0x0024901001007387 */ /* 0x0043e60000100a00 */
[----:B0-----:R-:W2:Y:S01]  /*5ab90*/  LDL.64 R18, [R1+0x98] ;  /* 0x0000980001127983 */ /* 0x001ea20000100a00 */
[----:B----4-:R-:W-:Y:S03]  /*5aba0*/  HMMA.16816.F32.BF16 R8, R20, R14, R8 ;  /* 0x0000000e1408723c */ /* 0x010fe60000041808 */
[----:B--2---:R0:W-:Y:S01]  /*5abb0*/  STL.64 [R1+0x24b0], R18 ;  /* 0x0024b01201007387 */ /* 0x0041e20000100a00 */
[----:B-1----:R-:W2:Y:S02]  /*5abc0*/  LDL.LU R16, [R1+0x490] ;  /* 0x0004900001107983 */ /* 0x002ea40000300800 */
        /* <DEDUP_REMOVED lines=8> */
[----:B------:R-:W2:Y:S03]  /*5ac50*/  LDL.LU R19, [R1+0x4bc] ;  /* 0x0004bc0001137983 */ /* 0x000ea60000300800 */
[----:B------:R-:W-:Y:S01]  /*5ac60*/  STL.64 [R1+0xb90], R8 ;  /* 0x000b900801007387 */ /* 0x000fe20000100a00 */
[----:B------:R0:W-:Y:S03]  /*5ac70*/  STL.64 [R1+0xb98], R10 ;  /* 0x000b980a01007387 */ /* 0x0001e60000100a00 */
[----:B0-----:R-:W3:Y:S01]  /*5ac80*/  LDL.LU.64 R10, [R1+0x24e8] ;  /* 0x0024e800010a7983 */ /* 0x001ee20000300a00 */
[----:B------:R-:W-:-:S02]  /*5ac90*/  IMAD.MOV.U32 R26, RZ, RZ, R13 ;  /* 0x000000ffff1a7224 */ /* 0x000fc400078e000d */
[----:B------:R-:W-:Y:S01]  /*5aca0*/  IMAD.MOV.U32 R27, RZ, RZ, R12 ;  /* 0x000000ffff1b7224 */ /* 0x000fe200078e000c */
[----:B---3--:R-:W-:Y:S01]  /*5acb0*/  HMMA.16816.F32.BF16 R20, R20, R10, R4 ;  /* 0x0000000a1414723c */ /* 0x008fe20000041804 */
[----:B------:R-:W2:Y:S01]  /*5acc0*/  LDL.LU.64 R6, [R1+0x24e0] ;  /* 0x0024e00001067983 */ /* 0x000ea20000300a00 */
[----:B------:R-:W2:Y:S11]  /*5acd0*/  LDL.LU.64 R4, [R1+0x24d8] ;  /* 0x0024d80001047983 */ /* 0x000eb60000300a00 */
[----:B------:R-:W-:Y:S10]  /*5ace0*/  @!UPT UIADD3 URZ, URZ, URZ, URZ ;  /* 0x0000003f3f3ff290 */ /* 0x000ff4000fffe03f */
[----:B------:R-:W-:Y:S01]  /*5acf0*/  STL.64 [R1+0x580], R20 ;  /* 0x0005801401007387 */ /* 0x000fe20000100a00 */
[----:B------:R0:W-:Y:S03]  /*5ad00*/  STL.64 [R1+0x588], R22 ;  /* 0x0005881601007387 */ /* 0x0001e60000100a00 */
[----:B0-----:R-:W3:Y:S01]  /*5ad10*/  LDL.64 R22, [R1+0x78] ;  /* 0x0000780001167983 */ /* 0x001ee20000100a00 */
[----:B------:R0:W-:Y:S02]  /*5ad20*/  STL [R1+0x23dc], R10 ;  /* 0x0023dc0a01007387 */ /* 0x0001e40000100800 */
[----:B------:R1:W-:Y:S02]  /*5ad30*/  STL [R1+0x23d8], R11 ;  /* 0x0023d80b01007387 */ /* 0x0003e40000100800 */
[----:B------:R-:W4:Y:S01]  /*5ad40*/  LDL.LU R8, [R1+0x4a0] ;  /* 0x0004a00001087983 */ /* 0x000f220000300800 */
[----:B------:R-:W4:Y:S04]  /*5ad50*/  LDL.LU R9, [R1+0x4a4] ;  /* 0x0004a40001097983 */ /* 0x000f280000300800 */
[----:B0-----:R-:W4:Y:S01]  /*5ad60*/  LDL.LU R10, [R1+0x4a8] ;  /* 0x0004a800010a7983 */ /* 0x001f220000300800 */
[----:B-1----:R-:W4:Y:S01]  /*5ad70*/  LDL.LU R11, [R1+0x4ac] ;  /* 0x0004ac00010b7983 */ /* 0x002f220000300800 */
[C---:B--2---:R-:W-:Y:S02]  /*5ad80*/  HMMA.16816.F32.BF16 R24, R4.reuse, R26, R16 ;  /* 0x0000001a0418723c */ /* 0x044fe40000041810 */
[----:B------:R-:W2:Y:S01]  /*5ad90*/  LDL.LU.64 R18, [R1+0x24d0] ;  /* 0x0024d00001127983 */ /* 0x000ea20000300a00 */
[----:B------:R-:W2:Y:S11]  /*5ada0*/  LDL.LU.64 R16, [R1+0x24c8] ;  /* 0x0024c80001107983 */ /* 0x000eb60000300a00 */
[----:B------:R-:W-:Y:S09]  /*5adb0*/  @!UPT UIADD3 URZ, URZ, URZ, URZ ;  /* 0x0000003f3f3ff290 */ /* 0x000ff2000fffe03f */
[----:B------:R-:W-:Y:S01]  /*5adc0*/  STL.64 [R1+0xf20], R24 ;  /* 0x000f201801007387 */ /* 0x000fe20000100a00 */
[----:B------:R0:W-:Y:S03]  /*5add0*/  STL.64 [R1+0xf28], R26 ;  /* 0x000f281a01007387 */ /* 0x0001e60000100a00 */
[----:B0-----:R-:W4:Y:S02]  /*5ade0*/  LDL.LU.64 R26, [R1+0x24c0] ;  /* 0x0024c000011a7983 */ /* 0x001f240000300a00 */
[C---:B----4-:R-:W-:Y:S11]  /*5adf0*/  HMMA.16816.F32.BF16 R8, R4.reuse, R26, R8 ;  /* 0x0000001a0408723c */ /* 0x050ff60000041808 */
[----:B------:R-:W-:Y:S11]  /*5ae00*/  @!UPT UIADD3 URZ, URZ, URZ, URZ ;  /* 0x0000003f3f3ff290 */ /* 0x000ff6000fffe03f */
[----:B------:R-:W-:Y:S01]  /*5ae10*/  @!UPT UIADD3 URZ, URZ, URZ, URZ ;  /* 0x0000003f3f3ff290 */ /* 0x000fe2000fffe03f */
[----:B------:R0:W-:Y:S01]  /*5ae20*/  STL.64 [R1+0xf10], R8 ;  /* 0x000f100801007387 */ /* 0x0001e20000100a00 */
[----:B------:R-:W-:Y:S02]  /*5ae30*/  STL.64 [R1+0xf18], R10 ;  /* 0x000f180a01007387 */ /* 0x000fe40000100a00 */
[----:B0-----:R-:W-:Y:S02]  /*5ae40*/  IMAD.MOV.U32 R9, RZ, RZ, R26 ;  /* 0x000000ffff097224 */ /* 0x001fe400078e001a */
[----:B------:R-:W-:Y:S02]  /*5ae50*/  IMAD.MOV.U32 R8, RZ, RZ, R27 ;  /* 0x000000ffff087224 */ /* 0x000fe400078e001b */
[----:B------:R-:W2:Y:S03]  /*5ae60*/  LDL.LU.64 R26, [R1+0x24b8] ;  /* 0x0024b800011a7983 */ /* 0x000ea60000300a00 */
[----:B------:R0:W-:Y:S02]  /*5ae70*/  STL [R1+0x23e4], R8 ;  /* 0x0023e40801007387 */ /* 0x0001e40000100800 */
[----:B------:R1:W-:Y:S01]  /*5ae80*/  STL [R1+0x23e0], R9 ;  /* 0x0023e00901007387 */ /* 0x0003e20000100800 */
[----:B0-----:R-:W3:Y:S01]  /*5ae90*/  LDL.LU R8, [R1+0x460] ;  /* 0x0004600001087983 */ /* 0x001ee20000300800 */
[----:B-1----:R-:W3:Y:S02]  /*5aea0*/  LDL.LU R9, [R1+0x464] ;  /* 0x0004640001097983 */ /* 0x002ee40000300800 */
[----:B------:R-:W3:Y:S02]  /*5aeb0*/  LDL.LU R10, [R1+0x468] ;  /* 0x00046800010a7983 */ /* 0x000ee40000300800 */
[----:B------:R-:W3:Y:S01]  /*5aec0*/  LDL.LU R11, [R1+0x46c] ;  /* 0x00046c00010b7983 */ /* 0x000ee20000300800 */
        /* <DEDUP_REMOVED lines=10> */
[----:B------:R-:W-:Y:S04]  /*5af70*/  STL.64 [R1+0x23e8], R12 ;  /* 0x0023e80c01007387 */ /* 0x000fe80000100a00 */
[----:B0-----:R-:W4:Y:S01]  /*5af80*/  LDL.64 R14, [R1+0x88] ;  /* 0x00008800010e7983 */ /* 0x001f220000100a00 */
[C---:B--2---:R-:W-:Y:S11]  /*5af90*/  HMMA.16816.F32.BF16 R24, R4.reuse, R18, R24 ;  /* 0x000000120418723c */ /* 0x044ff60000041818 */
[----:B------:R-:W-:Y:S11]  /*5afa0*/  @!UPT UIADD3 URZ, URZ, URZ, URZ ;  /* 0x0000003f3f3ff290 */ /* 0x000ff6000fffe03f */
[----:B------:R-:W-:Y:S01]  /*5afb0*/  @!UPT UIADD3 URZ, URZ, URZ, URZ ;  /* 0x0000003f3f3ff290 */ /* 0x000fe2000fffe03f */
[----:B------:R0:W-:Y:S01]  /*5afc0*/  STL.64 [R1+0xef0], R24 ;  /* 0x000ef01801007387 */ /* 0x0001e20000100a00 */
[----:B------:R4:W-:Y:S02]  /*5afd0*/  STL.64 [R1+0xef8], R26 ;  /* 0x000ef81a01007387 */ /* 0x0009e40000100a00 */
[----:B0-----:R-:W-:Y:S02]  /*5afe0*/  IMAD.MOV.U32 R25, RZ, RZ, R18 ;  /* 0x000000ffff197224 */ /* 0x001fe400078e0012 */
[----:B------:R-:W-:Y:S02]  /*5aff0*/  IMAD.MOV.U32 R24, RZ, RZ, R19 ;  /* 0x000000ffff187224 */ /* 0x000fe400078e0013 */
[----:B------:R-:W2:Y:S01]  /*5b000*/  LDL.LU.64 R18, [R1+0x2498] ;  /* 0x0024980001127983 */ /* 0x000ea20000300a00 */
[----:B------:R-:W2:Y:S01]  /*5b010*/  LDL.LU.64 R16, [R1+0x2490] ;  /* 0x0024900001107983 */ /* 0x000ea20000300a00 */
[----:B---3--:R-:W-:Y:S01]  /*5b020*/  HMMA.16816.F32.BF16 R8, R4, R22, R8 ;  /* 0x000000160408723c */ /* 0x008fe20000041808 */
[----:B----4-:R-:W-:-:S02]  /*5b030*/  IMAD.MOV.U32 R27, RZ, RZ, R14 ;  /* 0x000000ffff1b7224 */ /* 0x010fc400078e000e */
[----:B------:R-:W-:-:S05]  /*5b040*/  IMAD.MOV.U32 R26, RZ, RZ, R15 ;  /* 0x000000ffff1a7224 */ /* 0x000fca00078e000f */
[----:B--2---:R-:W-:Y:S11]  /*5b050*/  HMMA.16816.F32.BF16 R16, R4, R14, R16 ;  /* 0x0000000e0410723c */ /* 0x004ff60000041810 */
[----:B------:R-:W-:Y:S11]  /*5b060*/  @!UPT UIADD3 URZ, URZ, URZ, URZ ;  /* 0x0000003f3f3ff290 */ /* 0x000ff6000fffe03f */
[----:B------:R-:W-:Y:S01]  /*5b070*/  @!UPT UIADD3 URZ, URZ, URZ, URZ ;  /* 0x0000003f3f3ff290 */ /* 0x000fe2000fffe03f */
[----:B------:R0:W-:Y:S01]  /*5b080*/  STL.64 [R1+0xd20], R16 ;  /* 0x000d201001007387 */ /* 0x0001e20000100a00 */
[----:B------:R-:W-:Y:S03]  /*5b090*/  STL.64 [R1+0xd28], R18 ;  /* 0x000d281201007387 */ /* 0x000fe60000100a00 */
[----:B0-----:R-:W2:Y:S01]  /*5b0a0*/  LDL.LU.64 R16, [R1+0x2488] ;  /* 0x0024880001107983 */ /* 0x001ea20000300a00 */
[----:B------:R-:W-:Y:S02]  /*5b0b0*/  STL.64 [R1+0x2408], R26 ;  /* 0x0024081a01007387 */ /* 0x000fe40000100a00 */
[----:B------:R0:W-:Y:S02]  /*5b0c0*/  STL.64 [R1+0x2400], R24 ;  /* 0x0024001801007387 */ /* 0x0001e40000100a00 */
[----:B------:R-:W-:Y:S01]  /*5b0d0*/  STL.64 [R1+0xcf0], R8 ;  /* 0x000cf00801007387 */ /* 0x000fe20000100a00 */
[----:B------:R-:W-:Y:S04]  /*5b0e0*/  STL.64 [R1+0xcf8], R10 ;  /* 0x000cf80a01007387 */ /* 0x000fe80000100a00 */
        /* <DEDUP_REMOVED lines=12> */
[----:B0-----:R-:W3:Y:S04]  /*5b1b0*/  LDL.64 R26, [R1+0x28] ;  /* 0x00002800011a7983 */ /* 0x001ee80000100a00 */
[----:B---3--:R2:W-:Y:S02]  /*5b1c0*/  STL.64 [R1+0x2438], R26 ;  /* 0x0024381a01007387 */ /* 0x0085e40000100a00 */
[----:B--2---:R-:W-:-:S02]  /*5b1d0*/  IMAD.MOV.U32 R26, RZ, RZ, R17 ;  /* 0x000000ffff1a7224 */ /* 0x004fc400078e0011 */
[----:B------:R-:W-:-:S05]  /*5b1e0*/  IMAD.MOV.U32 R27, RZ, RZ, R16 ;  /* 0x000000ffff1b7224 */ /* 0x000fca00078e0010 */
[----:B------:R0:W-:Y:S04]  /*5b1f0*/  STL.64 [R1+0x2450], R26 ;  /* 0x0024501a01007387 */ /* 0x0001e80000100a00 */
[----:B0-----:R-:W2:Y:S04]  /*5b200*/  LDL.64 R26, [R1+0x48] ;  /* 0x00004800011a7983 */ /* 0x001ea80000100a00 */
[----:B--2---:R-:W-:Y:S01]  /*5b210*/  STL.64 [R1+0x2468], R26 ;  /* 0x0024681a01007387 */ /* 0x004fe20000100a00 */
[----:B------:R-:W2:Y:S03]  /*5b220*/  LDL.64 R18, [R1+0x8] ;  /* 0x0000080001127983 */ /* 0x000ea60000100a00 */
[----:B--2---:R0:W-:Y:S01]  /*5b230*/  STL.64 [R1+0x2430], R18 ;  /* 0x0024301201007387 */ /* 0x0041e20000100a00 */
[----:B------:R-:W2:Y:S02]  /*5b240*/  LDL.LU R16, [R1+0x780] ;  /* 0x0007800001107983 */ /* 0x000ea40000300800 */
[----:B------:R-:W2:Y:S01]  /*5b250*/  LDL.LU R17, [R1+0x784] ;  /* 0x0007840001117983 */ /* 0x000ea20000300800 */
[----:B0-----:R-:W3:Y:S01]  /*5b260*/  LDL.LU R18, [R1+0x788] ;  /* 0x0007880001127983 */ /* 0x001ee20000300800 */
[----:B------:R-:W3:Y:S02]  /*5b270*/  LDL.LU R19, [R1+0x78c] ;  /* 0x00078c0001137983 */ /* 0x000ee40000300800 */
[----:B------:R-:W4:Y:S02]  /*5b280*/  LDL.LU R8, [R1+0x7c0] ;  /* 0x0007c00001087983 */ /* 0x000f240000300800 */
[----:B------:R-:W4:Y:S01]  /*5b290*/  LDL.LU R9, [R1+0x7c4] ;  /* 0x0007c40001097983 */ /* 0x000f220000300800 */
[----:B------:R-:W4:Y:S01]  /*5b2a0*/  LDL.LU R10, [R1+0x7c8] ;  /* 0x0007c800010a7983 */ /* 0x000f220000300800 */
[----:B------:R-:W4:Y:S02]  /*5b2b0*/  LDL.LU R11, [R1+0x7cc] ;  /* 0x0007cc00010b7983 */ /* 0x000f240000300800 */
[----:B------:R-:W2:Y:S02]  /*5b2c0*/  LDL.64 R26, [R1+0x58] ;  /* 0x00005800011a7983 */ /* 0x000ea40000100a00 */
[----:B--2---:R0:W-:Y:S04]  /*5b2d0*/  STL.64 [R1+0x2480], R26 ;  /* 0x0024801a01007387 */ /* 0x0041e80000100a00 */
[----:B0-----:R-:W4:Y:S01]  /*5b2e0*/  LDL.64 R26, [R1+0x68] ;  /* 0x00006800011a7983 */ /* 0x001f220000100a00 */
[----:B---3--:R-:W-:Y:S02]  /*5b2f0*/  STL.64 [R1+0x2448], R18 ;  /* 0x0024481201007387 */ /* 0x008fe40000100a00 */
[----:B------:R0:W-:Y:S02]  /*5b300*/  STL.64 [R1+0x2440], R16 ;  /* 0x0024401001007387 */ /* 0x0001e40000100a00 */
[----:B0-----:R-:W2:Y:S01]  /*5b310*/  LDL.LU R16, [R1+0x790] ;  /* 0x0007900001107983 */ /* 0x001ea20000300800 */
[----:B------:R-:W2:Y:S02]  /*5b320*/  LDL.LU R17, [R1+0x794] ;  /* 0x0007940001117983 */ /* 0x000ea40000300800 */
[----:B------:R-:W3:Y:S02]  /*5b330*/  LDL.LU R18, [R1+0x798] ;  /* 0x0007980001127983 */ /* 0x000ee40000300800 */
[----:B------:R-:W3:Y:S02]  /*5b340*/  LDL.LU R19, [R1+0x79c] ;  /* 0x00079c0001137983 */ /* 0x000ee40000300800 */
[----:B------:R-:W-:-:S02]  /*5b350*/  IMAD.MOV.U32 R29, RZ, RZ, R22 ;  /* 0x000000ffff1d7224 */ /* 0x000fc400078e0016 */
[----:B------:R-:W-:Y:S02]  /*5b360*/  IMAD.MOV.U32 R28, RZ, RZ, R23 ;  /* 0x000000ffff1c7224 */ /* 0x000fe400078e0017 */
[----:B------:R-:W0:Y:S04]  /*5b370*/  LDSM.16.MT88.4 R20, [R2+0x1c200] ;  /* 0x01c200000214783b */ /* 0x000e280000004200 */
[----:B---3--:R-:W-:Y:S01]  /*5b380*/  STL.64 [R1+0x2460], R18 ;  /* 0x0024601201007387 */ /* 0x008fe20000100a00 */
[----:B--2---:R1:W-:Y:S03]  /*5b390*/  STL.64 [R1+0x2458], R16 ;  /* 0x0024581001007387 */ /* 0x0043e60000100a00 */
[----:B-1----:R-:W2:Y:S01]  /*5b3a0*/  LDL.LU R16, [R1+0x7a0] ;  /* 0x0007a00001107983 */ /* 0x002ea20000300800 */
[----:B------:R-:W2:Y:S02]  /*5b3b0*/  LDL.LU R17, [R1+0x7a4] ;  /* 0x0007a40001117983 */ /* 0x000ea40000300800 */
[----:B------:R-:W3:Y:S02]  /*5b3c0*/  LDL.LU R18, [R1+0x7a8] ;  /* 0x0007a80001127983 */ /* 0x000ee40000300800 */
[----:B------:R-:W3:Y:S01]  /*5b3d0*/  LDL.LU R19, [R1+0x7ac] ;  /* 0x0007ac0001137983 */ /* 0x000ee20000300800 */
[----:B----4-:R-:W-:Y:S01]  /*5b3e0*/  HMMA.16816.F32.BF16 R8, R4, R26, R8 ;  /* 0x0000001a0408723c */ /* 0x010fe20000041808 */
[----:B---3--:R-:W-:Y:S01]  /*5b3f0*/  STL.64 [R1+0x2478], R18 ;  /* 0x0024781201007387 */ /* 0x008fe20000100a00 */
[----:B--2---:R1:W-:Y:S03]  /*5b400*/  STL.64 [R1+0x2470], R16 ;  /* 0x0024701001007387 */ /* 0x0043e60000100a00 */
        /* <DEDUP_REMOVED lines=8> */
[----:B0-----:R-:W-:Y:S01]  /*5b490*/  STL.64 [R1+0x22a0], R22 ;  /* 0x0022a01601007387 */ /* 0x001fe20000100a00 */
[----:B------:R0:W-:Y:S03]  /*5b4a0*/  STL.64 [R1+0x2298], R20 ;  /* 0x0022981401007387 */ /* 0x0001e60000100a00 */
[----:B0-----:R-:W4:Y:S01]  /*5b4b0*/  LDL.LU R20, [R1+0x370] ;  /* 0x0003700001147983 */ /* 0x001f220000300800 */
[----:B------:R-:W4:Y:S02]  /*5b4c0*/  LDL.LU R21, [R1+0x374] ;  /* 0x0003740001157983 */ /* 0x000f240000300800 */
[----:B------:R-:W2:Y:S02]  /*5b4d0*/  LDL.LU R22, [R1+0x378] ;  /* 0x0003780001167983 */ /* 0x000ea40000300800 */
[----:B------:R-:W2:Y:S02]  /*5b4e0*/  LDL.LU R23, [R1+0x37c] ;  /* 0x00037c0001177983 */ /* 0x000ea40000300800 */
[----:B--2---:R-:W-:Y:S01]  /*5b4f0*/  STL.64 [R1+0x22b8], R22 ;  /* 0x0022b81601007387 */ /* 0x004fe20000100a00 */
[----:B----4-:R-:W-:Y:S02]  /*5b500*/  STL.64 [R1+0x22b0], R20 ;  /* 0x0022b01401007387 */ /* 0x010fe40000100a00 */
[----:B------:R-:W-:Y:S02]  /*5b510*/  STL.64 [R1+0xd10], R8 ;  /* 0x000d100801007387 */ /* 0x000fe40000100a00 */
[----:B------:R0:W-:Y:S02]  /*5b520*/  STL.64 [R1+0xd18], R10 ;  /* 0x000d180a01007387 */ /* 0x0001e40000100a00 */
[----:B0-----:R-:W-:-:S02]  /*5b530*/  IMAD.MOV.U32 R10, RZ, RZ, R26 ;  /* 0x000000ffff0a7224 */ /* 0x001fc400078e001a */
[----:B------:R-:W-:Y:S02]  /*5b540*/  IMAD.MOV.U32 R11, RZ, RZ, R27 ;  /* 0x000000ffff0b7224 */ /* 0x000fe400078e001b */
        /* <DEDUP_REMOVED lines=35> */
[----:B------:R-:W4:Y:S02]  /*5b780*/  LDL.LU.64 R26, [R1+0x2428] ;  /* 0x00242800011a7983 */ /* 0x000f240000300a00 */
[----:B------:R-:W4:Y:S02]  /*5b790*/  LDL.LU.64 R24, [R1+0x2420] ;  /* 0x0024200001187983 */ /* 0x000f240000300a00 */
[----:B----4-:R-:W-:Y:S11]  /*5b7a0*/  HMMA.16816.F32.BF16 R24, R4, R22, R24 ;  /* 0x000000160418723c */ /* 0x010ff60000041818 */
        /* <DEDUP_REMOVED lines=8> */
[----:B------:R-:W-:-:S02]  /*5b830*/  IMAD.MOV.U32 R23, RZ, RZ, R0 ;  /* 0x000000ffff177224 */ /* 0x000fc400078e0000 */
[----:B--2---:R-:W-:-:S03]  /*5b840*/  IMAD.MOV.U32 R3, RZ, RZ, R18 ;  /* 0x000000ffff037224 */ /* 0x004fc600078e0012 */
[----:B------:R-:W-:Y:S01]  /*5b850*/  STL.64 [R1+0x22e0], R22 ;  /* 0x0022e01601007387 */ /* 0x000fe20000100a00 */
[----:B------:R-:W-:Y:S01]  /*5b860*/  IMAD.MOV.U32 R0, RZ, RZ, R19 ;  /* 0x000000ffff007224 */ /* 0x000fe200078e0013 */
[C---:B----4-:R-:W-:Y:S11]  /*5b870*/  HMMA.16816.F32.BF16 R24, R4.reuse, R18, R24 ;  /* 0x000000120418723c */ /* 0x050ff60000041818 */
[----:B------:R-:W-:Y:S11]  /*5b880*/  @!UPT UIADD3 URZ, URZ, URZ, URZ ;  /* 0x0000003f3f3ff290 */ /* 0x000ff6000fffe03f */
[----:B------:R-:W-:Y:S01]  /*5b890*/  @!UPT UIADD3 URZ, URZ, URZ, URZ ;  /* 0x0000003f3f3ff290 */ /* 0x000fe2000fffe03f */
[----:B------:R-:W-:Y:S01]  /*5b8a0*/  STL.64 [R1+0xb40], R24 ;  /* 0x000b401801007387 */ /* 0x000fe20000100a00 */
[----:B------:R0:W-:Y:S03]  /*5b8b0*/  STL.64 [R1+0xb48], R26 ;  /* 0x000b481a01007387 */ /* 0x0001e60000100a00 */
[----:B0-----:R-:W2:Y:S01]  /*5b8c0*/  LDL.LU.64 R26, [R1+0x2408] ;  /* 0x00240800011a7983 */ /* 0x001ea20000300a00 */
[----:B------:R-:W4:Y:S02]  /*5b8d0*/  LDL.LU.64 R24, [R1+0x2400] ;  /* 0x0024000001187983 */ /* 0x000f240000300a00 */
        /* <DEDUP_REMOVED lines=8> */
[----:B------:R0:W-:Y:S02]  /*5b960*/  STL.64 [R1+0x22e8], R18 ;  /* 0x0022e81201007387 */ /* 0x0001e40000100a00 */
[----:B------:R-:W3:Y:S01]  /*5b970*/  LDL.LU R16, [R1+0x740] ;  /* 0x0007400001107983 */ /* 0x000ee20000300800 */
[----:B------:R-:W3:Y:S04]  /*5b980*/  LDL.LU R17, [R1+0x744] ;  /* 0x0007440001117983 */ /* 0x000ee80000300800 */
[----:B0-----:R-:W3:Y:S01]  /*5b990*/  LDL.LU R18, [R1+0x748] ;  /* 0x0007480001127983 */ /* 0x001ee20000300800 */
[----:B------:R-:W3:Y:S02]  /*5b9a0*/  LDL.LU R19, [R1+0x74c] ;  /* 0x00074c0001137983 */ /* 0x000ee40000300800 */
[----:B---3--:R-:W-:Y:S11]  /*5b9b0*/  HMMA.16816.F32.BF16 R16, R4, R14, R16 ;  /* 0x0000000e0410723c */ /* 0x008ff60000041810 */
[----:B------:R-:W-:Y:S11]  /*5b9c0*/  @!UPT UIADD3 URZ, URZ, URZ, URZ ;  /* 0x0000003f3f3ff290 */ /* 0x000ff6000fffe03f */
[----:B------:R-:W-:Y:S01]  /*5b9d0*/  @!UPT UIADD3 URZ, URZ, URZ, URZ ;  /* 0x0000003f3f3ff290 */ /* 0x000fe2000fffe03f */
[----:B------:R0:W-:Y:S01]  /*5b9e0*/  STL.64 [R1+0xb20], R16 ;  /* 0x000b201001007387 */ /* 0x0001e20000100a00 */
[----:B------:R1:W-:Y:S03]  /*5b9f0*/  STL.64 [R1+0xb28], R18 ;  /* 0x000b281201007387 */ /* 0x0003e60000100a00 */
[----:B0-----:R-:W3:Y:S01]  /*5ba00*/  LDL.LU R16, [R1+0x3b0] ;  /* 0x0003b00001107983 */ /* 0x001ee20000300800 */
[----:B------:R-:W3:Y:S02]  /*5ba10*/  LDL.LU R17, [R1+0x3b4] ;  /* 0x0003b40001117983 */ /* 0x000ee40000300800 */
[----:B-1----:R-:W2:Y:S02]  /*5ba20*/  LDL.LU R18, [R1+0x3b8] ;  /* 0x0003b80001127983 */ /* 0x002ea40000300800 */
[----:B------:R-:W2:Y:S02]  /*5ba30*/  LDL.LU R19, [R1+0x3bc] ;  /* 0x0003bc0001137983 */ /* 0x000ea40000300800 */
[----:B--2---:R0:W-:Y:S01]  /*5ba40*/  STL.64 [R1+0x22f8], R18 ;  /* 0x0022f81201007387 */ /* 0x0041e20000100a00 */
[----:B---3--:R-:W-:Y:S02]  /*5ba50*/  STL.64 [R1+0x22f0], R16 ;  /* 0x0022f01001007387 */ /* 0x008fe40000100a00 */
[----:B0-----:R-:W-:-:S02]  /*5ba60*/  IMAD.MOV.U32 R18, RZ, RZ, R8 ;  /* 0x000000ffff127224 */ /* 0x001fc400078e0008 */
[----:B------:R-:W-:Y:S01]  /*5ba70*/  IMAD.MOV.U32 R19, RZ, RZ, R9 ;  /* 0x000000ffff137224 */ /* 0x000fe200078e0009 */
[----:B------:R-:W2:Y:S01]  /*5ba80*/  LDL.LU R8, [R1+0x23e4] ;  /* 0x0023e40001087983 */ /* 0x000ea20000300800 */
[----:B------:R-:W3:Y:S03]  /*5ba90*/  LDL.LU R9, [R1+0x23e0] ;  /* 0x0023e00001097983 */ /* 0x000ee60000300800 */
[----:B------:R0:W-:Y:S02]  /*5baa0*/  STL.64 [R1+0x2308], R18 ;  /* 0x0023081201007387 */ /* 0x0001e40000100a00 */
[----:B0-----:R-:W-:Y:S02]  /*5bab0*/  IMAD.MOV.U32 R18, RZ, RZ, R21 ;  /* 0x000000ffff127224 */ /* 0x001fe400078e0015 */
[----:B------:R-:W-:-:S05]  /*5bac0*/  IMAD.MOV.U32 R19, RZ, RZ, R20 ;  /* 0x000000ffff137224 */ /* 0x000fca00078e0014 */
        /* <DEDUP_REMOVED lines=48> */
[----:B---3--:R-:W-:-:S02]  /*5bdd0*/  IMAD.MOV.U32 R18, RZ, RZ, R9 ;  /* 0x000000ffff127224 */ /* 0x008fc400078e0009 */
[----:B------:R-:W-:-:S05]  /*5bde0*/  IMAD.MOV.U32 R19, RZ, RZ, R8 ;  /* 0x000000ffff137224 */ /* 0x000fca00078e0008 */
[----:B------:R-:W-:Y:S04]  /*5bdf0*/  STL.64 [R1+0x23b0], R18 ;  /* 0x0023b01201007387 */ /* 0x000fe80000100a00 */
[----:B----4-:R-:W-:Y:S01]  /*5be00*/  STL.64 [R1+0x2378], R22 ;  /* 0x0023781601007387 */ /* 0x010fe20000100a00 */
        /* <DEDUP_REMOVED lines=31> */
[----:B0-----:R-:W2:Y:S01]  /*5c000*/  LDL.LU R14, [R1+0x398] ;  /* 0x00039800010e7983 */ /* 0x001ea20000300800 */
[----:B------:R-:W2:Y:S01]  /*5c010*/  LDL.LU R15, [R1+0x39c] ;  /* 0x00039c00010f7983 */ /* 0x000ea20000300800 */
[----:B----4-:R-:W-:Y:S02]  /*5c020*/  HMMA.16816.F32.BF16 R4, R4, R10, R24 ;  /* 0x0000000a0404723c */ /* 0x010fe40000041818 */
[----:B--2---:R-:W-:Y:S01]  /*5c030*/  STL.64 [R1+0x22d8], R14 ;  /* 0x0022d80e01007387 */ /* 0x004fe20000100a00 */
[----:B---3--:R0:W-:Y:S03]  /*5c040*/  STL.64 [R1+0x22d0], R12 ;  /* 0x0022d00c01007387 */ /* 0x0081e60000100a00 */
[----:B0-----:R-:W2:Y:S01]  /*5c050*/  LDL.LU R12, [R1+0x3a0] ;  /* 0x0003a000010c7983 */ /* 0x001ea20000300800 */
[----:B------:R-:W2:Y:S02]  /*5c060*/  LDL.LU R13, [R1+0x3a4] ;  /* 0x0003a400010d7983 */ /* 0x000ea40000300800 */
[----:B------:R-:W2:Y:S02]  /*5c070*/  LDL.LU R14, [R1+0x3a8] ;  /* 0x0003a800010e7983 */ /* 0x000ea40000300800 */
[----:B------:R-:W2:Y:S01]  /*5c080*/  LDL.LU R15, [R1+0x3ac] ;  /* 0x0003ac00010f7983 */ /* 0x000ea20000300800 */
[----:B------:R-:W3:Y:S01]  /*5c090*/  LDL.LU.64 R26, [R1+0x23d0] ;  /* 0x0023d000011a7983 */ /* 0x000ee20000300a00 */
[----:B------:R-:W3:Y:S10]  /*5c0a0*/  LDL.LU.64 R24, [R1+0x23c8] ;  /* 0x0023c80001187983 */ /* 0x000ef40000300a00 */
[----:B------:R-:W-:Y:S02]  /*5c0b0*/  STL.64 [R1+0x570], R4 ;  /* 0x0005700401007387 */ /* 0x000fe40000100a00 */
[----:B------:R-:W-:Y:S01]  /*5c0c0*/  STL.64 [R1+0x578], R6 ;  /* 0x0005780601007387 */ /* 0x000fe20000100a00 */
[----:B------:R0:W-:Y:S01]  /*5c0d0*/  STL.64 [R1+0x22a8], R10 ;  /* 0x0022a80a01007387 */ /* 0x0001e20000100a00 */
[----:B------:R-:W4:Y:S02]  /*5c0e0*/  LDL.LU R8, [R1+0x380] ;  /* 0x0003800001087983 */ /* 0x000f240000300800 */
[----:B------:R-:W4:Y:S01]  /*5c0f0*/  LDL.LU R9, [R1+0x384] ;  /* 0x0003840001097983 */ /* 0x000f220000300800 */
[----:B0-----:R-:W4:Y:S01]  /*5c100*/  LDL.LU R10, [R1+0x388] ;  /* 0x00038800010a7983 */ /* 0x001f220000300800 */
[----:B------:R-:W4:Y:S02]  /*5c110*/  LDL.LU R11, [R1+0x38c] ;  /* 0x00038c00010b7983 */ /* 0x000f240000300800 */
[----:B------:R-:W-:-:S02]  /*5c120*/  IMAD.MOV.U32 R6, RZ, RZ, R3 ;  /* 0x000000ffff067224 */ /* 0x000fc400078e0003 */
[----:B------:R-:W-:Y:S02]  /*5c130*/  IMAD.MOV.U32 R7, RZ, RZ, R0 ;  /* 0x000000ffff077224 */ /* 0x000fe400078e0000 */
[----:B------:R-:W-:Y:S02]  /*5c140*/  IMAD.MOV.U32 R3, RZ, RZ, R18 ;  /* 0x000000ffff037224 */ /* 0x000fe400078e0012 */
[----:B------:R-:W-:Y:S01]  /*5c150*/  IMAD.MOV.U32 R0, RZ, RZ, R19 ;  /* 0x000000ffff007224 */ /* 0x000fe200078e0013 */
[C---:B---3--:R-:W-:Y:S11]  /*5c160*/  HMMA.16816.F32.BF16 R20, R24.reuse, R18, R20 ;  /* 0x000000121814723c */ /* 0x048ff60000041814 */
        /* <DEDUP_REMOVED lines=57> */
[----:B------:R-:W3:Y:S11]  /*5c500*/  LDL.LU.64 R22, [R1+0x2300] ;  /* 0x0023000001167983 */ /* 0x000ef60000300a00 */
[----:B------:R-:W-:Y:S10]  /*5c510*/  @!UPT UIADD3 URZ, URZ, URZ, URZ ;  /* 0x0000003f3f3ff290 */ /* 0x000ff4000fffe03f */
        /* <DEDUP_REMOVED lines=25> */
[----:B0-----:R-:W3:Y:S01]  /*5c6b0*/  LDL.LU.64 R22, [R1+0x22b8] ;  /* 0x0022b80001167983 */ /* 0x001ee20000300a00 */
[----:B------:R-:W3:Y:S01]  /*5c6c0*/  LDL.LU.64 R20, [R1+0x22b0] ;  /* 0x0022b00001147983 */ /* 0x000ee20000300a00 */
[C---:B----4-:R-:W-:Y:S11]  /*5c6d0*/  HMMA.16816.F32.BF16 R8, R24.reuse, R6, R8 ;  /* 0x000000061808723c */ /* 0x050ff60000041808 */
[----:B------:R-:W-:Y:S11]  /*5c6e0*/  @!UPT UIADD3 URZ, URZ, URZ, URZ ;  /* 0x0000003f3f3ff290 */ /* 0x000ff6000fffe03f */
[----:B------:R-:W-:Y:S01]  /*5c6f0*/  @!UPT UIADD3 URZ, URZ, URZ, URZ ;  /* 0x0000003f3f3ff290 */ /* 0x000fe2000fffe03f */
[----:B------:R0:W-:Y:S01]  /*5c700*/  STL.64 [R1+0xad0], R8 ;  /* 0x000ad00801007387 */ /* 0x0001e20000100a00 */
[----:B------:R1:W-:Y:S03]  /*5c710*/  STL.64 [R1+0xad8], R10 ;  /* 0x000ad80a01007387 */ /* 0x0003e60000100a00 */
[----:B0-----:R-:W2:Y:S01]  /*5c720*/  LDL.LU R8, [R1+0x730] ;  /* 0x0007300001087983 */ /* 0x001ea20000300800 */
[C---:B---3--:R-:W-:Y:S11]  /*5c730*/  HMMA.16816.F32.BF16 R4, R24.reuse, R18, R20 ;  /* 0x000000121804723c */ /* 0x048ff60000041814 */
[----:B------:R-:W-:Y:S11]  /*5c740*/  @!UPT UIADD3 URZ, URZ, URZ, URZ ;  /* 0x0000003f3f3ff290 */ /* 0x000ff6000fffe03f */
[----:B------:R-:W-:Y:S01]  /*5c750*/  @!UPT UIADD3 URZ, URZ, URZ, URZ ;  /* 0x0000003f3f3ff290 */ /* 0x000fe2000fffe03f */
[----:B------:R-:W-:Y:S01]  /*5c760*/  STL.64 [R1+0xac0], R4 ;  /* 0x000ac00401007387 */ /* 0x000fe20000100a00 */
[----:B------:R-:W-:Y:S02]  /*5c770*/  STL.64 [R1+0xac8], R6 ;  /* 0x000ac80601007387 */ /* 0x000fe40000100a00 */
[----:B------:R-:W2:Y:S02]  /*5c780*/  LDL.LU R9, [R1+0x734] ;  /* 0x0007340001097983 */ /* 0x000ea40000300800 */
[----:B-1----:R-:W2:Y:S01]  /*5c790*/  LDL.LU R10, [R1+0x738] ;  /* 0x00073800010a7983 */ /* 0x002ea20000300800 */
[----:B------:R-:W2:Y:S01]  /*5c7a0*/  LDL.LU R11, [R1+0x73c] ;  /* 0x00073c00010b7983 */ /* 0x000ea20000300800 */
[----:B------:R-:W3:Y:S02]  /*5c7b0*/  LDL.LU R20, [R1+0x360] ;  /* 0x0003600001147983 */ /* 0x000ee40000300800 */
[----:B------:R-:W3:Y:S02]  /*5c7c0*/  LDL.LU R21, [R1+0x364] ;  /* 0x0003640001157983 */ /* 0x000ee40000300800 */
[----:B------:R-:W3:Y:S01]  /*5c7d0*/  LDL.LU R22, [R1+0x368] ;  /* 0x0003680001167983 */ /* 0x000ee20000300800 */
[----:B------:R-:W3:Y:S01]  /*5c7e0*/  LDL.LU R23, [R1+0x36c] ;  /* 0x00036c0001177983 */ /* 0x000ee20000300800 */
[----:B------:R0:W-:Y:S02]  /*5c7f0*/  STL.64 [R1+0x2258], R18 ;  /* 0x0022581201007387 */ /* 0x0001e40000100a00 */
[----:B------:R-:W-:Y:S01]  /*5c800*/  STL.64 [R1+0x2260], R16 ;  /* 0x0022601001007387 */ /* 0x000fe20000100a00 */
[----:B------:R-:W1:Y:S04]  /*5c810*/  LDSM.16.MT88.4 R4, [R2+0x1c280] ;  /* 0x01c280000204783b */ /* 0x000e680000004200 */
[----:B0-----:R-:W4:Y:S04]  /*5c820*/  LDL.64 R18, [R1+0xa8] ;  /* 0x0000a80001127983 */ /* 0x001f280000100a00 */
[----:B----4-:R0:W-:Y:S04]  /*5c830*/  STL.64 [R1+0x2268], R18 ;  /* 0x0022681201007387 */ /* 0x0101e80000100a00 */
[----:B0-----:R-:W4:Y:S04]  /*5c840*/  LDL.64 R18, [R1+0xb8] ;  /* 0x0000b80001127983 */ /* 0x001f280000100a00 */
[----:B----4-:R-:W-:Y:S01]  /*5c850*/  STL.64 [R1+0x2280], R18 ;  /* 0x0022801201007387 */ /* 0x010fe20000100a00 */
[----:B-1----:R-:W-:Y:S02]  /*5c860*/  STL.64 [R1+0x2198], R6 ;  /* 0x0021980601007387 */ /* 0x002fe40000100a00 */
[----:B------:R0:W-:Y:S02]  /*5c870*/  STL.64 [R1+0x2190], R4 ;  /* 0x0021900401007387 */ /* 0x0001e40000100a00 */
[----:B0-----:R-:W4:Y:S01]  /*5c880*/  LDL.LU R4, [R1+0x330] ;  /* 0x0003300001047983 */ /* 0x001f220000300800 */
        /* <DEDUP_REMOVED lines=19> */
[----:B------:R0:W-:Y:S03]  /*5c9c0*/  STL.64 [R1+0x21c8], R14 ;  /* 0x0021c80e01007387 */ /* 0x0001e60000100a00 */
[----:B0-----:R-:W4:Y:S01]  /*5c9d0*/  LDL.64 R14, [R1+0x88] ;  /* 0x00008800010e7983 */ /* 0x001f220000100a00 */
[----:B---3--:R-:W-:Y:S03]  /*5c9e0*/  HMMA.16816.F32.BF16 R24, R24, R10, R20 ;  /* 0x0000000a1818723c */ /* 0x008fe60000041814 */
[----:B------:R-:W2:Y:S01]  /*5c9f0*/  LDL.LU.64 R22, [R1+0x22a0] ;  /* 0x0022a00001167983 */ /* 0x000ea20000300a00 */
[----:B------:R-:W2:Y:S02]  /*5ca00*/  LDL.LU.64 R20, [R1+0x2298] ;  /* 0x0022980001147983 */ /* 0x000ea40000300a00 */
[----:B------:R-:W-:-:S02]  /*5ca10*/  IMAD.MOV.U32 R18, RZ, RZ, R3 ;  /* 0x000000ffff127224 */ /* 0x000fc400078e0003 */
[----:B------:R-:W-:Y:S11]  /*5ca20*/  IMAD.MOV.U32 R19, RZ, RZ, R0 ;  /* 0x000000ffff137224 */ /* 0x000ff600078e0000 */
[----:B------:R-:W-:Y:S04]  /*5ca30*/  @!UPT UIADD3 URZ, URZ, URZ, URZ ;  /* 0x0000003f3f3ff290 */ /* 0x000fe8000fffe03f */
[----:B------:R0:W-:Y:S01]  /*5ca40*/  STL.64 [R1+0x560], R24 ;  /* 0x0005601801007387 */ /* 0x0001e20000100a00 */
[----:B------:R1:W-:Y:S03]  /*5ca50*/  STL.64 [R1+0x568], R26 ;  /* 0x0005681a01007387 */ /* 0x0003e60000100a00 */
[----:B0-----:R-:W3:Y:S01]  /*5ca60*/  LDL.LU R24, [R1+0x310] ;  /* 0x0003100001187983 */ /* 0x001ee20000300800 */
[----:B------:R-:W3:Y:S02]  /*5ca70*/  LDL.LU R25, [R1+0x314] ;  /* 0x0003140001197983 */ /* 0x000ee40000300800 */
[----:B-1----:R-:W3:Y:S02]  /*5ca80*/  LDL.LU R26, [R1+0x318] ;  /* 0x00031800011a7983 */ /* 0x002ee40000300800 */
[----:B------:R-:W3:Y:S01]  /*5ca90*/  LDL.LU R27, [R1+0x31c] ;  /* 0x00031c00011b7983 */ /* 0x000ee20000300800 */
[----:B------:R-:W-:Y:S01]  /*5caa0*/  STL [R1+0x21a4], R10 ;  /* 0x0021a40a01007387 */ /* 0x000fe20000100800 */
[----:B------:R0:W-:Y:S03]  /*5cab0*/  STL [R1+0x21a0], R11 ;  /* 0x0021a00b01007387 */ /* 0x0001e60000100800 */
[----:B0-----:R-:W3:Y:S01]  /*5cac0*/  LDL.64 R10, [R1+0x98] ;  /* 0x00009800010a7983 */ /* 0x001ee20000100a00 */
        /* <DEDUP_REMOVED lines=18> */
[----:B--2---:R-:W-:Y:S11]  /*5cbf0*/  HMMA.16816.F32.BF16 R4, R20, R18, R4 ;  /* 0x000000121404723c */ /* 0x004ff60000041804 */
[----:B------:R-:W-:Y:S11]  /*5cc00*/  @!UPT UIADD3 URZ, URZ, URZ, URZ ;  /* 0x0000003f3f3ff290 */ /* 0x000ff6000fffe03f */
[----:B------:R-:W-:Y:S01]  /*5cc10*/  @!UPT UIADD3 URZ, URZ, URZ, URZ ;  /* 0x0000003f3f3ff290 */ /* 0x000fe2000fffe03f */
[----:B------:R0:W-:Y:S01]  /*5cc20*/  STL.64 [R1+0xe80], R4 ;  /* 0x000e800401007387 */ /* 0x0001e20000100a00 */
[----:B------:R-:W-:Y:S02]  /*5cc30*/  STL.64 [R1+0xe88], R6 ;  /* 0x000e880601007387 */ /* 0x000fe40000100a00 */
[----:B------:R-:W2:Y:S02]  /*5cc40*/  LDL.LU.64 R16, [R1+0x2260] ;  /* 0x0022600001107983 */ /* 0x000ea40000300a00 */
[----:B0-----:R-:W-:Y:S02]  /*5cc50*/  IMAD.MOV.U32 R4, RZ, RZ, R19 ;  /* 0x000000ffff047224 */ /* 0x001fe400078e0013 */
[----:B------:R-:W-:-:S03]  /*5cc60*/  IMAD.MOV.U32 R5, RZ, RZ, R18 ;  /* 0x000000ffff057224 */ /* 0x000fc600078e0012 */
[----:B------:R0:W-:Y:S02]  /*5cc70*/  STL [R1+0x21b4], R4 ;  /* 0x0021b40401007387 */ /* 0x0001e40000100800 */
[----:B------:R1:W-:Y:S02]  /*5cc80*/  STL [R1+0x21b0], R5 ;  /* 0x0021b00501007387 */ /* 0x0003e40000100800 */
[----:B0-----:R-:W3:Y:S01]  /*5cc90*/  LDL.LU R4, [R1+0x320] ;  /* 0x0003200001047983 */ /* 0x001ee20000300800 */
[----:B-1----:R-:W3:Y:S02]  /*5cca0*/  LDL.LU R5, [R1+0x324] ;  /* 0x0003240001057983 */ /* 0x002ee40000300800 */
[----:B------:R-:W3:Y:S02]  /*5ccb0*/  LDL.LU R6, [R1+0x328] ;  /* 0x0003280001067983 */ /* 0x000ee40000300800 */
[----:B------:R-:W3:Y:S02]  /*5ccc0*/  LDL.LU R7, [R1+0x32c] ;  /* 0x00032c0001077983 */ /* 0x000ee40000300800 */
[----:B----4-:R-:W-:-:S02]  /*5ccd0*/  IMAD.MOV.U32 R9, RZ, RZ, R14 ;  /* 0x000000ffff097224 */ /* 0x010fc400078e000e */
[----:B------:R-:W-:Y:S01]  /*5cce0*/  IMAD.MOV.U32 R8, RZ, RZ, R15 ;  /* 0x000000ffff087224 */ /* 0x000fe200078e000f */
[----:B---3--:R-:W-:Y:S11]  /*5ccf0*/  HMMA.16816.F32.BF16 R4, R20, R10, R4 ;  /* 0x0000000a1404723c */ /* 0x008ff60000041804 */
[----:B------:R-:W-:Y:S11]  /*5cd00*/  @!UPT UIADD3 URZ, URZ, URZ, URZ ;  /* 0x0000003f3f3ff290 */ /* 0x000ff6000fffe03f */
[----:B------:R-:W-:Y:S01]  /*5cd10*/  @!UPT UIADD3 URZ, URZ, URZ, URZ ;  /* 0x0000003f3f3ff290 */ /* 0x000fe2000fffe03f */
[----:B------:R-:W-:Y:S01]  /*5cd20*/  STL.64 [R1+0xe70], R4 ;  /* 0x000e700401007387 */ /* 0x000fe20000100a00 */
[----:B------:R0:W-:Y:S02]  /*5cd30*/  STL.64 [R1+0xe78], R6 ;  /* 0x000e780601007387 */ /* 0x0001e40000100a00 */
[----:B0-----:R-:W-:Y:S02]  /*5cd40*/  IMAD.MOV.U32 R7, RZ, RZ, R10 ;  /* 0x000000ffff077224 */ /* 0x001fe400078e000a */
[----:B------:R-:W-:-:S05]  /*5cd50*/  IMAD.MOV.U32 R6, RZ, RZ, R11 ;  /* 0x000000ffff067224 */ /* 0x000fca00078e000b */
[----:B------:R0:W-:Y:S02]  /*5cd60*/  STL.64 [R1+0x21e0], R6 ;  /* 0x0021e00601007387 */ /* 0x0001e40000100a00 */
[----:B0-----:R-:W-:Y:S11]  /*5cd70*/  HMMA.16816.F32.BF16 R4, R20, R14, R24 ;  /* 0x0000000e1404723c */ /* 0x001ff60000041818 */
[----:B------:R-:W-:Y:S11]  /*5cd80*/  @!UPT UIADD3 URZ, URZ, URZ, URZ ;  /* 0x0000003f3f3ff290 */ /* 0x000ff6000fffe03f */
[----:B------:R-:W-:Y:S01]  /*5cd90*/  @!UPT UIADD3 URZ, URZ, URZ, URZ ;  /* 0x0000003f3f3ff290 */ /* 0x000fe2000fffe03f */
[----:B------:R0:W-:Y:S01]  /*5cda0*/  STL.64 [R1+0xca0], R4 ;  /* 0x000ca00401007387 */ /* 0x0001e20000100a00 */
[----:B------:R1:W-:Y:S02]  /*5cdb0*/  STL.64 [R1+0xca8], R6 ;  /* 0x000ca80601007387 */ /* 0x0003e40000100a00 */
[----:B------:R3:W-:Y:S02]  /*5cdc0*/  STL.64 [R1+0x2208], R8 ;  /* 0x0022080801007387 */ /* 0x0007e40000100a00 */
[----:B------:R-:W4:Y:S01]  /*5cdd0*/  LDL.LU R12, [R1+0x6c0] ;  /* 0x0006c000010c7983 */ /* 0x000f220000300800 */
[----:B------:R-:W4:Y:S01]  /*5cde0*/  LDL.LU R13, [R1+0x6c4] ;  /* 0x0006c400010d7983 */ /* 0x000f220000300800 */
[----:B------:R-:W2:Y:S02]  /*5cdf0*/  LDL.LU R14, [R1+0x6c8] ;  /* 0x0006c800010e7983 */ /* 0x000ea40000300800 */
[----:B------:R-:W2:Y:S01]  /*5ce00*/  LDL.LU R15, [R1+0x6cc] ;  /* 0x0006cc00010f7983 */ /* 0x000ea20000300800 */
[----:B0-----:R-:W2:Y:S01]  /*5ce10*/  LDL.LU R4, [R1+0x6d0] ;  /* 0x0006d00001047983 */ /* 0x001ea20000300800 */
[----:B------:R-:W2:Y:S02]  /*5ce20*/  LDL.LU R5, [R1+0x6d4] ;  /* 0x0006d40001057983 */ /* 0x000ea40000300800 */
[----:B-1----:R-:W2:Y:S02]  /*5ce30*/  LDL.LU R6, [R1+0x6d8] ;  /* 0x0006d80001067983 */ /* 0x002ea40000300800 */
[----:B------:R-:W2:Y:S01]  /*5ce40*/  LDL.LU R7, [R1+0x6dc] ;  /* 0x0006dc0001077983 */ /* 0x000ea20000300800 */
[----:B---3--:R-:W3:Y:S01]  /*5ce50*/  LDL.LU R8, [R1+0x6f0] ;  /* 0x0006f00001087983 */ /* 0x008ee20000300800 */
[----:B------:R-:W3:Y:S02]  /*5ce60*/  LDL.LU R9, [R1+0x6f4] ;  /* 0x0006f40001097983 */ /* 0x000ee40000300800 */
[----:B------:R-:W2:Y:S02]  /*5ce70*/  LDL.LU R10, [R1+0x6f8] ;  /* 0x0006f800010a7983 */ /* 0x000ea40000300800 */
[----:B------:R-:W2:Y:S02]  /*5ce80*/  LDL.LU R11, [R1+0x6fc] ;  /* 0x0006fc00010b7983 */ /* 0x000ea40000300800 */
[----:B--2---:R0:W-:Y:S01]  /*5ce90*/  STL.64 [R1+0x2218], R10 ;  /* 0x0022180a01007387 */ /* 0x0041e20000100a00 */
[----:B---3--:R-:W-:Y:S02]  /*5cea0*/  STL.64 [R1+0x2210], R8 ;  /* 0x0022100801007387 */ /* 0x008fe40000100a00 */
[----:B0-----:R-:W-:-:S02]  /*5ceb0*/  IMAD.MOV.U32 R11, RZ, RZ, R16 ;  /* 0x000000ffff0b7224 */ /* 0x001fc400078e0010 */
[----:B------:R-:W-:Y:S01]  /*5cec0*/  IMAD.MOV.U32 R10, RZ, RZ, R17 ;  /* 0x000000ffff0a7224 */ /* 0x000fe200078e0011 */
[----:B------:R-:W2:Y:S01]  /*5ced0*/  LDL.LU R16, [R1+0x300] ;  /* 0x0003000001107983 */ /* 0x000ea20000300800 */
[----:B------:R-:W2:Y:S02]  /*5cee0*/  LDL.LU R17, [R1+0x304] ;  /* 0x0003040001117983 */ /* 0x000ea40000300800 */
[----:B------:R-:W2:Y:S02]  /*5cef0*/  LDL.LU R18, [R1+0x308] ;  /* 0x0003080001127983 */ /* 0x000ea40000300800 */
[----:B------:R-:W2:Y:S01]  /*5cf00*/  LDL.LU R19, [R1+0x30c] ;  /* 0x00030c0001137983 */ /* 0x000ea20000300800 */
[----:B------:R-:W3:Y:S04]  /*5cf10*/  LDL.64 R26, [R1+0x68] ;  /* 0x00006800011a7983 */ /* 0x000ee80000100a00 */
[----:B---3--:R0:W-:Y:S04]  /*5cf20*/  STL.64 [R1+0x2250], R26 ;  /* 0x0022501a01007387 */ /* 0x0081e80000100a00 */
[----:B0-----:R-:W2:Y:S01]  /*5cf30*/  LDL.64 R26, [R1+0x78] ;  /* 0x00007800011a7983 */ /* 0x001ea20000100a00 */
[----:B------:R0:W-:Y:S03]  /*5cf40*/  STL.64 [R1+0x2228], R10 ;  /* 0x0022280a01007387 */ /* 0x0001e60000100a00 */
[----:B0-----:R-:W3:Y:S04]  /*5cf50*/  LDL.64 R10, [R1+0x48] ;  /* 0x00004800010a7983 */ /* 0x001ee80000100a00 */
[----:B---3--:R0:W-:Y:S04]  /*5cf60*/  STL.64 [R1+0x2240], R10 ;  /* 0x0022400a01007387 */ /* 0x0081e80000100a00 */
[----:B0-----:R-:W3:Y:S04]  /*5cf70*/  LDL.64 R10, [R1+0x58] ;  /* 0x00005800010a7983 */ /* 0x001ee80000100a00 */
[----:B---3--:R0:W-:Y:S01]  /*5cf80*/  STL.64 [R1+0x2248], R10 ;  /* 0x0022480a01007387 */ /* 0x0081e20000100a00 */
[----:B------:R-:W3:Y:S02]  /*5cf90*/  LDL.LU R8, [R1+0x2f0] ;  /* 0x0002f00001087983 */ /* 0x000ee40000300800 */
[----:B------:R-:W3:Y:S01]  /*5cfa0*/  LDL.LU R9, [R1+0x2f4] ;  /* 0x0002f40001097983 */ /* 0x000ee20000300800 */
[----:B0-----:R-:W3:Y:S01]  /*5cfb0*/  LDL.LU R10, [R1+0x2f8] ;  /* 0x0002f800010a7983 */ /* 0x001ee20000300800 */
[----:B------:R-:W3:Y:S02]  /*5cfc0*/  LDL.LU R11, [R1+0x2fc] ;  /* 0x0002fc00010b7983 */ /* 0x000ee40000300800 */
        /* <DEDUP_REMOVED lines=8> */
[----:B0-----:R-:W2:Y:S01]  /*5d050*/  LDL.LU R6, [R1+0x708] ;  /* 0x0007080001067983 */ /* 0x001ea20000300800 */
[----:B------:R-:W2:Y:S01]  /*5d060*/  LDL.LU R7, [R1+0x70c] ;  /* 0x00070c0001077983 */ /* 0x000ea20000300800 */
[----:B------:R-:W-:Y:S02]  /*5d070*/  HMMA.16816.F32.BF16 R16, R20, R26, R16 ;  /* 0x0000001a1410723c */ /* 0x000fe40000041810 */
[----:B--2---:R-:W-:Y:S01]  /*5d080*/  STL.64 [R1+0x2238], R6 ;  /* 0x0022380601007387 */ /* 0x004fe20000100a00 */
[----:B------:R0:W-:Y:S03]  /*5d090*/  STL.64 [R1+0x2230], R4 ;  /* 0x0022300401007387 */ /* 0x0001e60000100a00 */
[----:B0-----:R-:W2:Y:S01]  /*5d0a0*/  LDL.LU R4, [R1+0x710] ;  /* 0x0007100001047983 */ /* 0x001ea20000300800 */
[----:B------:R-:W2:Y:S02]  /*5d0b0*/  LDL.LU R5, [R1+0x714] ;  /* 0x0007140001057983 */ /* 0x000ea40000300800 */
[----:B------:R-:W2:Y:S02]  /*5d0c0*/  LDL.LU R6, [R1+0x718] ;  /* 0x0007180001067983 */ /* 0x000ea40000300800 */
[----:B------:R-:W2:Y:S01]  /*5d0d0*/  LDL.LU R7, [R1+0x71c] ;  /* 0x00071c0001077983 */ /* 0x000ea20000300800 */
[----:B------:R0:W-:Y:S01]  /*5d0e0*/  STL.64 [R1+0x21d8], R14 ;  /* 0x0021d80e01007387 */ /* 0x0001e20000100a00 */
[----:B----4-:R1:W-:Y:S03]  /*5d0f0*/  STL.64 [R1+0x21d0], R12 ;  /* 0x0021d00c01007387 */ /* 0x0103e60000100a00 */
[----:B0-----:R-:W4:Y:S04]  /*5d100*/  LDL.64 R14, [R1+0x8] ;  /* 0x00000800010e7983 */ /* 0x001f280000100a00 */
[----:B----4-:R0:W-:Y:S01]  /*5d110*/  STL.64 [R1+0x21f8], R14 ;  /* 0x0021f80e01007387 */ /* 0x0101e20000100a00 */
[----:B-1----:R-:W4:Y:S02]  /*5d120*/  LDL.LU R12, [R1+0x6e0] ;  /* 0x0006e000010c7983 */ /* 0x002f240000300800 */
[----:B------:R-:W4:Y:S01]  /*5d130*/  LDL.LU R13, [R1+0x6e4] ;  /* 0x0006e400010d7983 */ /* 0x000f220000300800 */
[----:B0-----:R-:W4:Y:S01]  /*5d140*/  LDL.LU R14, [R1+0x6e8] ;  /* 0x0006e800010e7983 */ /* 0x001f220000300800 */
[----:B------:R-:W4:Y:S02]  /*5d150*/  LDL.LU R15, [R1+0x6ec] ;  /* 0x0006ec00010f7983 */ /* 0x000f240000300800 */
[----:B------:R0:W-:Y:S02]  /*5d160*/  STL.64 [R1+0xc70], R16 ;  /* 0x000c701001007387 */ /* 0x0001e40000100a00 */
[----:B------:R1:W-:Y:S02]  /*5d170*/  STL.64 [R1+0xc78], R18 ;  /* 0x000c781201007387 */ /* 0x0003e40000100a00 */
[----:B0-----:R-:W-:Y:S01]  /*5d180*/  IMAD.MOV.U32 R17, RZ, RZ, R26 ;  /* 0x000000ffff117224 */ /* 0x001fe200078e001a */
[----:B-1----:R-:W2:Y:S01]  /*5d190*/  LDL.LU.64 R18, [R1+0x2258] ;  /* 0x0022580001127983 */ /* 0x002ea20000300a00 */
[----:B------:R-:W-:-:S02]  /*5d1a0*/  IMAD.MOV.U32 R16, RZ, RZ, R27 ;  /* 0x000000ffff107224 */ /* 0x000fc400078e001b */
[----:B------:R-:W3:Y:S02]  /*5d1b0*/  LDL.LU.64 R26, [R1+0x2250] ;  /* 0x00225000011a7983 */ /* 0x000ee40000300a00 */
[C---:B---3--:R-:W-:Y:S01]  /*5d1c0*/  HMMA.16816.F32.BF16 R8, R20.reuse, R26, R8 ;  /* 0x0000001a1408723c */ /* 0x048fe20000041808 */
[----:B------:R-:W-:Y:S02]  /*5d1d0*/  IMAD.MOV.U32 R29, RZ, RZ, R26 ;  /* 0x000000ffff1d7224 */ /* 0x000fe400078e001a */
[----:B------:R-:W-:Y:S02]  /*5d1e0*/  IMAD.MOV.U32 R28, RZ, RZ, R27 ;  /* 0x000000ffff1c7224 */ /* 0x000fe400078e001b */
[----:B------:R-:W0:Y:S11]  /*5d1f0*/  LDSM.16.MT88.4 R24, [R2+0x1c300] ;  /* 0x01c300000218783b */ /* 0x000e360000004200 */
[----:B------:R-:W-:Y:S07]  /*5d200*/  @!UPT UIADD3 URZ, URZ, URZ, URZ ;  /* 0x0000003f3f3ff290 */ /* 0x000fee000fffe03f */
[----:B------:R-:W-:Y:S01]  /*5d210*/  STL.64 [R1+0xc90], R8 ;  /* 0x000c900801007387 */ /* 0x000fe20000100a00 */
[----:B------:R1:W-:Y:S03]  /*5d220*/  STL.64 [R1+0xc98], R10 ;  /* 0x000c980a01007387 */ /* 0x0003e60000100a00 */
[----:B-1----:R-:W3:Y:S04]  /*5d230*/  LDL.LU.64 R10, [R1+0x2248] ;  /* 0x00224800010a7983 */ /* 0x002ee80000300a00 */
[----:B0-----:R-:W-:Y:S01]  /*5d240*/  STL.64 [R1+0x2048], R26 ;  /* 0x0020481a01007387 */ /* 0x001fe20000100a00 */
[----:B------:R0:W-:Y:S03]  /*5d250*/  STL.64 [R1+0x2040], R24 ;  /* 0x0020401801007387 */ /* 0x0001e60000100a00 */
[----:B0-----:R-:W3:Y:S01]  /*5d260*/  LDL.LU R24, [R1+0x720] ;  /* 0x0007200001187983 */ /* 0x001ee20000300800 */
[----:B------:R-:W3:Y:S02]  /*5d270*/  LDL.LU R25, [R1+0x724] ;  /* 0x0007240001197983 */ /* 0x000ee40000300800 */
[----:B------:R-:W3:Y:S02]  /*5d280*/  LDL.LU R26, [R1+0x728] ;  /* 0x00072800011a7983 */ /* 0x000ee40000300800 */
        /* <DEDUP_REMOVED lines=20> */
[----:B0-----:R-:W3:Y:S01]  /*5d3d0*/  LDL.LU R24, [R1+0x6b0] ;  /* 0x0006b00001187983 */ /* 0x001ee20000300800 */
[----:B------:R-:W3:Y:S02]  /*5d3e0*/  LDL.LU R25, [R1+0x6b4] ;  /* 0x0006b40001197983 */ /* 0x000ee40000300800 */
[----:B------:R-:W3:Y:S02]  /*5d3f0*/  LDL.LU R26, [R1+0x6b8] ;  /* 0x0006b800011a7983 */ /* 0x000ee40000300800 */
[----:B------:R-:W3:Y:S01]  /*5d400*/  LDL.LU R27, [R1+0x6bc] ;  /* 0x0006bc00011b7983 */ /* 0x000ee20000300800 */
[C---:B--2---:R-:W-:Y:S01]  /*5d410*/  HMMA.16816.F32.BF16 R8, R20.reuse, R10, R4 ;  /* 0x0000000a1408723c */ /* 0x044fe20000041804 */
[----:B------:R-:W2:Y:S11]  /*5d420*/  LDL.LU.64 R6, [R1+0x2220] ;  /* 0x0022200001067983 */ /* 0x000eb60000300a00 */
[----:B------:R-:W-:Y:S11]  /*5d430*/  @!UPT UIADD3 URZ, URZ, URZ, URZ ;  /* 0x0000003f3f3ff290 */ /* 0x000ff6000fffe03f */
        /* <DEDUP_REMOVED lines=39> */
[----:B---3--:R-:W-:Y:S11]  /*5d6b0*/  HMMA.16816.F32.BF16 R24, R20, R14, R24 ;  /* 0x0000000e1418723c */ /* 0x008ff60000041818 */
[----:B------:R-:W-:Y:S11]  /*5d6c0*/  @!UPT UIADD3 URZ, URZ, URZ, URZ ;  /* 0x0000003f3f3ff290 */ /* 0x000ff6000fffe03f */
[----:B------:R-:W-:Y:S01]  /*5d6d0*/  @!UPT UIADD3 URZ, URZ, URZ, URZ ;  /* 0x0000003f3f3ff290 */ /* 0x000fe2000fffe03f */
[----:B------:R-:W-:Y:S01]  /*5d6e0*/  STL.64 [R1+0xa40], R24 ;  /* 0x000a401801007387 */ /* 0x000fe20000100a00 */
[----:B------:R0:W-:Y:S03]  /*5d6f0*/  STL.64 [R1+0xa48], R26 ;  /* 0x000a481a01007387 */ /* 0x0001e60000100a00 */
[----:B0-----:R-:W2:Y:S01]  /*5d700*/  LDL.LU.64 R26, [R1+0x21c0] ;  /* 0x0021c000011a7983 */ /* 0x001ea20000300a00 */
[----:B------:R-:W3:Y:S02]  /*5d710*/  LDL.LU.64 R24, [R1+0x21b8] ;  /* 0x0021b80001187983 */ /* 0x000ee40000300a00 */
[----:B------:R0:W-:Y:S02]  /*5d720*/  STL.64 [R1+0x2060], R14 ;  /* 0x0020600e01007387 */ /* 0x0001e40000100a00 */
[----:B------:R-:W2:Y:S01]  /*5d730*/  LDL.LU R12, [R1+0x5d0] ;  /* 0x0005d000010c7983 */ /* 0x000ea20000300800 */
[----:B------:R-:W2:Y:S04]  /*5d740*/  LDL.LU R13, [R1+0x5d4] ;  /* 0x0005d400010d7983 */ /* 0x000ea80000300800 */
        /* <DEDUP_REMOVED lines=30> */
[----:B------:R0:W-:Y:S04]  /*5d930*/  STL.64 [R1+0x20b0], R18 ;  /* 0x0020b01201007387 */ /* 0x0001e80000100a00 */
[----:B0-----:R-:W2:Y:S04]  /*5d940*/  LDL.LU.64 R18, [R1+0x38] ;  /* 0x0000380001127983 */ /* 0x001ea80000300a00 */
[----:B--2---:R0:W-:Y:S01]  /*5d950*/  STL.64 [R1+0x20c8], R18 ;  /* 0x0020c81201007387 */ /* 0x0041e20000100a00 */
[----:B------:R-:W2:Y:S02]  /*5d960*/  LDL.LU R12, [R1+0x600] ;  /* 0x00060000010c7983 */ /* 0x000ea40000300800 */
[----:B------:R-:W2:Y:S02]  /*5d970*/  LDL.LU R13, [R1+0x604] ;  /* 0x00060400010d7983 */ /* 0x000ea40000300800 */
[----:B------:R-:W2:Y:S01]  /*5d980*/  LDL.LU R14, [R1+0x608] ;  /* 0x00060800010e7983 */ /* 0x000ea20000300800 */
[----:B------:R-:W2:Y:S01]  /*5d990*/  LDL.LU R15, [R1+0x60c] ;  /* 0x00060c00010f7983 */ /* 0x000ea20000300800 */
[----:B0-----:R-:W-:-:S02]  /*5d9a0*/  IMAD.MOV.U32 R18, RZ, RZ, R27 ;  /* 0x000000ffff127224 */ /* 0x001fc400078e001b */
        /* <DEDUP_REMOVED lines=59> */
[----:B------:R-:W4:Y:S02]  /*5dd60*/  LDL.LU R5, [R1+0x2e4] ;  /* 0x0002e40001057983 */ /* 0x000f240000300800 */
[----:B------:R-:W4:Y:S02]  /*5dd70*/  LDL.LU R6, [R1+0x2e8] ;  /* 0x0002e80001067983 */ /* 0x000f240000300800 */
[----:B------:R-:W4:Y:S01]  /*5dd80*/  LDL.LU R7, [R1+0x2ec] ;  /* 0x0002ec0001077983 */ /* 0x000f220000300800 */
        /* <DEDUP_REMOVED lines=34> */
[----:B------:R-:W4:Y:S01]  /*5dfb0*/  LDL.LU.64 R6, [R1+0x2198] ;  /* 0x0021980001067983 */ /* 0x000f220000300a00 */
[----:B------:R-:W4:Y:S02]  /*5dfc0*/  LDL.LU.64 R4, [R1+0x2190] ;  /* 0x0021900001047983 */ /* 0x000f240000300a00 */
[----:B------:R-:W-:Y:S02]  /*5dfd0*/  STL.64 [R1+0x550], R20 ;  /* 0x0005501401007387 */ /* 0x000fe40000100a00 */
[----:B------:R-:W-:Y:S02]  /*5dfe0*/  STL.64 [R1+0x558], R22 ;  /* 0x0005581601007387 */ /* 0x000fe40000100a00 */
[----:B------:R-:W0:Y:S04]  /*5dff0*/  LDSM.16.MT88.4 R20, [R2+0x1c380] ;  /* 0x01c380000214783b */ /* 0x000e280000004200 */
[----:B0-----:R-:W-:Y:S01]  /*5e000*/  STL [R1+0x1f1c], R20 ;  /* 0x001f1c1401007387 */ /* 0x001fe20000100800 */
[----:B------:R-:W-:Y:S02]  /*5e010*/  STL [R1+0x1f18], R21 ;  /* 0x001f181501007387 */ /* 0x000fe40000100800 */
[----:B------:R-:W-:Y:S02]  /*5e020*/  STL [R1+0x1f14], R22 ;  /* 0x001f141601007387 */ /* 0x000fe40000100800 */
[----:B------:R0:W-:Y:S02]  /*5e030*/  STL [R1+0x1f10], R23 ;  /* 0x001f101701007387 */ /* 0x0001e40000100800 */
[----:B0-----:R-:W4:Y:S01]  /*5e040*/  LDL.LU.64 R22, [R1+0xc8] ;  /* 0x0000c80001167983 */ /* 0x001f220000300a00 */
[----:B------:R-:W-:Y:S01]  /*5e050*/  STL [R1+0x1ca8], R2 ;  /* 0x001ca80201007387 */ /* 0x000fe20000100800 */
[C---:B----4-:R-:W-:Y:S11]  /*5e060*/  HMMA.16816.F32.BF16 R16, R4.reuse, R22, R16 ;  /* 0x000000160410723c */ /* 0x050ff60000041810 */
[----:B------:R-:W-:Y:S11]  /*5e070*/  @!UPT UIADD3 URZ, URZ, URZ, URZ ;  /* 0x0000003f3f3ff290 */ /* 0x000ff6000fffe03f */
[----:B------:R-:W-:Y:S01]  /*5e080*/  @!UPT UIADD3 URZ, URZ, URZ, URZ ;  /* 0x0000003f3f3ff290 */ /* 0x000fe2000fffe03f */
        /* <DEDUP_REMOVED lines=94> */
[----:B0-----:R-:W3:Y:S01]  /*5e670*/  LDL.LU.64 R14, [R1+0x2060] ;  /* 0x00206000010e7983 */ /* 0x001ee20000300a00 */
[----:B------:R0:W-:Y:S02]  /*5e680*/  STL.64 [R1+0x2020], R18 ;  /* 0x0020201201007387 */ /* 0x0001e40000100a00 */
[----:B------:R-:W2:Y:S02]  /*5e690*/  LDL.LU R16, [R1+0x2c0] ;  /* 0x0002c00001107983 */ /* 0x000ea40000300800 */
[----:B------:R-:W2:Y:S01]  /*5e6a0*/  LDL.LU R17, [R1+0x2c4] ;  /* 0x0002c40001117983 */ /* 0x000ea20000300800 */
[----:B0-----:R-:W2:Y:S01]  /*5e6b0*/  LDL.LU R18, [R1+0x2c8] ;  /* 0x0002c80001127983 */ /* 0x001ea20000300800 */
[----:B------:R-:W2:Y:S01]  /*5e6c0*/  LDL.LU R19, [R1+0x2cc] ;  /* 0x0002cc0001137983 */ /* 0x000ea20000300800 */
[C---:B---3--:R-:W-:Y:S11]  /*5e6d0*/  HMMA.16816.F32.BF16 R24, R4.reuse, R14, R24 ;  /* 0x0000000e0418723c */ /* 0x048ff60000041818 */
[----:B------:R-:W-:Y:S11]  /*5e6e0*/  @!UPT UIADD3 URZ, URZ, URZ, URZ ;  /* 0x0000003f3f3ff290 */ /* 0x000ff6000fffe03f */
[----:B------:R-:W-:Y:S01]  /*5e6f0*/  @!UPT UIADD3 URZ, URZ, URZ, URZ ;  /* 0x0000003f3f3ff290 */ /* 0x000fe2000fffe03f */
[----:B------:R-:W-:Y:S01]  /*5e700*/  STL.64 [R1+0x9c0], R24 ;  /* 0x0009c01801007387 */ /* 0x000fe20000100a00 */
[----:B------:R0:W-:Y:S03]  /*5e710*/  STL.64 [R1+0x9c8], R26 ;  /* 0x0009c81a01007387 */ /* 0x0001e60000100a00 */
[----:B0-----:R-:W3:Y:S01]  /*5e720*/  LDL.LU.64 R26, [R1+0x2058] ;  /* 0x00205800011a7983 */ /* 0x001ee20000300a00 */
[----:B------:R-:W3:Y:S02]  /*5e730*/  LDL.LU.64 R24, [R1+0x2050] ;  /* 0x0020500001187983 */ /* 0x000ee40000300a00 */
[----:B---3--:R-:W-:Y:S01]  /*5e740*/  HMMA.16816.F32.BF16 R4, R4, R10, R24 ;  /* 0x0000000a0404723c */ /* 0x008fe20000041818 */
[----:B------:R-:W2:Y:S01]  /*5e750*/  LDL.LU.64 R26, [R1+0x2048] ;  /* 0x00204800011a7983 */ /* 0x000ea20000300a00 */
[----:B------:R-:W2:Y:S02]  /*5e760*/  LDL.LU.64 R24, [R1+0x2040] ;  /* 0x0020400001187983 */ /* 0x000ea40000300a00 */
[----:B------:R-:W-:Y:S11]  /*5e770*/  IMAD.MOV.U32 R12, RZ, RZ, R22 ;  /* 0x000000ffff0c7224 */ /* 0x000ff600078e0016 */
[----:B------:R-:W-:Y:S08]  /*5e780*/  @!UPT UIADD3 URZ, URZ, URZ, URZ ;  /* 0x0000003f3f3ff290 */ /* 0x000ff0000fffe03f */
[----:B------:R0:W-:Y:S01]  /*5e790*/  STL.64 [R1+0x930], R4 ;  /* 0x0009300401007387 */ /* 0x0001e20000100a00 */
[----:B------:R-:W-:Y:S02]  /*5e7a0*/  STL.64 [R1+0x938], R6 ;  /* 0x0009380601007387 */ /* 0x000fe40000100a00 */
[----:B0-----:R-:W-:Y:S01]  /*5e7b0*/  IMAD.MOV.U32 R5, RZ, RZ, R23 ;  /* 0x000000ffff057224 */ /* 0x001fe200078e0017 */
[----:B--2---:R-:W-:Y:S11]  /*5e7c0*/  HMMA.16816.F32.BF16 R16, R24, R22, R16 ;  /* 0x000000161810723c */ /* 0x004ff60000041810 */
[----:B------:R-:W-:Y:S11]  /*5e7d0*/  @!UPT UIADD3 URZ, URZ, URZ, URZ ;  /* 0x0000003f3f3ff290 */ /* 0x000ff6000fffe03f */
[----:B------:R-:W-:Y:S01]  /*5e7e0*/  @!UPT UIADD3 URZ, URZ, URZ, URZ ;  /* 0x0000003f3f3ff290 */ /* 0x000fe2000fffe03f */
[----:B------:R0:W-:Y:S01]  /*5e7f0*/  STL.64 [R1+0xe20], R16 ;  /* 0x000e201001007387 */ /* 0x0001e20000100a00 */
[----:B------:R1:W-:Y:S02]  /*5e800*/  STL.64 [R1+0xe28], R18 ;  /* 0x000e281201007387 */ /* 0x0003e40000100a00 */
[----:B------:R-:W2:Y:S02]  /*5e810*/  LDL.LU R20, [R1+0x270] ;  /* 0x0002700001147983 */ /* 0x000ea40000300800 */
[----:B------:R-:W2:Y:S01]  /*5e820*/  LDL.LU R21, [R1+0x274] ;  /* 0x0002740001157983 */ /* 0x000ea20000300800 */
[----:B------:R-:W3:Y:S01]  /*5e830*/  LDL.LU R22, [R1+0x278] ;  /* 0x0002780001167983 */ /* 0x000ee20000300800 */
[----:B------:R-:W3:Y:S02]  /*5e840*/  LDL.LU R23, [R1+0x27c] ;  /* 0x00027c0001177983 */ /* 0x000ee40000300800 */
[----:B------:R-:W-:Y:S01]  /*5e850*/  IMAD.MOV.U32 R8, RZ, RZ, R18 ;  /* 0x000000ffff087224 */ /* 0x000fe200078e0012 */
[----:B0-----:R-:W4:Y:S01]  /*5e860*/  LDL.LU R16, [R1+0x2a0] ;  /* 0x0002a00001107983 */ /* 0x001f220000300800 */
[----:B------:R-:W4:Y:S02]  /*5e870*/  LDL.LU R17, [R1+0x2a4] ;  /* 0x0002a40001117983 */ /* 0x000f240000300800 */
[----:B-1----:R-:W2:Y:S02]  /*5e880*/  LDL.LU R18, [R1+0x2a8] ;  /* 0x0002a80001127983 */ /* 0x002ea40000300800 */
        /* <DEDUP_REMOVED lines=13> */
[----:B----4-:R0:W-:Y:S01]  /*5e960*/  STL.64 [R1+0x2008], R22 ;  /* 0x0020081601007387 */ /* 0x0101e20000100a00 */
[----:B---3--:R-:W-:Y:S03]  /*5e970*/  STL.64 [R1+0x2000], R20 ;  /* 0x0020001401007387 */ /* 0x008fe60000100a00 */
[----:B0-----:R-:W3:Y:S04]  /*5e980*/  LDL.LU.64 R22, [R1+0x98] ;  /* 0x0000980001167983 */ /* 0x001ee80000300a00 */
[----:B---3--:R0:W-:Y:S04]  /*5e990*/  STL.64 [R1+0x2018], R22 ;  /* 0x0020181601007387 */ /* 0x0081e80000100a00 */
[----:B0-----:R-:W3:Y:S01]  /*5e9a0*/  LDL.LU.64 R22, [R1+0xa8] ;  /* 0x0000a80001167983 */ /* 0x001ee20000300a00 */
[----:B------:R-:W-:-:S02]  /*5e9b0*/  IMAD.MOV.U32 R6, RZ, RZ, R2 ;  /* 0x000000ffff067224 */ /* 0x000fc400078e0002 */
[----:B------:R-:W-:Y:S01]  /*5e9c0*/  IMAD.MOV.U32 R7, RZ, RZ, R0 ;  /* 0x000000ffff077224 */ /* 0x000fe200078e0000 */
[----:B---3--:R0:W-:Y:S04]  /*5e9d0*/  STL.64 [R1+0x2038], R22 ;  /* 0x0020381601007387 */ /* 0x0081e80000100a00 */
[----:B0-----:R-:W2:Y:S01]  /*5e9e0*/  LDL.LU.64 R22, [R1+0xb8] ;  /* 0x0000b80001167983 */ /* 0x001ea20000300a00 */
[----:B------:R-:W-:Y:S02]  /*5e9f0*/  STL [R1+0x1f24], R5 ;  /* 0x001f240501007387 */ /* 0x000fe40000100800 */
[----:B------:R0:W-:Y:S02]  /*5ea00*/  STL.64 [R1+0x1fc0], R6 ;  /* 0x001fc00601007387 */ /* 0x0001e40000100a00 */
[----:B0-----:R-:W3:Y:S01]  /*5ea10*/  LDL.LU.64 R6, [R1+0x68] ;  /* 0x0000680001067983 */ /* 0x001ee20000300a00 */
[----:B--2---:R-:W-:Y:S01]  /*5ea20*/  HMMA.16816.F32.BF16 R16, R24, R22, R16 ;  /* 0x000000161810723c */ /* 0x004fe20000041810 */
[----:B------:R-:W-:-:S02]  /*5ea30*/  IMAD.MOV.U32 R13, RZ, RZ, R22 ;  /* 0x000000ffff0d7224 */ /* 0x000fc400078e0016 */
[----:B---3--:R0:W-:Y:S01]  /*5ea40*/  STL.64 [R1+0x2010], R6 ;  /* 0x0020100601007387 */ /* 0x0081e20000100a00 */
[----:B------:R-:W2:Y:S02]  /*5ea50*/  LDL.LU R4, [R1+0x290] ;  /* 0x0002900001047983 */ /* 0x000ea40000300800 */
[----:B------:R-:W2:Y:S01]  /*5ea60*/  LDL.LU R5, [R1+0x294] ;  /* 0x0002940001057983 */ /* 0x000ea20000300800 */
[----:B0-----:R-:W2:Y:S01]  /*5ea70*/  LDL.LU R6, [R1+0x298] ;  /* 0x0002980001067983 */ /* 0x001ea20000300800 */
[----:B------:R-:W2:Y:S02]  /*5ea80*/  LDL.LU R7, [R1+0x29c] ;  /* 0x00029c0001077983 */ /* 0x000ea40000300800 */
[----:B------:R-:W-:Y:S02]  /*5ea90*/  STL [R1+0x1f20], R12 ;  /* 0x001f200c01007387 */ /* 0x000fe40000100800 */
[----:B------:R0:W-:Y:S11]  /*5eaa0*/  STL [R1+0x1cac], R8 ;  /* 0x001cac0801007387 */ /* 0x0001f60000100800 */
[----:B------:R-:W-:Y:S01]  /*5eab0*/  @!UPT UIADD3 URZ, URZ, URZ, URZ ;  /* 0x0000003f3f3ff290 */ /* 0x000fe2000fffe03f */
[----:B------:R-:W-:Y:S02]  /*5eac0*/  IMAD.MOV.U32 R9, RZ, RZ, R18 ;  /* 0x000000ffff097224 */ /* 0x000fe400078e0012 */
[----:B0-----:R-:W-:Y:S02]  /*5ead0*/  IMAD.MOV.U32 R8, RZ, RZ, R23 ;  /* 0x000000ffff087224 */ /* 0x001fe400078e0017 */
[----:B------:R-:W3:Y:S01]  /*5eae0*/  LDL.LU.64 R22, [R1+0x2038] ;  /* 0x0020380001167983 */ /* 0x000ee20000300a00 */
[----:B------:R-:W-:Y:S02]  /*5eaf0*/  STL.64 [R1+0xe10], R16 ;  /* 0x000e101001007387 */ /* 0x000fe40000100a00 */
[----:B------:R0:W-:Y:S02]  /*5eb00*/  STL.64 [R1+0xe18], R18 ;  /* 0x000e181201007387 */ /* 0x0001e40000100a00 */
[----:B0-----:R-:W3:Y:S01]  /*5eb10*/  LDL.LU.64 R18, [R1+0x2030] ;  /* 0x0020300001127983 */ /* 0x001ee20000300a00 */
[----:B------:R-:W3:Y:S02]  /*5eb20*/  LDL.LU.64 R16, [R1+0x2028] ;  /* 0x0020280001107983 */ /* 0x000ee40000300a00 */
[----:B------:R-:W-:Y:S02]  /*5eb30*/  STL [R1+0x1f2c], R8 ;  /* 0x001f2c0801007387 */ /* 0x000fe40000100800 */
[----:B------:R0:W-:Y:S01]  /*5eb40*/  STL [R1+0x1f28], R13 ;  /* 0x001f280d01007387 */ /* 0x0001e20000100800 */
[----:B------:R1:W-:Y:S01]  /*5eb50*/  STL.64 [R1+0x1fe8], R14 ;  /* 0x001fe80e01007387 */ /* 0x0003e20000100a00 */
[----:B------:R-:W4:Y:S03]  /*5eb60*/  LDL.LU R12, [R1+0x260] ;  /* 0x00026000010c7983 */ /* 0x000f260000300800 */
[----:B0-----:R-:W4:Y:S01]  /*5eb70*/  LDL.LU R13, [R1+0x264] ;  /* 0x00026400010d7983 */ /* 0x001f220000300800 */
[----:B-1----:R-:W4:Y:S03]  /*5eb80*/  LDL.LU R14, [R1+0x268] ;  /* 0x00026800010e7983 */ /* 0x002f260000300800 */
[----:B------:R-:W4:Y:S01]  /*5eb90*/  LDL.LU R15, [R1+0x26c] ;  /* 0x00026c00010f7983 */ /* 0x000f220000300800 */
[----:B------:R0:W-:Y:S01]  /*5eba0*/  STL [R1+0x1cb0], R9 ;  /* 0x001cb00901007387 */ /* 0x0001e20000100800 */
[C---:B---3--:R-:W-:Y:S01]  /*5ebb0*/  HMMA.16816.F32.BF16 R16, R24.reuse, R22, R16 ;  /* 0x000000161810723c */ /* 0x048fe20000041810 */
[----:B0-----:R-:W-:Y:S11]  /*5ebc0*/  IMAD.MOV.U32 R9, RZ, RZ, R23 ;  /* 0x000000ffff097224 */ /* 0x001ff600078e0017 */
[----:B------:R-:W-:Y:S11]  /*5ebd0*/  @!UPT UIADD3 URZ, URZ, URZ, URZ ;  /* 0x0000003f3f3ff290 */ /* 0x000ff6000fffe03f */
[----:B------:R0:W-:Y:S01]  /*5ebe0*/  STL.64 [R1+0xe00], R16 ;  /* 0x000e001001007387 */ /* 0x0001e20000100a00 */
[----:B------:R1:W-:Y:S02]  /*5ebf0*/  STL.64 [R1+0xe08], R18 ;  /* 0x000e081201007387 */ /* 0x0003e40000100a00 */
[----:B0-----:R-:W-:Y:S01]  /*5ec00*/  IMAD.MOV.U32 R16, RZ, RZ, R22 ;  /* 0x000000ffff107224 */ /* 0x001fe200078e0016 */
[----:B-1----:R-:W3:Y:S01]  /*5ec10*/  LDL.LU.64 R18, [R1+0x2020] ;  /* 0x0020200001127983 */ /* 0x002ee20000300a00 */
[----:B------:R-:W2:Y:S02]  /*5ec20*/  LDL.LU.64 R22, [R1+0x2018] ;  /* 0x0020180001167983 */ /* 0x000ea40000300a00 */
[----:B------:R0:W-:Y:S02]  /*5ec30*/  STL.64 [R1+0x1f70], R10 ;  /* 0x001f700a01007387 */ /* 0x0001e40000100a00 */
[----:B------:R-:W-:Y:S01]  /*5ec40*/  STL [R1+0x1f68], R9 ;  /* 0x001f680901007387 */ /* 0x000fe20000100800 */
[----:B0-----:R-:W3:Y:S01]  /*5ec50*/  LDL.LU.64 R10, [R1+0x78] ;  /* 0x00007800010a7983 */ /* 0x001ee20000300a00 */
[----:B------:R-:W-:Y:S01]  /*5ec60*/  STL [R1+0x1f30], R16 ;  /* 0x001f301001007387 */ /* 0x000fe20000100800 */
        /* <DEDUP_REMOVED lines=8> */
[----:B------:R-:W2:Y:S02]  /*5ecf0*/  LDL.LU.64 R20, [R1+0x2000] ;  /* 0x0020000001147983 */ /* 0x000ea40000300a00 */
[----:B---3--:R0:W-:Y:S01]  /*5ed00*/  STL.64 [R1+0x1f80], R18 ;  /* 0x001f801201007387 */ /* 0x0081e20000100a00 */
[----:B------:R-:W-:Y:S04]  /*5ed10*/  STL [R1+0x1f78], R17 ;  /* 0x001f781101007387 */ /* 0x000fe80000100800 */
        /* <DEDUP_REMOVED lines=10> */
[----:B------:R-:W-:Y:S01]  /*5edc0*/  IMAD.MOV.U32 R3, RZ, RZ, R11 ;  /* 0x000000ffff037224 */ /* 0x000fe200078e000b */
[----:B--2---:R-:W-:Y:S07]  /*5edd0*/  HMMA.16816.F32.BF16 R16, R24, R10, R20 ;  /* 0x0000000a1810723c */ /* 0x004fee0000041814 */
[----:B------:R-:W-:-:S02]  /*5ede0*/  IMAD.MOV.U32 R23, RZ, RZ, R10 ;  /* 0x000000ffff177224 */ /* 0x000fc400078e000a */
[----:B----4-:R-:W-:Y:S01]  /*5edf0*/  HMMA.16816.F32.BF16 R8, R24, R6, R12 ;  /* 0x000000061808723c */ /* 0x010fe2000004180c */
[----:B------:R-:W-:Y:S02]  /*5ee00*/  IMAD.MOV.U32 R22, RZ, RZ, R7 ;  /* 0x000000ffff167224 */ /* 0x000fe400078e0007 */
[----:B------:R-:W-:-:S11]  /*5ee10*/  IMAD.MOV.U32 R21, RZ, RZ, R6 ;  /* 0x000000ffff157224 */ /* 0x000fd600078e0006 */
[----:B------:R-:W-:Y:S01]  /*5ee20*/  STL.64 [R1+0x910], R16 ;  /* 0x0009101001007387 */ /* 0x000fe20000100a00 */
[----:B------:R-:W-:Y:S08]  /*5ee30*/  STL.64 [R1+0x918], R18 ;  /* 0x0009181201007387 */ /* 0x000ff00000100a00 */
[----:B------:R-:W-:Y:S01]  /*5ee40*/  STL.64 [R1+0x900], R8 ;  /* 0x0009000801007387 */ /* 0x000fe20000100a00 */
[----:B------:R-:W-:Y:S02]  /*5ee50*/  STL.64 [R1+0x908], R10 ;  /* 0x0009080a01007387 */ /* 0x000fe40000100a00 */
[----:B------:R-:W2:Y:S02]  /*5ee60*/  LDL.LU R12, [R1+0x250] ;  /* 0x00025000010c7983 */ /* 0x000ea40000300800 */
[----:B------:R-:W2:Y:S01]  /*5ee70*/  LDL.LU R13, [R1+0x254] ;  /* 0x00025400010d7983 */ /* 0x000ea20000300800 */
[----:B------:R-:W2:Y:S01]  /*5ee80*/  LDL.LU R14, [R1+0x258] ;  /* 0x00025800010e7983 */ /* 0x000ea20000300800 */
[----:B------:R-:W2:Y:S02]  /*5ee90*/  LDL.LU R15, [R1+0x25c] ;  /* 0x00025c00010f7983 */ /* 0x000ea40000300800 */
[----:B------:R0:W-:Y:S02]  /*5eea0*/  STL.64 [R1+0x1fe0], R22 ;  /* 0x001fe01601007387 */ /* 0x0001e40000100a00 */
[----:B------:R-:W-:Y:S01]  /*5eeb0*/  STL [R1+0x1fd8], R21 ;  /* 0x001fd81501007387 */ /* 0x000fe20000100800 */
[----:B0-----:R-:W2:Y:S01]  /*5eec0*/  LDL.LU.64 R22, [R1+0x58] ;  /* 0x0000580001167983 */ /* 0x001ea20000300a00 */
[----:B------:R-:W3:Y:S02]  /*5eed0*/  LDL.LU R16, [R1+0x200] ;  /* 0x0002000001107983 */ /* 0x000ee40000300800 */
[----:B------:R-:W3:Y:S02]  /*5eee0*/  LDL.LU R17, [R1+0x204] ;  /* 0x0002040001117983 */ /* 0x000ee40000300800 */
[----:B------:R-:W4:Y:S01]  /*5eef0*/  LDL.LU R18, [R1+0x208] ;  /* 0x0002080001127983 */ /* 0x000f220000300800 */
[----:B------:R-:W4:Y:S04]  /*5ef00*/  LDL.LU R19, [R1+0x20c] ;  /* 0x00020c0001137983 */ /* 0x000f280000300800 */
[----:B----4-:R0:W-:Y:S01]  /*5ef10*/  STL.64 [R1+0x1f90], R18 ;  /* 0x001f901201007387 */ /* 0x0101e20000100a00 */
[----:B---3--:R-:W-:Y:S03]  /*5ef20*/  STL.64 [R1+0x1f88], R16 ;  /* 0x001f881001007387 */ /* 0x008fe60000100a00 */
[----:B0-----:R-:W3:Y:S04]  /*5ef30*/  LDL.LU.64 R18, [R1+0x18] ;  /* 0x0000180001127983 */ /* 0x001ee80000300a00 */
[----:B---3--:R0:W-:Y:S04]  /*5ef40*/  STL.64 [R1+0x1fa0], R18 ;  /* 0x001fa01201007387 */ /* 0x0081e80000100a00 */
[----:B0-----:R-:W3:Y:S04]  /*5ef50*/  LDL.LU.64 R18, [R1+0x28] ;  /* 0x0000280001127983 */ /* 0x001ee80000300a00 */
[----:B---3--:R-:W-:Y:S01]  /*5ef60*/  STL.64 [R1+0x1fb8], R18 ;  /* 0x001fb81201007387 */ /* 0x008fe20000100a00 */
[----:B------:R-:W3:Y:S01]  /*5ef70*/  LDL.LU.64 R10, [R1+0x8] ;  /* 0x00000800010a7983 */ /* 0x000ee20000300a00 */
[C---:B--2---:R-:W-:Y:S02]  /*5ef80*/  HMMA.16816.F32.BF16 R12, R24.reuse, R22, R12 ;  /* 0x00000016180c723c */ /* 0x044fe4000004180c */
[----:B---3--:R0:W-:Y:S01]  /*5ef90*/  STL.64 [R1+0x1f98], R10 ;  /* 0x001f980a01007387 */ /* 0x0081e20000100a00 */
[----:B------:R-:W2:Y:S02]  /*5efa0*/  LDL.LU R8, [R1+0x210] ;  /* 0x0002100001087983 */ /* 0x000ea40000300800 */
[----:B------:R-:W2:Y:S01]  /*5efb0*/  LDL.LU R9, [R1+0x214] ;  /* 0x0002140001097983 */ /* 0x000ea20000300800 */
[----:B0-----:R-:W3:Y:S01]  /*5efc0*/  LDL.LU R10, [R1+0x218] ;  /* 0x00021800010a7983 */ /* 0x001ee20000300800 */
[----:B------:R-:W3:Y:S02]  /*5efd0*/  LDL.LU R11, [R1+0x21c] ;  /* 0x00021c00010b7983 */ /* 0x000ee40000300800 */
[----:B------:R-:W4:Y:S02]  /*5efe0*/  LDL.LU.64 R6, [R1+0x48] ;  /* 0x0000480001067983 */ /* 0x000f240000300a00 */
[----:B------:R-:W2:Y:S01]  /*5eff0*/  LDL.LU R16, [R1+0x230] ;  /* 0x0002300001107983 */ /* 0x000ea20000300800 */
[----:B------:R-:W2:Y:S01]  /*5f000*/  LDL.LU R17, [R1+0x234] ;  /* 0x0002340001117983 */ /* 0x000ea20000300800 */
[----:B------:R-:W2:Y:S02]  /*5f010*/  LDL.LU R18, [R1+0x238] ;  /* 0x0002380001127983 */ /* 0x000ea40000300800 */
[----:B------:R-:W2:Y:S02]  /*5f020*/  LDL.LU R19, [R1+0x23c] ;  /* 0x00023c0001137983 */ /* 0x000ea40000300800 */
[----:B------:R-:W-:Y:S01]  /*5f030*/  IMAD.MOV.U32 R20, RZ, RZ, R23 ;  /* 0x000000ffff147224 */ /* 0x000fe200078e0017 */
[----:B--2---:R-:W-:Y:S01]  /*5f040*/  STL.64 [R1+0x1fd0], R18 ;  /* 0x001fd01201007387 */ /* 0x004fe20000100a00 */
[----:B------:R0:W-:Y:S03]  /*5f050*/  STL.64 [R1+0x1fc8], R16 ;  /* 0x001fc81001007387 */ /* 0x0001e60000100a00 */
[----:B0-----:R-:W4:Y:S01]  /*5f060*/  LDL.LU R16, [R1+0x240] ;  /* 0x0002400001107983 */ /* 0x001f220000300800 */
[----:B------:R-:W4:Y:S02]  /*5f070*/  LDL.LU R17, [R1+0x244] ;  /* 0x0002440001117983 */ /* 0x000f240000300800 */
[----:B------:R-:W4:Y:S02]  /*5f080*/  LDL.LU R18, [R1+0x248] ;  /* 0x0002480001127983 */ /* 0x000f240000300800 */
[----:B------:R-:W4:Y:S01]  /*5f090*/  LDL.LU R19, [R1+0x24c] ;  /* 0x00024c0001137983 */ /* 0x000f220000300800 */
[----:B---3--:R-:W-:Y:S01]  /*5f0a0*/  STL.64 [R1+0x1fb0], R10 ;  /* 0x001fb00a01007387 */ /* 0x008fe20000100a00 */
[----:B------:R0:W-:Y:S03]  /*5f0b0*/  STL.64 [R1+0x1fa8], R8 ;  /* 0x001fa80801007387 */ /* 0x0001e60000100a00 */
        /* <DEDUP_REMOVED lines=8> */
[----:B------:R-:W2:Y:S02]  /*5f140*/  LDL.LU.64 R22, [R1+0x1fe0] ;  /* 0x001fe00001167983 */ /* 0x000ea40000300a00 */
[----:B------:R-:W3:Y:S01]  /*5f150*/  LDL.LU R21, [R1+0x1fd8] ;  /* 0x001fd80001157983 */ /* 0x000ee20000300800 */
        /* <DEDUP_REMOVED lines=32> */
[----:B------:R0:W-:Y:S01]  /*5f360*/  STL.64 [R1+0x1e30], R6 ;  /* 0x001e300601007387 */ /* 0x0001e20000100a00 */
[C---:B---3--:R-:W-:Y:S01]  /*5f370*/  HMMA.16816.F32.BF16 R8, R24.reuse, R18, R8 ;  /* 0x000000121808723c */ /* 0x048fe20000041808 */
[----:B0-----:R-:W-:Y:S02]  /*5f380*/  IMAD.MOV.U32 R7, RZ, RZ, R18 ;  /* 0x000000ffff077224 */ /* 0x001fe400078e0012 */
        /* <DEDUP_REMOVED lines=21> */
[----:B0-----:R-:W2:Y:S01]  /*5f4e0*/  LDL.LU.64 R18, [R1+0x1f80] ;  /* 0x001f800001127983 */ /* 0x001ea20000300a00 */
[----:B------:R-:W3:Y:S02]  /*5f4f0*/  LDL.LU R17, [R1+0x1f78] ;  /* 0x001f780001117983 */ /* 0x000ee40000300800 */
[----:B------:R-:W-:Y:S02]  /*5f500*/  IMAD.MOV.U32 R16, RZ, RZ, R10 ;  /* 0x000000ffff107224 */ /* 0x000fe400078e000a */
[----:B------:R-:W-:Y:S02]  /*5f510*/  IMAD.MOV.U32 R8, RZ, RZ, R11 ;  /* 0x000000ffff087224 */ /* 0x000fe400078e000b */
[----:B------:R-:W4:Y:S01]  /*5f520*/  LDL.LU.64 R10, [R1+0x1f70] ;  /* 0x001f7000010a7983 */ /* 0x000f220000300a00 */
[----:B------:R-:W3:Y:S01]  /*5f530*/  LDL.LU R9, [R1+0x1f68] ;  /* 0x001f680001097983 */ /* 0x000ee20000300800 */
[C---:B--2---:R-:W-:Y:S11]  /*5f540*/  HMMA.16816.F32.BF16 R20, R24.reuse, R18, R20 ;  /* 0x000000121814723c */ /* 0x044ff60000041814 */
[----:B------:R-:W-:Y:S11]  /*5f550*/  @!UPT UIADD3 URZ, URZ, URZ, URZ ;  /* 0x0000003f3f3ff290 */ /* 0x000ff6000fffe03f */
[----:B------:R-:W-:Y:S01]  /*5f560*/  @!UPT UIADD3 URZ, URZ, URZ, URZ ;  /* 0x0000003f3f3ff290 */ /* 0x000fe2000fffe03f */
[----:B------:R-:W-:Y:S01]  /*5f570*/  STL.64 [R1+0x950], R20 ;  /* 0x0009501401007387 */ /* 0x000fe20000100a00 */
[----:B------:R0:W-:Y:S03]  /*5f580*/  STL.64 [R1+0x958], R22 ;  /* 0x0009581601007387 */ /* 0x0001e60000100a00 */
[----:B0-----:R-:W2:Y:S01]  /*5f590*/  LDL.LU.64 R22, [R1+0x1f60] ;  /* 0x001f600001167983 */ /* 0x001ea20000300a00 */
[----:B------:R-:W2:Y:S02]  /*5f5a0*/  LDL.LU.64 R20, [R1+0x1f58] ;  /* 0x001f580001147983 */ /* 0x000ea40000300a00 */
[----:B------:R-:W-:Y:S01]  /*5f5b0*/  STL.64 [R1+0x1ef8], R18 ;  /* 0x001ef81201007387 */ /* 0x000fe20000100a00 */
[C---:B--2---:R-:W-:Y:S11]  /*5f5c0*/  HMMA.16816.F32.BF16 R20, R24.reuse, R14, R20 ;  /* 0x0000000e1814723c */ /* 0x044ff60000041814 */
[----:B------:R-:W-:Y:S11]  /*5f5d0*/  @!UPT UIADD3 URZ, URZ, URZ, URZ ;  /* 0x0000003f3f3ff290 */ /* 0x000ff6000fffe03f */
[----:B------:R-:W-:Y:S01]  /*5f5e0*/  @!UPT UIADD3 URZ, URZ, URZ, URZ ;  /* 0x0000003f3f3ff290 */ /* 0x000fe2000fffe03f */
[----:B------:R-:W-:Y:S01]  /*5f5f0*/  STL.64 [R1+0x940], R20 ;  /* 0x0009401401007387 */ /* 0x000fe20000100a00 */
[----:B------:R0:W-:Y:S03]  /*5f600*/  STL.64 [R1+0x948], R22 ;  /* 0x0009481601007387 */ /* 0x0001e60000100a00 */
[----:B0-----:R-:W4:Y:S01]  /*5f610*/  LDL.LU.64 R22, [R1+0x1f50] ;  /* 0x001f500001167983 */ /* 0x001f220000300a00 */
[----:B------:R-:W4:Y:S02]  /*5f620*/  LDL.LU.64 R20, [R1+0x1f48] ;  /* 0x001f480001147983 */ /* 0x000f240000300a00 */
[----:B------:R-:W-:Y:S01]  /*5f630*/  STL.64 [R1+0x1ef0], R14 ;  /* 0x001ef00e01007387 */ /* 0x000fe20000100a00 */
[----:B----4-:R-:W-:Y:S01]  /*5f640*/  HMMA.16816.F32.BF16 R24, R24, R10, R20 ;  /* 0x0000000a1818723c */ /* 0x010fe20000041814 */
[----:B------:R-:W2:Y:S01]  /*5f650*/  LDL.LU.64 R22, [R1+0x1f40] ;  /* 0x001f400001167983 */ /* 0x000ea20000300a00 */
[----:B------:R-:W4:Y:S11]  /*5f660*/  LDL.LU.64 R20, [R1+0x1f38] ;  /* 0x001f380001147983 */ /* 0x000f360000300a00 */
[----:B------:R-:W-:Y:S10]  /*5f670*/  @!UPT UIADD3 URZ, URZ, URZ, URZ ;  /* 0x0000003f3f3ff290 */ /* 0x000ff4000fffe03f */
        /* <DEDUP_REMOVED lines=15> */
[----:B------:R-:W-:Y:S01]  /*5f770*/  IMAD.MOV.U32 R27, RZ, RZ, R8 ;  /* 0x000000ffff1b7224 */ /* 0x000fe200078e0008 */
[----:B------:R-:W2:Y:S01]  /*5f780*/  LDL.LU R16, [R1+0x1f30] ;  /* 0x001f300001107983 */ /* 0x000ea20000300800 */
[----:B------:R-:W2:Y:S03]  /*5f790*/  LDL.LU R8, [R1+0x1f2c] ;  /* 0x001f2c0001087983 */ /* 0x000ea60000300800 */
[----:B------:R0:W-:Y:S01]  /*5f7a0*/  STL.64 [R1+0x1e08], R26 ;  /* 0x001e081a01007387 */ /* 0x0001e20000100a00 */
[----:B-1----:R-:W2:Y:S02]  /*5f7b0*/  LDL.LU R24, [R1+0x110] ;  /* 0x0001100001187983 */ /* 0x002ea40000300800 */
[----:B------:R-:W2:Y:S01]  /*5f7c0*/  LDL.LU R25, [R1+0x114] ;  /* 0x0001140001197983 */ /* 0x000ea20000300800 */
[----:B0-----:R-:W2:Y:S01]  /*5f7d0*/  LDL.LU R26, [R1+0x118] ;  /* 0x00011800011a7983 */ /* 0x001ea20000300800 */
[----:B------:R-:W2:Y:S03]  /*5f7e0*/  LDL.LU R27, [R1+0x11c] ;  /* 0x00011c00011b7983 */ /* 0x000ea60000300800 */
[----:B--2---:R0:W-:Y:S01]  /*5f7f0*/  STL.64 [R1+0x1e18], R26 ;  /* 0x001e181a01007387 */ /* 0x0041e20000100a00 */
[----:B------:R1:W-:Y:S02]  /*5f800*/  STL.64 [R1+0x1e10], R24 ;  /* 0x001e101801007387 */ /* 0x0003e40000100a00 */
[----:B0-----:R-:W-:-:S02]  /*5f810*/  IMAD.MOV.U32 R26, RZ, RZ, R7 ;  /* 0x000000ffff1a7224 */ /* 0x001fc400078e0007 */
[----:B------:R-:W-:Y:S02]  /*5f820*/  IMAD.MOV.U32 R27, RZ, RZ, R6 ;  /* 0x000000ffff1b7224 */ /* 0x000fe400078e0006 */
[----:B------:R-:W-:Y:S02]  /*5f830*/  IMAD.MOV.U32 R6, RZ, RZ, R13 ;  /* 0x000000ffff067224 */ /* 0x000fe400078e000d */
[----:B------:R-:W-:Y:S01]  /*5f840*/  IMAD.MOV.U32 R7, RZ, RZ, R5 ;  /* 0x000000ffff077224 */ /* 0x000fe200078e0005 */
[----:B------:R-:W2:Y:S01]  /*5f850*/  LDL.LU R13, [R1+0x1f28] ;  /* 0x001f2800010d7983 */ /* 0x000ea20000300800 */
[----:B------:R-:W2:Y:S03]  /*5f860*/  LDL.LU R5, [R1+0x1f24] ;  /* 0x001f240001057983 */ /* 0x000ea60000300800 */
[----:B------:R-:W-:Y:S01]  /*5f870*/  STL.64 [R1+0x1e48], R6 ;  /* 0x001e480601007387 */ /* 0x000fe20000100a00 */
[----:B------:R0:W-:Y:S02]  /*5f880*/  STL.64 [R1+0x1e28], R26 ;  /* 0x001e281a01007387 */ /* 0x0001e40000100a00 */
[----:B-1----:R-:W2:Y:S02]  /*5f890*/  LDL.LU R24, [R1+0x130] ;  /* 0x0001300001187983 */ /* 0x002ea40000300800 */
[----:B------:R-:W2:Y:S01]  /*5f8a0*/  LDL.LU R25, [R1+0x134] ;  /* 0x0001340001197983 */ /* 0x000ea20000300800 */
[----:B0-----:R-:W2:Y:S01]  /*5f8b0*/  LDL.LU R26, [R1+0x138] ;  /* 0x00013800011a7983 */ /* 0x001ea20000300800 */
[----:B------:R-:W2:Y:S02]  /*5f8c0*/  LDL.LU R27, [R1+0x13c] ;  /* 0x00013c00011b7983 */ /* 0x000ea40000300800 */
[----:B------:R-:W-:-:S02]  /*5f8d0*/  IMAD.MOV.U32 R6, RZ, RZ, R12 ;  /* 0x000000ffff067224 */ /* 0x000fc400078e000c */
[----:B----4-:R-:W-:Y:S01]  /*5f8e0*/  IMAD.MOV.U32 R7, RZ, RZ, R20 ;  /* 0x000000ffff077224 */ /* 0x010fe200078e0014 */
[----:B------:R-:W4:Y:S01]  /*5f8f0*/  LDL.LU R12, [R1+0x1f20] ;  /* 0x001f2000010c7983 */ /* 0x000f220000300800 */
        /* <DEDUP_REMOVED lines=42> */
[----:B---3--:R-:W-:Y:S01]  /*5fba0*/  IMAD.MOV.U32 R7, RZ, RZ, R17 ;  /* 0x000000ffff077224 */ /* 0x008fe200078e0011 */
[----:B------:R-:W3:Y:S04]  /*5fbb0*/  LDL.LU R0, [R1+0x1f00] ;  /* 0x001f000001007983 */ /* 0x000ee80000300800 */
[----:B------:R0:W-:Y:S02]  /*5fbc0*/  STL.64 [R1+0x1ec0], R6 ;  /* 0x001ec00601007387 */ /* 0x0001e40000100a00 */
[----:B0-----:R-:W-:Y:S02]  /*5fbd0*/  IMAD.MOV.U32 R6, RZ, RZ, R16 ;  /* 0x000000ffff067224 */ /* 0x001fe400078e0010 */
[----:B------:R-:W-:-:S05]  /*5fbe0*/  IMAD.MOV.U32 R7, RZ, RZ, R9 ;  /* 0x000000ffff077224 */ /* 0x000fca00078e0009 */
[----:B------:R-:W-:Y:S01]  /*5fbf0*/  STL.64 [R1+0x1ed8], R6 ;  /* 0x001ed80601007387 */ /* 0x000fe20000100a00 */
[----:B------:R-:W3:Y:S02]  /*5fc00*/  LDL.LU R16, [R1+0x1c0] ;  /* 0x0001c00001107983 */ /* 0x000ee40000300800 */
[----:B------:R-:W3:Y:S02]  /*5fc10*/  LDL.LU R17, [R1+0x1c4] ;  /* 0x0001c40001117983 */ /* 0x000ee40000300800 */
[----:B------:R-:W3:Y:S01]  /*5fc20*/  LDL.LU R18, [R1+0x1c8] ;  /* 0x0001c80001127983 */ /* 0x000ee20000300800 */
[----:B------:R-:W3:Y:S04]  /*5fc30*/  LDL.LU R19, [R1+0x1cc] ;  /* 0x0001cc0001137983 */ /* 0x000ee80000300800 */
        /* <DEDUP_REMOVED lines=18> */
[----:B----4-:R-:W-:-:S02]  /*5fd60*/  IMAD.MOV.U32 R14, RZ, RZ, R12 ;  /* 0x000000ffff0e7224 */ /* 0x010fc400078e000c */
[----:B------:R-:W-:Y:S02]  /*5fd70*/  IMAD.MOV.U32 R15, RZ, RZ, R5 ;  /* 0x000000ffff0f7224 */ /* 0x000fe400078e0005 */
[----:B------:R-:W-:Y:S01]  /*5fd80*/  IMAD.MOV.U32 R6, RZ, RZ, R13 ;  /* 0x000000ffff067224 */ /* 0x000fe200078e000d */
[----:B--2---:R-:W-:Y:S01]  /*5fd90*/  STL.64 [R1+0x1ee8], R26 ;  /* 0x001ee81a01007387 */ /* 0x004fe20000100a00 */
[----:B------:R0:W-:Y:S03]  /*5fda0*/  STL.64 [R1+0x1ee0], R24 ;  /* 0x001ee01801007387 */ /* 0x0001e60000100a00 */
[----:B0-----:R-:W2:Y:S01]  /*5fdb0*/  LDL.LU R24, [R1+0x1b0] ;  /* 0x0001b00001187983 */ /* 0x001ea20000300800 */
[----:B------:R-:W2:Y:S02]  /*5fdc0*/  LDL.LU R25, [R1+0x1b4] ;  /* 0x0001b40001197983 */ /* 0x000ea40000300800 */
[----:B------:R-:W2:Y:S02]  /*5fdd0*/  LDL.LU R26, [R1+0x1b8] ;  /* 0x0001b800011a7983 */ /* 0x000ea40000300800 */
[----:B------:R-:W2:Y:S01]  /*5fde0*/  LDL.LU R27, [R1+0x1bc] ;  /* 0x0001bc00011b7983 */ /* 0x000ea20000300800 */
[----:B---3--:R-:W-:Y:S01]  /*5fdf0*/  HMMA.16816.F32.BF16 R12, R20, R14, R16 ;  /* 0x0000000e140c723c */ /* 0x008fe20000041810 */
[----:B------:R-:W-:Y:S01]  /*5fe00*/  IMAD.MOV.U32 R7, RZ, RZ, R8 ;  /* 0x000000ffff077224 */ /* 0x000fe200078e0008 */
[----:B------:R0:W-:Y:S02]  /*5fe10*/  STL.64 [R1+0x1dd0], R10 ;  /* 0x001dd00a01007387 */ /* 0x0001e40000100a00 */
[----:B0-----:R-:W-:-:S02]  /*5fe20*/  IMAD.MOV.U32 R10, RZ, RZ, R4 ;  /* 0x000000ffff0a7224 */ /* 0x001fc400078e0004 */
[----:B------:R-:W-:-:S05]  /*5fe30*/  IMAD.MOV.U32 R11, RZ, RZ, R2 ;  /* 0x000000ffff0b7224 */ /* 0x000fca00078e0002 */
[----:B------:R0:W-:Y:S01]  /*5fe40*/  STL.64 [R1+0x1e20], R10 ;  /* 0x001e200a01007387 */ /* 0x0001e20000100a00 */
[----:B------:R-:W3:Y:S02]  /*5fe50*/  LDL.LU R8, [R1+0x120] ;  /* 0x0001200001087983 */ /* 0x000ee40000300800 */
[----:B------:R-:W3:Y:S10]  /*5fe60*/  LDL.LU R9, [R1+0x124] ;  /* 0x0001240001097983 */ /* 0x000ef40000300800 */
[----:B------:R-:W-:Y:S01]  /*5fe70*/  IMAD.MOV.U32 R16, RZ, RZ, R14 ;  /* 0x000000ffff107224 */ /* 0x000fe200078e000e */
[----:B0-----:R-:W3:Y:S01]  /*5fe80*/  LDL.LU R10, [R1+0x128] ;  /* 0x00012800010a7983 */ /* 0x001ee20000300800 */
[----:B------:R-:W3:Y:S02]  /*5fe90*/  LDL.LU R11, [R1+0x12c] ;  /* 0x00012c00010b7983 */ /* 0x000ee40000300800 */
[----:B------:R-:W4:Y:S02]  /*5fea0*/  LDL.LU.64 R18, [R1+0x1ef8] ;  /* 0x001ef80001127983 */ /* 0x000f240000300a00 */
[----:B------:R-:W-:Y:S01]  /*5feb0*/  STL.64 [R1+0xde0], R12 ;  /* 0x000de00c01007387 */ /* 0x000fe20000100a00 */
[----:B------:R0:W-:Y:S04]  /*5fec0*/  STL.64 [R1+0xde8], R14 ;  /* 0x000de80e01007387 */ /* 0x0001e80000100a00 */
[----:B0-----:R-:W3:Y:S01]  /*5fed0*/  LDL.LU.64 R14, [R1+0x1ef0] ;  /* 0x001ef000010e7983 */ /* 0x001ee20000300a00 */
[----:B------:R-:W-:Y:S02]  /*5fee0*/  STL [R1+0x1cb8], R12 ;  /* 0x001cb80c01007387 */ /* 0x000fe40000100800 */
[----:B------:R-:W-:Y:S01]  /*5fef0*/  STL [R1+0x1cb4], R16 ;  /* 0x001cb41001007387 */ /* 0x000fe20000100800 */
[----:B--2---:R-:W-:Y:S01]  /*5ff00*/  HMMA.16816.F32.BF16 R4, R20, R6, R24 ;  /* 0x000000061404723c */ /* 0x004fe20000041818 */
[----:B------:R-:W2:Y:S01]  /*5ff10*/  LDL.LU.64 R26, [R1+0x1ee8] ;  /* 0x001ee800011a7983 */ /* 0x000ea20000300a00 */
[----:B------:R-:W2:Y:S11]  /*5ff20*/  LDL.LU.64 R24, [R1+0x1ee0] ;  /* 0x001ee00001187983 */ /* 0x000eb60000300a00 */
[----:B------:R-:W-:Y:S10]  /*5ff30*/  @!UPT UIADD3 URZ, URZ, URZ, URZ ;  /* 0x0000003f3f3ff290 */ /* 0x000ff4000fffe03f */
[----:B------:R-:W-:Y:S01]  /*5ff40*/  STL.64 [R1+0xd90], R4 ;  /* 0x000d900401007387 */ /* 0x000fe20000100a00 */
[----:B------:R-:W-:Y:S02]  /*5ff50*/  IMAD.MOV.U32 R17, RZ, RZ, R6 ;  /* 0x000000ffff117224 */ /* 0x000fe400078e0006 */
[----:B------:R0:W-:Y:S02]  /*5ff60*/  STL.64 [R1+0xd98], R6 ;  /* 0x000d980601007387 */ /* 0x0001e40000100a00 */
[----:B0-----:R-:W2:Y:S01]  /*5ff70*/  LDL.LU.64 R6, [R1+0x1ed8] ;  /* 0x001ed80001067983 */ /* 0x001ea20000300a00 */
[----:B------:R-:W-:-:S05]  /*5ff80*/  IMAD.MOV.U32 R13, RZ, RZ, R4 ;  /* 0x000000ffff0d7224 */ /* 0x000fca00078e0004 */
[----:B------:R-:W-:Y:S01]  /*5ff90*/  STL [R1+0x1cc0], R13 ;  /* 0x001cc00d01007387 */ /* 0x000fe20000100800 */
[----:B------:R0:W-:Y:S02]  /*5ffa0*/  STL [R1+0x1cbc], R17 ;  /* 0x001cbc1101007387 */ /* 0x0001e40000100800 */
[----:B----4-:R1:W-:Y:S02]  /*5ffb0*/  STL.64 [R1+0x1e00], R18 ;  /* 0x001e001201007387 */ /* 0x0103e40000100a00 */
[----:B------:R-:W4:Y:S01]  /*5ffc0*/  LDL.LU R16, [R1+0x100] ;  /* 0x0001000001107983 */ /* 0x000f220000300800 */
[----:B0-----:R-:W4:Y:S01]  /*5ffd0*/  LDL.LU R17, [R1+0x104] ;  /* 0x0001040001117983 */ /* 0x001f220000300800 */
[----:B-1----:R-:W4:Y:S02]  /*5ffe0*/  LDL.LU R18, [R1+0x108] ;  /* 0x0001080001127983 */ /* 0x002f240000300800 */
        /* <DEDUP_REMOVED lines=59> */
[----:B------:R-:W-:Y:S01]  /*603a0*/  STL.64 [R1+0x8b0], R24 ;  /* 0x0008b01801007387 */ /* 0x000fe20000100a00 */
[----:B------:R0:W-:Y:S03]  /*603b0*/  STL.64 [R1+0x8b8], R26 ;  /* 0x0008b81a01007387 */ /* 0x0001e60000100a00 */
[----:B0-----:R-:W3:Y:S01]  /*603c0*/  LDL.LU.64 R26, [R1+0x1e18] ;  /* 0x001e1800011a7983 */ /* 0x001ee20000300a00 */
[----:B------:R-:W3:Y:S02]  /*603d0*/  LDL.LU.64 R24, [R1+0x1e10] ;  /* 0x001e100001187983 */ /* 0x000ee40000300a00 */
[C---:B---3--:R-:W-:Y:S01]  /*603e0*/  HMMA.16816.F32.BF16 R8, R20.reuse, R10, R24 ;  /* 0x0000000a1408723c */ /* 0x048fe20000041818 */
[----:B------:R-:W4:Y:S11]  /*603f0*/  LDL.LU.64 R26, [R1+0x1e08] ;  /* 0x001e0800011a7983 */ /* 0x000f360000300a00 */
[----:B------:R-:W-:Y:S11]  /*60400*/  @!UPT UIADD3 URZ, URZ, URZ, URZ ;  /* 0x0000003f3f3ff290 */ /* 0x000ff6000fffe03f */
[----:B------:R-:W-:Y:S01]  /*60410*/  STL.64 [R1+0x880], R8 ;  /* 0x0008800801007387 */ /* 0x000fe20000100a00 */
[----:B------:R0:W-:Y:S03]  /*60420*/  STL.64 [R1+0x888], R10 ;  /* 0x0008880a01007387 */ /* 0x0001e60000100a00 */
[----:B0-----:R-:W3:Y:S01]  /*60430*/  LDL.64 R10, [R1+0x1058] ;  /* 0x00105800010a7983 */ /* 0x001ee20000100a00 */
[C---:B----4-:R-:W-:Y:S03]  /*60440*/  HMMA.16816.F32.BF16 R24, R20.reuse, R26, R16 ;  /* 0x0000001a1418723c */ /* 0x050fe60000041810 */
[----:B------:R-:W4:Y:S11]  /*60450*/  LDL.LU.64 R18, [R1+0x1e00] ;  /* 0x001e000001127983 */ /* 0x000f360000300a00 */
[----:B------:R-:W-:Y:S09]  /*60460*/  @!UPT UIADD3 URZ, URZ, URZ, URZ ;  /* 0x0000003f3f3ff290 */ /* 0x000ff2000fffe03f */
[----:B------:R-:W-:Y:S01]  /*60470*/  STL.64 [R1+0x530], R24 ;  /* 0x0005301801007387 */ /* 0x000fe20000100a00 */
[----:B------:R0:W-:Y:S03]  /*60480*/  STL.64 [R1+0x538], R26 ;  /* 0x0005381a01007387 */ /* 0x0001e60000100a00 */
[----:B0-----:R-:W4:Y:S01]  /*60490*/  LDL.LU.64 R26, [R1+0x1df8] ;  /* 0x001df800011a7983 */ /* 0x001f220000300a00 */
[----:B------:R-:W4:Y:S02]  /*604a0*/  LDL.LU.64 R24, [R1+0x1df0] ;  /* 0x001df00001187983 */ /* 0x000f240000300a00 */
[C---:B----4-:R-:W-:Y:S01]  /*604b0*/  HMMA.16816.F32.BF16 R16, R20.reuse, R18, R24 ;  /* 0x000000121410723c */ /* 0x050fe20000041818 */
[----:B------:R-:W4:Y:S01]  /*604c0*/  LDL.LU.64 R26, [R1+0x1de8] ;  /* 0x001de800011a7983 */ /* 0x000f220000300a00 */
[----:B------:R-:W4:Y:S11]  /*604d0*/  LDL.LU.64 R24, [R1+0x1de0] ;  /* 0x001de00001187983 */ /* 0x000f360000300a00 */
[----:B------:R-:W-:Y:S10]  /*604e0*/  @!UPT UIADD3 URZ, URZ, URZ, URZ ;  /* 0x0000003f3f3ff290 */ /* 0x000ff4000fffe03f */
[----:B------:R-:W-:Y:S01]  /*604f0*/  STL.64 [R1+0x4c0], R16 ;  /* 0x0004c01001007387 */ /* 0x000fe20000100a00 */
[----:B------:R4:W-:Y:S02]  /*60500*/  STL.64 [R1+0x4c8], R18 ;  /* 0x0004c81201007387 */ /* 0x0009e40000100a00 */
[----:B----4-:R-:W-:Y:S01]  /*60510*/  HMMA.16816.F32.BF16 R16, R20, R14, R24 ;  /* 0x0000000e1410723c */ /* 0x010fe20000041818 */
[----:B------:R-:W4:Y:S01]  /*60520*/  LDL.LU R14, [R1+0x1630] ;  /* 0x00163000010e7983 */ /* 0x000f220000300800 */
[----:B------:R-:W2:Y:S11]  /*60530*/  LDL.LU R15, [R1+0x1628] ;  /* 0x00162800010f7983 */ /* 0x000eb60000300800 */
[----:B------:R-:W-:Y:S10]  /*60540*/  @!UPT UIADD3 URZ, URZ, URZ, URZ ;  /* 0x0000003f3f3ff290 */ /* 0x000ff4000fffe03f */
[----:B------:R-:W-:Y:S01]  /*60550*/  STL.64 [R1+0x2c0], R16 ;  /* 0x0002c01001007387 */ /* 0x000fe20000100a00 */
[----:B------:R0:W-:Y:S03]  /*60560*/  STL.64 [R1+0x2c8], R18 ;  /* 0x0002c81201007387 */ /* 0x0001e60000100a00 */
[----:B0-----:R-:W2:Y:S01]  /*60570*/  LDL.LU R18, [R1+0x1620] ;  /* 0x0016200001127983 */ /* 0x001ea20000300800 */
[----:B------:R-:W2:Y:S02]  /*60580*/  LDL.LU R19, [R1+0x1618] ;  /* 0x0016180001137983 */ /* 0x000ea40000300800 */
[----:B------:R-:W3:Y:S02]  /*60590*/  LDL.LU R17, [R1+0x1610] ;  /* 0x0016100001117983 */ /* 0x000ee40000300800 */
[----:B------:R-:W3:Y:S02]  /*605a0*/  LDL.LU R16, [R1+0x1608] ;  /* 0x0016080001107983 */ /* 0x000ee40000300800 */
[----:B------:R-:W-:-:S04]  /*605b0*/  IMAD.MOV.U32 R2, RZ, RZ, c[0x0][0x188] ;  /* 0x00006200ff027624 */ /* 0x000fc800078e00ff */
[----:B------:R-:W-:Y:S01]  /*605c0*/  IMAD.SHL.U32 R13, R2, 0x80, RZ ;  /* 0x00000080020d7824 */ /* 0x000fe200078e00ff */
[----:B--2---:R-:W-:Y:S01]  /*605d0*/  STL.64 [R1+0x1dc8], R18 ;  /* 0x001dc81201007387 */ /* 0x004fe20000100a00 */
[----:B---3--:R0:W-:Y:S02]  /*605e0*/  STL.64 [R1+0x1dc0], R16 ;  /* 0x001dc01001007387 */ /* 0x0081e40000100a00 */
[----:B0-----:R-:W-:Y:S02]  /*605f0*/  IMAD.MOV.U32 R16, RZ, RZ, R0 ;  /* 0x000000ffff107224 */ /* 0x001fe400078e0000 */
[----:B------:R-:W2:Y:S01]  /*60600*/  LDL.LU R0, [R1+0x1dd8] ;  /* 0x001dd80001007983 */ /* 0x000ea20000300800 */
[----:B------:R-:W3:Y:S02]  /*60610*/  LDL.LU R12, [R1+0x162c] ;  /* 0x00162c00010c7983 */ /* 0x000ee40000300800 */
[----:B------:R-:W-:Y:S02]  /*60620*/  IMAD.SHL.U32 R13, R13, 0x2, RZ ;  /* 0x000000020d0d7824 */ /* 0x000fe400078e00ff */
[----:B------:R-:W3:Y:S01]  /*60630*/  LDL.LU R24, [R1+0x1600] ;  /* 0x0016000001187983 */ /* 0x000ee20000300800 */
[----:B------:R-:W3:Y:S01]  /*60640*/  LDL.LU R25, [R1+0x1624] ;  /* 0x0016240001197983 */ /* 0x000ee20000300800 */
[----:B------:R-:W3:Y:S02]  /*60650*/  LDL.LU R26, [R1+0x15f8] ;  /* 0x0015f800011a7983 */ /* 0x000ee40000300800 */
[----:B------:R-:W3:Y:S02]  /*60660*/  LDL.LU R27, [R1+0x161c] ;  /* 0x00161c00011b7983 */ /* 0x000ee40000300800 */
[----:B------:R-:W3:Y:S01]  /*60670*/  LDL.LU R9, [R1+0x15f0] ;  /* 0x0015f00001097983 */ /* 0x000ee20000300800 */
[----:B------:R-:W3:Y:S01]  /*60680*/  LDL.LU R8, [R1+0x1614] ;  /* 0x0016140001087983 */ /* 0x000ee20000300800 */
[----:B------:R-:W-:Y:S01]  /*60690*/  IADD3 R6, P0, R4, R13, RZ ;  /* 0x0000000d04067210 */ /* 0x000fe20007f1e0ff */
[----:B------:R-:W-:-:S02]  /*606a0*/  IMAD.MOV.U32 R18, RZ, RZ, R28 ;  /* 0x000000ffff127224 */ /* 0x000fc400078e001c */
[----:B------:R-:W3:Y:S02]  /*606b0*/  LDL.LU R2, [R1+0x15e8] ;  /* 0x0015e80001027983 */ /* 0x000ee40000300800 */
[----:B------:R-:W-:Y:S01]  /*606c0*/  IMAD.MOV.U32 R19, RZ, RZ, R3 ;  /* 0x000000ffff137224 */ /* 0x000fe200078e0003 */
[----:B------:R-:W3:Y:S01]  /*606d0*/  LDL.LU R28, [R1+0x160c] ;  /* 0x00160c00011c7983 */ /* 0x000ee20000300800 */
[----:B------:R-:W-:Y:S02]  /*606e0*/  IMAD.MOV.U32 R17, RZ, RZ, R29 ;  /* 0x000000ffff117224 */ /* 0x000fe400078e001d */
[----:B------:R-:W3:Y:S01]  /*606f0*/  LDL.LU R3, [R1+0x15e0] ;  /* 0x0015e00001037983 */ /* 0x000ee20000300800 */
[----:B------:R-:W-:Y:S01]  /*60700*/  IADD3 R7, P1, R10, R13, RZ ;  /* 0x0000000d0a077210 */ /* 0x000fe20007f3e0ff */
[----:B------:R-:W3:Y:S01]  /*60710*/  LDL.LU R29, [R1+0x1604] ;  /* 0x00160400011d7983 */ /* 0x000ee20000300800 */
[----:B------:R0:W-:Y:S03]  /*60720*/  STL [R1+0x1cc4], R6 ;  /* 0x001cc40601007387 */ /* 0x0001e60000100800 */
[----:B0-----:R-:W3:Y:S01]  /*60730*/  LDL.LU R6, [R1+0x1070] ;  /* 0x0010700001067983 */ /* 0x001ee20000300800 */
[----:B------:R-:W4:Y:S02]  /*60740*/  LDL.LU.64 R10, [R1+0x1dd0] ;  /* 0x001dd000010a7983 */ /* 0x000f240000300a00 */
[----:B------:R0:W-:Y:S02]  /*60750*/  STL [R1+0x1cc8], R7 ;  /* 0x001cc80701007387 */ /* 0x0001e40000100800 */
[----:B0-----:R-:W4:Y:S01]  /*60760*/  LDL R7, [R1+0x1c90] ;  /* 0x001c900001077983 */ /* 0x001f220000100800 */
[----:B--2---:R-:W-:-:S05]  /*60770*/  IMAD.X R4, R5, 0x1, R0, P0 ;  /* 0x0000000105047824 */ /* 0x004fca00000e0600 */
[----:B------:R0:W-:Y:S04]  /*60780*/  STL [R1+0x1ccc], R4 ;  /* 0x001ccc0401007387 */ /* 0x0001e80000100800 */
[----:B0-----:R-:W2:Y:S01]  /*60790*/  LDL.LU.64 R4, [R1+0x1058] ;  /* 0x0010580001047983 */ /* 0x001ea20000300a00 */
[----:B---3--:R-:W-:Y:S01]  /*607a0*/  IADD3 R6, R6, 0x1, RZ ;  /* 0x0000000106067810 */ /* 0x008fe20007ffe0ff */
[----:B----4-:R-:W-:Y:S04]  /*607b0*/  HMMA.16816.F32.BF16 R20, R20, R10, R16 ;  /* 0x0000000a1414723c */ /* 0x010fe80000041810 */
[----:B------:R-:W-:Y:S01]  /*607c0*/  STL [R1+0x1070], R6 ;  /* 0x0010700601007387 */ /* 0x000fe20000100800 */
[----:B--2---:R-:W-:-:S05]  /*607d0*/  IMAD.X R5, R5, 0x1, R0, P1 ;  /* 0x0000000105057824 */ /* 0x004fca00008e0600 */
[----:B------:R-:W-:Y:S01]  /*607e0*/  STL [R1+0x1cd0], R5 ;  /* 0x001cd00501007387 */ /* 0x000fe20000100800 */
[----:B------:R-:W2:Y:S02]  /*607f0*/  LDL.LU.64 R18, [R1+0x1dc8] ;  /* 0x001dc80001127983 */ /* 0x000ea40000300a00 */
[----:B------:R-:W3:Y:S11]  /*60800*/  LDL.LU.64 R16, [R1+0x1dc0] ;  /* 0x001dc00001107983 */ /* 0x000ef60000300a00 */
[----:B------:R-:W-:-:S02]  /*60810*/  IMAD.MOV.U32 R10, RZ, RZ, R23 ;  /* 0x000000ffff0a7224 */ /* 0x000fc400078e0017 */
[----:B------:R-:W-:Y:S01]  /*60820*/  IMAD.MOV.U32 R11, RZ, RZ, R22 ;  /* 0x000000ffff0b7224 */ /* 0x000fe200078e0016 */
[-C--:B------:R-:W-:Y:S01]  /*60830*/  IADD3 R14, P5, R14, R13.reuse, RZ ;  /* 0x0000000d0e0e7210 */ /* 0x080fe20007fbe0ff */
[----:B------:R-:W-:Y:S01]  /*60840*/  STL.64 [R1+0xd0], R20 ;  /* 0x0000d01401007387 */ /* 0x000fe20000100a00 */
[-C--:B------:R-:W-:Y:S01]  /*60850*/  IADD3 R15, P6, R15, R13.reuse, RZ ;  /* 0x0000000d0f0f7210 */ /* 0x080fe20007fde0ff */
[----:B------:R-:W-:Y:S02]  /*60860*/  STL.64 [R1+0xd8], R22 ;  /* 0x0000d81601007387 */ /* 0x000fe40000100a00 */
[----:B------:R-:W-:Y:S01]  /*60870*/  STL [R1+0x1cd8], R10 ;  /* 0x001cd80a01007387 */ /* 0x000fe20000100800 */
[----:B------:R-:W-:Y:S01]  /*60880*/  STL [R1+0x1cd4], R11 ;  /* 0x001cd40b01007387 */ /* 0x000fe20000100800 */
[----:B------:R-:W-:Y:S02]  /*60890*/  STL [R1+0x1630], R14 ;  /* 0x0016300e01007387 */ /* 0x000fe40000100800 */
[----:B------:R-:W-:Y:S02]  /*608a0*/  STL [R1+0x1628], R15 ;  /* 0x0016280f01007387 */ /* 0x000fe40000100800 */
[--C-:B------:R-:W-:Y:S01]  /*608b0*/  IMAD.X R12, R12, 0x1, R0.reuse, P5 ;  /* 0x000000010c0c7824 */ /* 0x100fe200028e0600 */
[-C--:B------:R-:W-:Y:S01]  /*608c0*/  IADD3 R24, P5, R24, R13.reuse, RZ ;  /* 0x0000000d18187210 */ /* 0x080fe20007fbe0ff */
[----:B------:R-:W-:Y:S01]  /*608d0*/  IMAD.X R25, R25, 0x1, R0, P6 ;  /* 0x0000000119197824 */ /* 0x000fe200030e0600 */
[----:B------:R-:W-:-:S02]  /*608e0*/  IADD3 R26, P6, R26, R13, RZ ;  /* 0x0000000d1a1a7210 */ /* 0x000fc40007fde0ff */
[-C--:B--2---:R-:W-:Y:S02]  /*608f0*/  IADD3 R18, P1, R18, R13.reuse, RZ ;  /* 0x0000000d12127210 */ /* 0x084fe40007f3e0ff */
[-C--:B------:R-:W-:Y:S02]  /*60900*/  IADD3 R19, P2, R19, R13.reuse, RZ ;  /* 0x0000000d13137210 */ /* 0x080fe40007f5e0ff */
[-C--:B---3--:R-:W-:Y:S02]  /*60910*/  IADD3 R17, P3, R17, R13.reuse, RZ ;  /* 0x0000000d11117210 */ /* 0x088fe40007f7e0ff */
[-C--:B------:R-:W-:Y:S01]  /*60920*/  IADD3 R16, P4, R16, R13.reuse, RZ ;  /* 0x0000000d10107210 */ /* 0x080fe20007f9e0ff */
[----:B------:R-:W-:Y:S01]  /*60930*/  STL [R1+0x1620], R18 ;  /* 0x0016201201007387 */ /* 0x000fe20000100800 */
[----:B------:R-:W-:Y:S02]  /*60940*/  STL [R1+0x1618], R19 ;  /* 0x0016181301007387 */ /* 0x000fe40000100800 */
[----:B------:R-:W-:Y:S02]  /*60950*/  STL [R1+0x1610], R17 ;  /* 0x0016101101007387 */ /* 0x000fe40000100800 */
[----:B------:R-:W-:Y:S02]  /*60960*/  STL [R1+0x1608], R16 ;  /* 0x0016081001007387 */ /* 0x000fe40000100800 */
[--C-:B------:R-:W-:Y:S01]  /*60970*/  IMAD.X R27, R27, 0x1, R0.reuse, P1 ;  /* 0x000000011b1b7824 */ /* 0x100fe200008e0600 */
[----:B------:R-:W-:Y:S01]  /*60980*/  STL [R1+0x162c], R12 ;  /* 0x00162c0c01007387 */ /* 0x000fe20000100800 */
[-C--:B------:R-:W-:Y:S01]  /*60990*/  IADD3 R9, P1, R9, R13.reuse, RZ ;  /* 0x0000000d09097210 */ /* 0x080fe20007f3e0ff */
[----:B------:R-:W-:Y:S02]  /*609a0*/  STL [R1+0x1600], R24 ;  /* 0x0016001801007387 */ /* 0x000fe40000100800 */
[--C-:B------:R-:W-:Y:S01]  /*609b0*/  IMAD.X R8, R8, 0x1, R0.reuse, P2 ;  /* 0x0000000108087824 */ /* 0x100fe200010e0600 */
[----:B------:R-:W-:Y:S01]  /*609c0*/  STL [R1+0x1624], R25 ;  /* 0x0016241901007387 */ /* 0x000fe20000100800 */
[-C--:B------:R-:W-:Y:S01]  /*609d0*/  IADD3 R2, P2, R2, R13.reuse, RZ ;  /* 0x0000000d02027210 */ /* 0x080fe20007f5e0ff */
[----:B------:R-:W-:Y:S02]  /*609e0*/  STL [R1+0x15f8], R26 ;  /* 0x0015f81a01007387 */ /* 0x000fe40000100800 */
[----:B------:R-:W-:Y:S02]  /*609f0*/  STL [R1+0x161c], R27 ;  /* 0x00161c1b01007387 */ /* 0x000fe40000100800 */
[--C-:B------:R-:W-:Y:S01]  /*60a00*/  IMAD.X R28, R28, 0x1, R0.reuse, P3 ;  /* 0x000000011c1c7824 */ /* 0x100fe200018e0600 */
[----:B------:R-:W-:Y:S01]  /*60a10*/  STL [R1+0x15f0], R9 ;  /* 0x0015f00901007387 */ /* 0x000fe20000100800 */
[----:B------:R-:W-:Y:S01]  /*60a20*/  IADD3 R3, P3, R3, R13, RZ ;  /* 0x0000000d03037210 */ /* 0x000fe20007f7e0ff */
[----:B------:R-:W-:Y:S02]  /*60a30*/  STL [R1+0x1614], R8 ;  /* 0x0016140801007387 */ /* 0x000fe40000100800 */
[----:B------:R-:W-:Y:S01]  /*60a40*/  STL [R1+0x15e8], R2 ;  /* 0x0015e80201007387 */ /* 0x000fe20000100800 */
[----:B------:R0:W-:Y:S01]  /*60a50*/  STL [R1+0x1dbc], R0 ;  /* 0x001dbc0001007387 */ /* 0x0001e20000100800 */
[----:B------:R-:W-:-:S02]  /*60a60*/  IMAD.X R29, R29, 0x1, R0, P4 ;  /* 0x000000011d1d7824 */ /* 0x000fc400020e0600 */
[----:B------:R-:W-:Y:S01]  /*60a70*/  STL [R1+0x160c], R28 ;  /* 0x00160c1c01007387 */ /* 0x000fe20000100800 */
[----:B0-----:R-:W2:Y:S01]  /*60a80*/  LDL.LU R0, [R1+0x15d8] ;  /* 0x0015d80001007983 */ /* 0x001ea20000300800 */
[----:B------:R-:W-:Y:S02]  /*60a90*/  STL [R1+0x15e0], R3 ;  /* 0x0015e00301007387 */ /* 0x000fe40000100800 */
[----:B------:R-:W3:Y:S02]  /*60aa0*/  LDL.LU R11, [R1+0x15c8] ;  /* 0x0015c800010b7983 */ /* 0x000ee40000300800 */
[----:B------:R-:W-:Y:S01]  /*60ab0*/  STL [R1+0x1604], R29 ;  /* 0x0016041d01007387 */ /* 0x000fe20000100800 */
[----:B---3--:R0:W-:Y:S04]  /*60ac0*/  STL [R1+0x1db0], R11 ;  /* 0x001db00b01007387 */ /* 0x0081e80000100800 */
[----:B0-----:R-:W3:Y:S04]  /*60ad0*/  LDL.LU R11, [R1+0x15f4] ;  /* 0x0015f400010b7983 */ /* 0x001ee80000300800 */
[----:B---3--:R0:W-:Y:S04]  /*60ae0*/  STL [R1+0x1db4], R11 ;  /* 0x001db40b01007387 */ /* 0x0081e80000100800 */
[----:B0-----:R-:W3:Y:S01]  /*60af0*/  LDL.LU R11, [R1+0x15d0] ;  /* 0x0015d000010b7983 */ /* 0x001ee20000300800 */
[----:B------:R-:W-:-:S02]  /*60b00*/  ISETP.NE.U32.AND P0, PT, R6, R7, PT ;  /* 0x000000070600720c */ /* 0x000fc40003f05070 */
[----:B--2---:R-:W-:Y:S01]  /*60b10*/  IADD3 R0, P4, R0, R13, RZ ;  /* 0x0000000d00007210 */ /* 0x004fe20007f9e0ff */
[----:B---3--:R0:W-:Y:S04]  /*60b20*/  STL [R1+0x1db8], R11 ;  /* 0x001db80b01007387 */ /* 0x0081e80000100800 */
[----:B0-----:R-:W2:Y:S01]  /*60b30*/  LDL.LU R11, [R1+0x15fc] ;  /* 0x0015fc00010b7983 */ /* 0x001ea20000300800 */
[----:B------:R-:W3:Y:S02]  /*60b40*/  LDL.LU R10, [R1+0x15ec] ;  /* 0x0015ec00010a7983 */ /* 0x000ee40000300800 */
        /* <DEDUP_REMOVED lines=25> */
[----:B------:R0:W-:Y:S02]  /*60ce0*/  STL [R1+0x15d8], R0 ;  /* 0x0015d80001007387 */ /* 0x0001e40000100800 */
[----:B0-----:R-:W2:Y:S02]  /*60cf0*/  LDL.LU R0, [R1+0x1dbc] ;  /* 0x001dbc0001007983 */ /* 0x001ea40000300800 */
[----:B--2---:R-:W-:-:S05]  /*60d00*/  IMAD.X R11, R11, 0x1, R0, P5 ;  /* 0x000000010b0b7824 */ /* 0x004fca00028e0600 */
[----:B------:R0:W-:Y:S04]  /*60d10*/  STL [R1+0x15fc], R11 ;  /* 0x0015fc0b01007387 */ /* 0x0001e80000100800 */
[----:B0-----:R-:W2:Y:S02]  /*60d20*/  LDL.LU R11, [R1+0x1db8] ;  /* 0x001db800010b7983 */ /* 0x001ea40000300800 */
[----:B--2---:R-:W-:-:S05]  /*60d30*/  IADD3 R11, P5, R11, R13, RZ ;  /* 0x0000000d0b0b7210 */ /* 0x004fca0007fbe0ff */
[----:B------:R0:W-:Y:S04]  /*60d40*/  STL [R1+0x15d0], R11 ;  /* 0x0015d00b01007387 */ /* 0x0001e80000100800 */
[----:B0-----:R-:W2:Y:S02]  /*60d50*/  LDL.LU R11, [R1+0x1db4] ;  /* 0x001db400010b7983 */ /* 0x001ea40000300800 */
[----:B--2---:R-:W-:-:S05]  /*60d60*/  IMAD.X R11, R11, 0x1, R0, P6 ;  /* 0x000000010b0b7824 */ /* 0x004fca00030e0600 */
[----:B------:R0:W-:Y:S04]  /*60d70*/  STL [R1+0x15f4], R11 ;  /* 0x0015f40b01007387 */ /* 0x0001e80000100800 */
[----:B0-----:R-:W2:Y:S01]  /*60d80*/  LDL.LU R11, [R1+0x1db0] ;  /* 0x001db000010b7983 */ /* 0x001ea20000300800 */
[--C-:B---3--:R-:W-:Y:S01]  /*60d90*/  IMAD.X R10, R10, 0x1, R0.reuse, P1 ;  /* 0x000000010a0a7824 */ /* 0x108fe200008e0600 */
[-C--:B----4-:R-:W-:Y:S01]  /*60da0*/  IADD3 R20, P1, R20, R13.reuse, RZ ;  /* 0x0000000d14147210 */ /* 0x090fe20007f3e0ff */
[--C-:B------:R-:W-:Y:S01]  /*60db0*/  IMAD.X R21, R21, 0x1, R0.reuse, P2 ;  /* 0x0000000115157824 */ /* 0x100fe200010e0600 */
[-C--:B------:R-:W-:Y:S01]  /*60dc0*/  IADD3 R22, P2, R22, R13.reuse, RZ ;  /* 0x0000000d16167210 */ /* 0x080fe20007f5e0ff */
        /* <DEDUP_REMOVED lines=16> */
[----:B------:R-:W-:Y:S01]  /*60ed0*/  IMAD.X R3, R3, 0x1, R0, P1 ;  /* 0x0000000103037824 */ /* 0x000fe200008e0600 */
[----:B------:R-:W-:-:S02]  /*60ee0*/  IADD3 R29, P1, R29, R13, RZ ;  /* 0x0000000d1d1d7210 */ /* 0x000fc40007f3e0ff */
[----:B--2---:R-:W-:-:S05]  /*60ef0*/  IADD3 R11, P6, R11, R13, RZ ;  /* 0x0000000d0b0b7210 */ /* 0x004fca0007fde0ff */
[----:B------:R-:W-:Y:S01]  /*60f00*/  STL [R1+0x15c8], R11 ;  /* 0x0015c80b01007387 */ /* 0x000fe20000100800 */
[----:B------:R-:W-:Y:S02]  /*60f10*/  STL [R1+0x15ec], R10 ;  /* 0x0015ec0a01007387 */ /* 0x000fe40000100800 */
[----:B------:R-:W-:Y:S02]  /*60f20*/  STL [R1+0x15c0], R20 ;  /* 0x0015c01401007387 */ /* 0x000fe40000100800 */
[----:B------:R-:W-:Y:S01]  /*60f30*/  STL [R1+0x15e4], R21 ;  /* 0x0015e41501007387 */ /* 0x000fe20000100800 */
[----:B------:R-:W-:Y:S01]  /*60f40*/  STL [R1+0x15b8], R22 ;  /* 0x0015b81601007387 */ /* 0x000fe20000100800 */
[----:B------:R-:W-:Y:S02]  /*60f50*/  STL [R1+0x15dc], R23 ;  /* 0x0015dc1701007387 */ /* 0x000fe40000100800 */
[----:B------:R-:W-:Y:S02]  /*60f60*/  STL [R1+0x15b0], R5 ;  /* 0x0015b00501007387 */ /* 0x000fe40000100800 */
[--C-:B------:R-:W-:Y:S01]  /*60f70*/  IMAD.X R15, R15, 0x1, R0.reuse, P6 ;  /* 0x000000010f0f7824 */ /* 0x100fe200030e0600 */
[----:B------:R-:W-:Y:S01]  /*60f80*/  STL [R1+0x15d4], R4 ;  /* 0x0015d40401007387 */ /* 0x000fe20000100800 */
[----:B------:R-:W-:Y:S01]  /*60f90*/  IADD3 R18, P6, R18, R13, RZ ;  /* 0x0000000d12127210 */ /* 0x000fe20007fde0ff */
[----:B------:R-:W-:Y:S02]  /*60fa0*/  STL [R1+0x15a8], R7 ;  /* 0x0015a80701007387 */ /* 0x000fe40000100800 */
[----:B------:R-:W-:Y:S01]  /*60fb0*/  STL [R1+0x15cc], R6 ;  /* 0x0015cc0601007387 */ /* 0x000fe20000100800 */
[----:B------:R-:W-:Y:S01]  /*60fc0*/  STL [R1+0x15a0], R14 ;  /* 0x0015a00e01007387 */ /* 0x000fe20000100800 */
[----:B------:R-:W-:Y:S02]  /*60fd0*/  STL [R1+0x15c4], R15 ;  /* 0x0015c40f01007387 */ /* 0x000fe40000100800 */
[----:B------:R-:W-:Y:S02]  /*60fe0*/  STL [R1+0x1598], R18 ;  /* 0x0015981201007387 */ /* 0x000fe40000100800 */
[----:B------:R-:W-:Y:S01]  /*60ff0*/  STL [R1+0x15bc], R19 ;  /* 0x0015bc1301007387 */ /* 0x000fe20000100800 */
[----:B------:R-:W-:Y:S01]  /*61000*/  STL [R1+0x1590], R17 ;  /* 0x0015901101007387 */ /* 0x000fe20000100800 */
[----:B------:R-:W-:Y:S02]  /*61010*/  STL [R1+0x15b4], R16 ;  /* 0x0015b41001007387 */ /* 0x000fe40000100800 */
[----:B------:R-:W-:Y:S02]  /*61020*/  STL [R1+0x1588], R12 ;  /* 0x0015880c01007387 */ /* 0x000fe40000100800 */
[----:B------:R-:W-:Y:S01]  /*61030*/  STL [R1+0x15ac], R24 ;  /* 0x0015ac1801007387 */ /* 0x000fe20000100800 */
[----:B------:R-:W-:Y:S01]  /*61040*/  STL [R1+0x1580], R25 ;  /* 0x0015801901007387 */ /* 0x000fe20000100800 */
[----:B------:R-:W-:-:S02]  /*61050*/  IMAD.X R2, R2, 0x1, R0, P6 ;  /* 0x0000000102027824 */ /* 0x000fc400030e0600 */
[----:B------:R-:W-:Y:S02]  /*61060*/  STL [R1+0x15a4], R26 ;  /* 0x0015a41a01007387 */ /* 0x000fe40000100800 */
[----:B------:R-:W-:Y:S01]  /*61070*/  STL [R1+0x1578], R27 ;  /* 0x0015781b01007387 */ /* 0x000fe20000100800 */
[----:B------:R-:W-:Y:S01]  /*61080*/  IADD3 R28, P6, R28, R13, RZ ;  /* 0x0000000d1c1c7210 */ /* 0x000fe20007fde0ff */
[----:B------:R-:W-:Y:S01]  /*61090*/  STL [R1+0x159c], R9 ;  /* 0x00159c0901007387 */ /* 0x000fe20000100800 */
[----:B------:R-:W-:Y:S02]  /*610a0*/  STL [R1+0x1570], R8 ;  /* 0x0015700801007387 */ /* 0x000fe40000100800 */
[----:B------:R-:W-:Y:S02]  /*610b0*/  STL [R1+0x1594], R2 ;  /* 0x0015940201007387 */ /* 0x000fe40000100800 */
[----:B------:R0:W-:Y:S01]  /*610c0*/  STL [R1+0x1dac], R13 ;  /* 0x001dac0d01007387 */ /* 0x0001e20000100800 */
[----:B------:R-:W-:Y:S04]  /*610d0*/  STL [R1+0x1568], R28 ;  /* 0x0015681c01007387 */ /* 0x000fe80000100800 */
        /* <DEDUP_REMOVED lines=8> */
[----:B--2---:R-:W-:-:S03]  /*61160*/  IMAD.X R13, R13, 0x1, R0, P2 ;  /* 0x000000010d0d7824 */ /* 0x004fc600010e0600 */
        /* <DEDUP_REMOVED lines=30> */
[----:B--2---:R-:W-:-:S05]  /*61350*/  IADD3 R11, P2, R11, R13, RZ ;  /* 0x0000000d0b0b7210 */ /* 0x004fca0007f5e0ff */
[----:B------:R0:W-:Y:S04]  /*61360*/  STL [R1+0x1558], R11 ;  /* 0x0015580b01007387 */ /* 0x0001e80000100800 */
[----:B0-----:R-:W2:Y:S02]  /*61370*/  LDL.LU R11, [R1+0x1da8] ;  /* 0x001da800010b7983 */ /* 0x001ea40000300800 */
[----:B--2---:R-:W-:-:S05]  /*61380*/  IMAD.X R11, R11, 0x1, R0, P3 ;  /* 0x000000010b0b7824 */ /* 0x004fca00018e0600 */
[----:B------:R0:W-:Y:S04]  /*61390*/  STL [R1+0x157c], R11 ;  /* 0x00157c0b01007387 */ /* 0x0001e80000100800 */
[----:B0-----:R-:W2:Y:S02]  /*613a0*/  LDL.LU R11, [R1+0x1da4] ;  /* 0x001da400010b7983 */ /* 0x001ea40000300800 */
[----:B--2---:R-:W-:-:S05]  /*613b0*/  IADD3 R11, P3, R11, R13, RZ ;  /* 0x0000000d0b0b7210 */ /* 0x004fca0007f7e0ff */
[----:B------:R0:W-:Y:S04]  /*613c0*/  STL [R1+0x1550], R11 ;  /* 0x0015500b01007387 */ /* 0x0001e80000100800 */
[----:B0-----:R-:W2:Y:S01]  /*613d0*/  LDL.LU R11, [R1+0x1da0] ;  /* 0x001da000010b7983 */ /* 0x001ea20000300800 */
[--C-:B----4-:R-:W-:Y:S01]  /*613e0*/  IMAD.X R20, R20, 0x1, R0.reuse, P5 ;  /* 0x0000000114147824 */ /* 0x110fe200028e0600 */
        /* <DEDUP_REMOVED lines=18> */
[----:B------:R-:W-:Y:S01]  /*61510*/  IADD3 R2, P3, R2, R13, RZ ;  /* 0x0000000d02027210 */ /* 0x000fe20007f7e0ff */
[----:B------:R-:W-:-:S02]  /*61520*/  IMAD.X R29, R29, 0x1, R0, P5 ;  /* 0x000000011d1d7824 */ /* 0x000fc400028e0600 */
[----:B--2---:R-:W-:Y:S01]  /*61530*/  IMAD.X R11, R11, 0x1, R0, P4 ;  /* 0x000000010b0b7824 */ /* 0x004fe200020e0600 */
[----:B---3--:R-:W-:-:S04]  /*61540*/  IADD3 R10, P4, R10, R13, RZ ;  /* 0x0000000d0a0a7210 */ /* 0x008fc80007f9e0ff */
[----:B------:R-:W-:Y:S01]  /*61550*/  STL [R1+0x1574], R11 ;  /* 0x0015740b01007387 */ /* 0x000fe20000100800 */
[----:B------:R-:W-:Y:S02]  /*61560*/  STL [R1+0x1548], R10 ;  /* 0x0015480a01007387 */ /* 0x000fe40000100800 */
[----:B------:R-:W-:Y:S02]  /*61570*/  STL [R1+0x156c], R20 ;  /* 0x00156c1401007387 */ /* 0x000fe40000100800 */
[----:B------:R-:W-:Y:S01]  /*61580*/  STL [R1+0x1540], R21 ;  /* 0x0015401501007387 */ /* 0x000fe20000100800 */
[----:B------:R-:W-:Y:S01]  /*61590*/  STL [R1+0x1564], R22 ;  /* 0x0015641601007387 */ /* 0x000fe20000100800 */
[----:B------:R-:W-:Y:S02]  /*615a0*/  STL [R1+0x1538], R23 ;  /* 0x0015381701007387 */ /* 0x000fe40000100800 */
        /* <DEDUP_REMOVED lines=17> */
[----:B------:R-:W-:-:S02]  /*616c0*/  IMAD.X R28, R28, 0x1, R0, P4 ;  /* 0x000000011c1c7824 */ /* 0x000fc400020e0600 */
[----:B------:R-:W-:Y:S01]  /*616d0*/  STL [R1+0x14f8], R9 ;  /* 0x0014f80901007387 */ /* 0x000fe20000100800 */
[-C--:B------:R-:W-:Y:S01]  /*616e0*/  IADD3 R3, P4, R3, R13.reuse, RZ ;  /* 0x0000000d03037210 */ /* 0x080fe20007f9e0ff */
[----:B------:R-:W-:Y:S01]  /*616f0*/  STL [R1+0x151c], R8 ;  /* 0x00151c0801007387 */ /* 0x000fe20000100800 */
[----:B------:R-:W-:Y:S02]  /*61700*/  STL [R1+0x14f0], R2 ;  /* 0x0014f00201007387 */ /* 0x000fe40000100800 */
[----:B------:R0:W-:Y:S02]  /*61710*/  STL [R1+0x1d9c], R0 ;  /* 0x001d9c0001007387 */ /* 0x0001e40000100800 */
        /* <DEDUP_REMOVED lines=9> */
[----:B--2---:R-:W-:-:S03]  /*617b0*/  IADD3 R0, P5, R0, R13, RZ ;  /* 0x0000000d00007210 */ /* 0x004fc60007fbe0ff */
        /* <DEDUP_REMOVED lines=893> */
[-C--:B------:R-:W-:Y:S01]  /*64f90*/  IADD3 R28, P5, R28, R13.reuse, RZ ;  /* 0x0000000d1c1c7210 */ /* 0x080fe20007fbe0ff */
[----:B------:R-:W-:Y:S01]  /*64fa0*/  STL [R1+0x10c4], R9 ;  /* 0x0010c40901007387 */ /* 0x000fe20000100800 */
[----:B------:R-:W-:Y:S02]  /*64fb0*/  STL [R1+0x1098], R8 ;  /* 0x0010980801007387 */ /* 0x000fe40000100800 */
[----:B------:R-:W-:Y:S02]  /*64fc0*/  STL [R1+0x10bc], R2 ;  /* 0x0010bc0201007387 */ /* 0x000fe40000100800 */
[----:B------:R0:W-:Y:S01]  /*64fd0*/  STL [R1+0x10b4], R3 ;  /* 0x0010b40301007387 */ /* 0x0001e20000100800 */
[----:B------:R-:W-:Y:S04]  /*64fe0*/  STL [R1+0x1090], R28 ;  /* 0x0010901c01007387 */ /* 0x000fe80000100800 */
[----:B0-----:R-:W2:Y:S01]  /*64ff0*/  LDL.LU R3, [R1+0x10ac] ;  /* 0x0010ac0001037983 */ /* 0x001ea20000300800 */
[----:B------:R-:W3:Y:S01]  /*65000*/  LDL.LU R11, [R1+0x109c] ;  /* 0x00109c00010b7983 */ /* 0x000ee20000300800 */
[----:B------:R-:W-:-:S02]  /*65010*/  IADD3 R29, P6, R29, R13, RZ ;  /* 0x0000000d1d1d7210 */ /* 0x000fc40007fde0ff */
[----:B---3--:R0:W-:Y:S03]  /*65020*/  STL [R1+0x1d04], R11 ;  /* 0x001d040b01007387 */ /* 0x0081e60000100800 */
[----:B------:R-:W-:Y:S01]  /*65030*/  STL [R1+0x1634], R29 ;  /* 0x0016341d01007387 */ /* 0x000fe20000100800 */
        /* <DEDUP_REMOVED lines=31> */
[----:B------:R0:W-:Y:S02]  /*65230*/  STL [R1+0x10ac], R3 ;  /* 0x0010ac0301007387 */ /* 0x0001e40000100800 */
[----:B0-----:R-:W3:Y:S01]  /*65240*/  LDL.LU R3, [R1+0x1678] ;  /* 0x0016780001037983 */ /* 0x001ee20000300800 */
        /* <DEDUP_REMOVED lines=10> */
[-C--:B---3--:R-:W-:Y:S01]  /*652f0*/  IADD3 R21, P4, R21, R13.reuse, RZ ;  /* 0x0000000d15157210 */ /* 0x088fe20007f9e0ff */
        /* <DEDUP_REMOVED lines=18> */
[----:B--2---:R-:W-:Y:S01]  /*65420*/  IMAD.X R11, R11, 0x1, R0, P3 ;  /* 0x000000010b0b7824 */ /* 0x004fe200018e0600 */
[----:B------:R-:W-:-:S04]  /*65430*/  IADD3 R10, P3, R10, R13, RZ ;  /* 0x0000000d0a0a7210 */ /* 0x000fc80007f7e0ff */
        /* <DEDUP_REMOVED lines=22> */
[----:B------:R-:W-:Y:S02]  /*655a0*/  STL [R1+0x1690], R26 ;  /* 0x0016901a01007387 */ /* 0x000fe40000100800 */
[----:B------:R-:W-:Y:S02]  /*655b0*/  STL [R1+0x1660], R27 ;  /* 0x0016601b01007387 */ /* 0x000fe40000100800 */
[----:B------:R-:W-:Y:S01]  /*655c0*/  STL [R1+0x169c], R9 ;  /* 0x00169c0901007387 */ /* 0x000fe20000100800 */
[----:B------:R0:W-:Y:S01]  /*655d0*/  STL [R1+0x1654], R29 ;  /* 0x0016541d01007387 */ /* 0x0001e20000100800 */
[----:B------:R-:W-:Y:S03]  /*655e0*/  STL [R1+0x1668], R8 ;  /* 0x0016680801007387 */ /* 0x000fe60000100800 */
[----:B0-----:R-:W2:Y:S01]  /*655f0*/  LDL.LU R29, [R1+0x16b0] ;  /* 0x0016b000011d7983 */ /* 0x001ea20000300800 */
[----:B------:R-:W-:Y:S02]  /*65600*/  STL [R1+0x16a4], R2 ;  /* 0x0016a40201007387 */ /* 0x000fe40000100800 */
[----:B------:R-:W3:Y:S01]  /*65610*/  LDL.LU R11, [R1+0x16c4] ;  /* 0x0016c400010b7983 */ /* 0x000ee20000300800 */
[-C--:B------:R-:W-:Y:S01]  /*65620*/  IADD3 R28, P3, R28, R13.reuse, RZ ;  /* 0x0000000d1c1c7210 */ /* 0x080fe20007f7e0ff */
[----:B------:R-:W-:Y:S01]  /*65630*/  IMAD.X R3, R3, 0x1, R0, P4 ;  /* 0x0000000103037824 */ /* 0x000fe200020e0600 */
[----:B---3--:R0:W-:Y:S03]  /*65640*/  STL [R1+0x1cf8], R11 ;  /* 0x001cf80b01007387 */ /* 0x0081e60000100800 */
[----:B------:R-:W-:Y:S01]  /*65650*/  STL [R1+0x16ac], R28 ;  /* 0x0016ac1c01007387 */ /* 0x000fe20000100800 */
[----:B0-----:R-:W3:Y:S01]  /*65660*/  LDL.LU R11, [R1+0x1688] ;  /* 0x00168800010b7983 */ /* 0x001ee20000300800 */
[----:B------:R-:W-:Y:S03]  /*65670*/  STL [R1+0x1678], R3 ;  /* 0x0016780301007387 */ /* 0x000fe60000100800 */
[----:B---3--:R0:W-:Y:S04]  /*65680*/  STL [R1+0x1cfc], R11 ;  /* 0x001cfc0b01007387 */ /* 0x0081e80000100800 */
[----:B0-----:R-:W3:Y:S01]  /*65690*/  LDL.LU R11, [R1+0x16bc] ;  /* 0x0016bc00010b7983 */ /* 0x001ee20000300800 */
[----:B--2---:R-:W-:-:S03]  /*656a0*/  IADD3 R29, P4, R29, R13, RZ ;  /* 0x0000000d1d1d7210 */ /* 0x004fc60007f9e0ff */
        /* <DEDUP_REMOVED lines=26> */
[----:B------:R0:W-:Y:S02]  /*65850*/  STL [R1+0x16b0], R29 ;  /* 0x0016b01d01007387 */ /* 0x0001e40000100800 */
[----:B------:R-:W3:Y:S01]  /*65860*/  LDL.LU R28, [R1+0x16d4] ;  /* 0x0016d400011c7983 */ /* 0x000ee20000300800 */
[----:B0-----:R-:W3:Y:S01]  /*65870*/  LDL.LU R29, [R1+0x172c] ;  /* 0x00172c00011d7983 */ /* 0x001ee20000300800 */
        /* <DEDUP_REMOVED lines=26> */
[--C-:B------:R-:W-:Y:S01]  /*65a20*/  IMAD.X R26, R26, 0x1, R0.reuse, P4 ;  /* 0x000000011a1a7824 */ /* 0x100fe200020e0600 */
[-C--:B------:R-:W-:Y:S02]  /*65a30*/  IADD3 R27, P4, R27, R13.reuse, RZ ;  /* 0x0000000d1b1b7210 */ /* 0x080fe40007f9e0ff */
[-C--:B------:R-:W-:Y:S01]  /*65a40*/  IADD3 R9, P5, R9, R13.reuse, RZ ;  /* 0x0000000d09097210 */ /* 0x080fe20007fbe0ff */
[----:B------:R-:W-:Y:S01]  /*65a50*/  IMAD.X R28, R28, 0x1, R0, P1 ;  /* 0x000000011c1c7824 */ /* 0x000fe200008e0600 */
[-C--:B------:R-:W-:Y:S02]  /*65a60*/  IADD3 R29, P1, R29, R13.reuse, RZ ;  /* 0x0000000d1d1d7210 */ /* 0x080fe40007f3e0ff */
        /* <DEDUP_REMOVED lines=22> */
[----:B------:R0:W-:Y:S02]  /*65bd0*/  STL [R1+0x16e0], R3 ;  /* 0x0016e00301007387 */ /* 0x0001e40000100800 */
[----:B------:R-:W-:-:S02]  /*65be0*/  IMAD.X R8, R8, 0x1, R0, P6 ;  /* 0x0000000108087824 */ /* 0x000fc400030e0600 */
[----:B------:R-:W-:Y:S01]  /*65bf0*/  STL [R1+0x16d8], R26 ;  /* 0x0016d81a01007387 */ /* 0x000fe20000100800 */
[----:B------:R-:W-:Y:S01]  /*65c00*/  IADD3 R2, P6, R2, R13, RZ ;  /* 0x0000000d02027210 */ /* 0x000fe20007fde0ff */
[----:B0-----:R-:W2:Y:S01]  /*65c10*/  LDL.LU R3, [R1+0x16f8] ;  /* 0x0016f80001037983 */ /* 0x001ea20000300800 */
[----:B------:R-:W-:Y:S02]  /*65c20*/  STL [R1+0x1710], R27 ;  /* 0x0017101b01007387 */ /* 0x000fe40000100800 */
[----:B------:R-:W-:Y:S02]  /*65c30*/  STL [R1+0x171c], R9 ;  /* 0x00171c0901007387 */ /* 0x000fe40000100800 */
[----:B------:R-:W-:Y:S01]  /*65c40*/  STL [R1+0x16e8], R8 ;  /* 0x0016e80801007387 */ /* 0x000fe20000100800 */
[----:B------:R0:W-:Y:S01]  /*65c50*/  STL [R1+0x172c], R29 ;  /* 0x00172c1d01007387 */ /* 0x0001e20000100800 */
[----:B------:R-:W-:Y:S03]  /*65c60*/  STL [R1+0x1724], R2 ;  /* 0x0017240201007387 */ /* 0x000fe60000100800 */
[----:B0-----:R-:W3:Y:S01]  /*65c70*/  LDL.LU R29, [R1+0x1730] ;  /* 0x00173000011d7983 */ /* 0x001ee20000300800 */
[----:B------:R-:W-:Y:S02]  /*65c80*/  STL [R1+0x16d4], R28 ;  /* 0x0016d41c01007387 */ /* 0x000fe40000100800 */
[----:B------:R-:W4:Y:S02]  /*65c90*/  LDL.LU R11, [R1+0x1708] ;  /* 0x00170800010b7983 */ /* 0x000f240000300800 */
[----:B----4-:R0:W-:Y:S04]  /*65ca0*/  STL [R1+0x1cf0], R11 ;  /* 0x001cf00b01007387 */ /* 0x0101e80000100800 */
[----:B0-----:R-:W4:Y:S01]  /*65cb0*/  LDL.LU R11, [R1+0x173c] ;  /* 0x00173c00010b7983 */ /* 0x001f220000300800 */
[----:B--2---:R-:W-:-:S03]  /*65cc0*/  IMAD.X R3, R3, 0x1, R0, P2 ;  /* 0x0000000103037824 */ /* 0x004fc600010e0600 */
[----:B----4-:R0:W-:Y:S04]  /*65cd0*/  STL [R1+0x1cf4], R11 ;  /* 0x001cf40b01007387 */ /* 0x0101e80000100800 */
        /* <DEDUP_REMOVED lines=22> */
[----:B------:R-:W4:Y:S01]  /*65e40*/  LDL.LU R9, [R1+0x1760] ;  /* 0x0017600001097983 */ /* 0x000f220000300800 */
[----:B---3--:R-:W-:Y:S01]  /*65e50*/  IADD3 R29, P2, R29, R13, RZ ;  /* 0x0000000d1d1d7210 */ /* 0x008fe20007f5e0ff */
[----:B------:R0:W-:Y:S01]  /*65e60*/  STL [R1+0x16f8], R3 ;  /* 0x0016f80301007387 */ /* 0x0001e20000100800 */
[----:B------:R-:W3:Y:S03]  /*65e70*/  LDL.LU R8, [R1+0x179c] ;  /* 0x00179c0001087983 */ /* 0x000ee60000300800 */
[----:B0-----:R-:W3:Y:S01]  /*65e80*/  LDL.LU R3, [R1+0x1768] ;  /* 0x0017680001037983 */ /* 0x001ee20000300800 */
[----:B------:R-:W3:Y:S02]  /*65e90*/  LDL.LU R2, [R1+0x17a4] ;  /* 0x0017a40001027983 */ /* 0x000ee40000300800 */
[----:B------:R0:W-:Y:S02]  /*65ea0*/  STL [R1+0x1730], R29 ;  /* 0x0017301d01007387 */ /* 0x0001e40000100800 */
[----:B0-----:R-:W3:Y:S01]  /*65eb0*/  LDL.LU R29, [R1+0x1754] ;  /* 0x00175400011d7983 */ /* 0x001ee20000300800 */
        /* <DEDUP_REMOVED lines=22> */
[--C-:B------:R-:W-:Y:S01]  /*66020*/  IMAD.X R26, R26, 0x1, R0.reuse, P2 ;  /* 0x000000011a1a7824 */ /* 0x100fe200010e0600 */
[-C--:B------:R-:W-:Y:S01]  /*66030*/  IADD3 R27, P2, R27, R13.reuse, RZ ;  /* 0x0000000d1b1b7210 */ /* 0x080fe20007f5e0ff */
[--C-:B------:R-:W-:Y:S01]  /*66040*/  IMAD.X R9, R9, 0x1, R0.reuse, P3 ;  /* 0x0000000109097824 */ /* 0x100fe200018e0600 */
[-C--:B---3--:R-:W-:Y:S01]  /*66050*/  IADD3 R8, P3, R8, R13.reuse, RZ ;  /* 0x0000000d08087210 */ /* 0x088fe20007f7e0ff */
        /* <DEDUP_REMOVED lines=21> */
[----:B------:R0:W-:Y:S02]  /*661b0*/  STL [R1+0x178c], R28 ;  /* 0x00178c1c01007387 */ /* 0x0001e40000100800 */
[----:B------:R-:W-:Y:S02]  /*661c0*/  STL [R1+0x1784], R24 ;  /* 0x0017841801007387 */ /* 0x000fe40000100800 */
[--C-:B------:R-:W-:Y:S01]  /*661d0*/  IMAD.X R3, R3, 0x1, R0.reuse, P4 ;  /* 0x0000000103037824 */ /* 0x100fe200020e0600 */
        /* <DEDUP_REMOVED lines=8> */
[----:B------:R-:W4:Y:S01]  /*66260*/  LDL.LU R11, [R1+0x17bc] ;  /* 0x0017bc00010b7983 */ /* 0x000f220000300800 */
[-C--:B------:R-:W-:Y:S01]  /*66270*/  IADD3 R2, P4, R2, R13.reuse, RZ ;  /* 0x0000000d02027210 */ /* 0x080fe20007f9e0ff */
[----:B------:R-:W-:Y:S01]  /*66280*/  IMAD.X R29, R29, 0x1, R0, P5 ;  /* 0x000000011d1d7824 */ /* 0x000fe200028e0600 */
[----:B----4-:R0:W-:Y:S03]  /*66290*/  STL [R1+0x1ce8], R11 ;  /* 0x001ce80b01007387 */ /* 0x0101e60000100800 */
[----:B------:R-:W-:Y:S01]  /*662a0*/  STL [R1+0x17a4], R2 ;  /* 0x0017a40201007387 */ /* 0x000fe20000100800 */
[----:B0-----:R-:W4:Y:S01]  /*662b0*/  LDL.LU R11, [R1+0x1780] ;  /* 0x00178000010b7983 */ /* 0x001f220000300800 */
[----:B------:R-:W-:Y:S01]  /*662c0*/  STL [R1+0x1754], R29 ;  /* 0x0017541d01007387 */ /* 0x000fe20000100800 */
[----:B--2---:R-:W-:-:S02]  /*662d0*/  IADD3 R28, P5, R28, R13, RZ ;  /* 0x0000000d1c1c7210 */ /* 0x004fc40007fbe0ff */
        /* <DEDUP_REMOVED lines=22> */
[----:B------:R0:W-:Y:S02]  /*66440*/  STL [R1+0x17ac], R28 ;  /* 0x0017ac1c01007387 */ /* 0x0001e40000100800 */
[----:B------:R-:W4:Y:S02]  /*66450*/  LDL.LU R27, [R1+0x17d8] ;  /* 0x0017d800011b7983 */ /* 0x000f240000300800 */
[----:B---3--:R-:W-:Y:S01]  /*66460*/  IMAD.X R3, R3, 0x1, R0, P6 ;  /* 0x0000000103037824 */ /* 0x008fe200030e0600 */
[----:B0-----:R-:W3:Y:S01]  /*66470*/  LDL.LU R28, [R1+0x1810] ;  /* 0x00181000011c7983 */ /* 0x001ee20000300800 */
[----:B------:R-:W3:Y:S02]  /*66480*/  LDL.LU R9, [R1+0x17e0] ;  /* 0x0017e00001097983 */ /* 0x000ee40000300800 */
[----:B------:R-:W3:Y:S02]  /*66490*/  LDL.LU R8, [R1+0x181c] ;  /* 0x00181c0001087983 */ /* 0x000ee40000300800 */
[----:B------:R-:W3:Y:S01]  /*664a0*/  LDL.LU R2, [R1+0x17e8] ;  /* 0x0017e80001027983 */ /* 0x000ee20000300800 */
[----:B------:R0:W-:Y:S04]  /*664b0*/  STL [R1+0x1778], R3 ;  /* 0x0017780301007387 */ /* 0x0001e80000100800 */
[----:B0-----:R-:W3:Y:S01]  /*664c0*/  LDL.LU R3, [R1+0x1824] ;  /* 0x0018240001037983 */ /* 0x001ee20000300800 */
[----:B--2---:R-:W-:-:S05]  /*664d0*/  IADD3 R11, P6, R11, R13, RZ ;  /* 0x0000000d0b0b7210 */ /* 0x004fca0007fde0ff */
[----:B------:R0:W-:Y:S04]  /*664e0*/  STL [R1+0x17b0], R11 ;  /* 0x0017b00b01007387 */ /* 0x0001e80000100800 */
[----:B0-----:R-:W2:Y:S02]  /*664f0*/  LDL.LU R11, [R1+0x1cec] ;  /* 0x001cec00010b7983 */ /* 0x001ea40000300800 */
[----:B--2---:R-:W-:-:S05]  /*66500*/  IMAD.X R11, R11, 0x1, R0, P1 ;  /* 0x000000010b0b7824 */ /* 0x004fca00008e0600 */
        /* <DEDUP_REMOVED lines=18> */
[--C-:B------:R-:W-:Y:S02]  /*66630*/  IMAD.X R25, R25, 0x1, R0.reuse, P5 ;  /* 0x0000000119197824 */ /* 0x100fe400028e0600 */
[----:B------:R-:W-:Y:S01]  /*66640*/  IMAD.X R27, R27, 0x1, R0, P6 ;  /* 0x000000011b1b7824 */ /* 0x000fe200030e0600 */
[-C--:B---3--:R-:W-:Y:S02]  /*66650*/  IADD3 R28, P6, R28, R13.reuse, RZ ;  /* 0x0000000d1c1c7210 */ /* 0x088fe40007fde0ff */
        /* <DEDUP_REMOVED lines=30> */
[----:B------:R-:W-:Y:S02]  /*66840*/  STL [R1+0x17e0], R9 ;  /* 0x0017e00901007387 */ /* 0x000fe40000100800 */
[----:B------:R-:W4:Y:S01]  /*66850*/  LDL.LU R11, [R1+0x1800] ;  /* 0x00180000010b7983 */ /* 0x000f220000300800 */
[----:B------:R-:W-:Y:S01]  /*66860*/  IADD3 R8, P1, R8, R13, RZ ;  /* 0x0000000d08087210 */ /* 0x000fe20007f3e0ff */
[----:B------:R-:W-:-:S04]  /*66870*/  IMAD.X R2, R2, 0x1, R0, P2 ;  /* 0x0000000102027824 */ /* 0x000fc800010e0600 */
[----:B------:R-:W-:Y:S04]  /*66880*/  STL [R1+0x181c], R8 ;  /* 0x00181c0801007387 */ /* 0x000fe80000100800 */
[----:B----4-:R0:W-:Y:S01]  /*66890*/  STL [R1+0x1ce0], R11 ;  /* 0x001ce00b01007387 */ /* 0x0101e20000100800 */
[----:B------:R-:W-:Y:S03]  /*668a0*/  STL [R1+0x17e8], R2 ;  /* 0x0017e80201007387 */ /* 0x000fe60000100800 */
[----:B0-----:R-:W4:Y:S01]  /*668b0*/  LDL.LU R11, [R1+0x1830] ;  /* 0x00183000010b7983 */ /* 0x001f220000300800 */
[----:B------:R-:W-:-:S05]  /*668c0*/  IADD3 R3, P2, R3, R13, RZ ;  /* 0x0000000d03037210 */ /* 0x000fca0007f5e0ff */
[----:B------:R-:W-:Y:S01]  /*668d0*/  STL [R1+0x1824], R3 ;  /* 0x0018240301007387 */ /* 0x000fe20000100800 */
        /* <DEDUP_REMOVED lines=21> */
[----:B------:R0:W-:Y:S01]  /*66a30*/  STL [R1+0x17d4], R29 ;  /* 0x0017d41d01007387 */ /* 0x0001e20000100800 */
[----:B------:R-:W4:Y:S01]  /*66a40*/  LDL.LU R25, [R1+0x1880] ;  /* 0x0018800001197983 */ /* 0x000f220000300800 */
[----:B---3--:R-:W-:-:S03]  /*66a50*/  IADD3 R28, P3, R28, R13, RZ ;  /* 0x0000000d1c1c7210 */ /* 0x008fc60007f7e0ff */
[----:B0-----:R-:W3:Y:S01]  /*66a60*/  LDL.LU R29, [R1+0x1834] ;  /* 0x00183400011d7983 */ /* 0x001ee20000300800 */
[----:B------:R-:W3:Y:S02]  /*66a70*/  LDL.LU R26, [R1+0x1b54] ;  /* 0x001b5400011a7983 */ /* 0x000ee40000300800 */
[----:B------:R-:W3:Y:S02]  /*66a80*/  LDL.LU R27, [R1+0x1858] ;  /* 0x00185800011b7983 */ /* 0x000ee40000300800 */
[----:B------:R-:W3:Y:S01]  /*66a90*/  LDL.LU R9, [R1+0x1b50] ;  /* 0x001b500001097983 */ /* 0x000ee20000300800 */
[----:B------:R0:W-:Y:S01]  /*66aa0*/  STL [R1+0x182c], R28 ;  /* 0x00182c1c01007387 */ /* 0x0001e20000100800 */
[----:B------:R-:W3:Y:S02]  /*66ab0*/  LDL.LU R8, [R1+0x1854] ;  /* 0x0018540001087983 */ /* 0x000ee40000300800 */
[----:B------:R-:W3:Y:S01]  /*66ac0*/  LDL.LU R2, [R1+0x1b4c] ;  /* 0x001b4c0001027983 */ /* 0x000ee20000300800 */
        /* <DEDUP_REMOVED lines=19> */
[--C-:B------:R-:W-:Y:S01]  /*66c00*/  IMAD.X R16, R16, 0x1, R0.reuse, P1 ;  /* 0x0000000110107824 */ /* 0x100fe200008e0600 */
[----:B------:R-:W-:Y:S01]  /*66c10*/  IADD3 R12, P1, R12, UR8, RZ ;  /* 0x000000080c0c7c10 */ /* 0x000fe2000ff3e0ff */
[----:B---3--:R-:W-:-:S02]  /*66c20*/  IMAD.X R29, R29, 0x1, R0, P3 ;  /* 0x000000011d1d7824 */ /* 0x008fc400018e0600 */
[--C-:B------:R-:W-:Y:S01]  /*66c30*/  IMAD.X R24, R24, 0x1, R0.reuse, P2 ;  /* 0x0000000118187824 */ /* 0x100fe200010e0600 */
[----:B------:R-:W-:Y:S02]  /*66c40*/  IADD3 R25, P2, R25, UR8, RZ ;  /* 0x0000000819197c10 */ /* 0x000fe4000ff5e0ff */
[----:B------:R-:W-:Y:S01]  /*66c50*/  IADD3 R26, P3, R26, UR8, RZ ;  /* 0x000000081a1a7c10 */ /* 0x000fe2000ff7e0ff */
[--C-:B------:R-:W-:Y:S01]  /*66c60*/  IMAD.X R27, R27, 0x1, R0.reuse, P4 ;  /* 0x000000011b1b7824 */ /* 0x100fe200020e0600 */
[----:B------:R-:W-:Y:S01]  /*66c70*/  IADD3 R9, P4, R9, UR8, RZ ;  /* 0x0000000809097c10 */ /* 0x000fe2000ff9e0ff */
        /* <DEDUP_REMOVED lines=12> */
[----:B------:R-:W-:Y:S01]  /*66d40*/  STL [R1+0x185c], R6 ;  /* 0x00185c0601007387 */ /* 0x000fe20000100800 */
[----:B------:R-:W-:Y:S01]  /*66d50*/  IADD3 R19, P5, R19, R13, RZ ;  /* 0x0000000d13137210 */ /* 0x000fe20007fbe0ff */
[----:B------:R-:W-:Y:S01]  /*66d60*/  STL [R1+0x1828], R14 ;  /* 0x0018280e01007387 */ /* 0x000fe20000100800 */
[----:B------:R-:W-:Y:S01]  /*66d70*/  STL [R1+0x1860], R15 ;  /* 0x0018600f01007387 */ /* 0x000fe20000100800 */
[----:B------:R-:W-:Y:S02]  /*66d80*/  STL [R1+0x1814], R18 ;  /* 0x0018141201007387 */ /* 0x000fe40000100800 */
[----:B------:R0:W-:Y:S02]  /*66d90*/  STL [R1+0x107c], R3 ;  /* 0x00107c0301007387 */ /* 0x0001e40000100800 */
[----:B------:R-:W-:Y:S01]  /*66da0*/  STL [R1+0x1864], R19 ;  /* 0x0018641301007387 */ /* 0x000fe20000100800 */
        /* <DEDUP_REMOVED lines=8> */
[----:B------:R-:W-:-:S02]  /*66e30*/  IMAD.X R8, R8, 0x1, R0, P5 ;  /* 0x0000000108087824 */ /* 0x000fc400028e0600 */
[----:B------:R-:W-:Y:S01]  /*66e40*/  STL [R1+0x1b54], R26 ;  /* 0x001b541a01007387 */ /* 0x000fe20000100800 */
[----:B------:R-:W-:Y:S01]  /*66e50*/  IADD3 R2, P5, R2, UR8, RZ ;  /* 0x0000000802027c10 */ /* 0x000fe2000ffbe0ff */
[----:B------:R-:W-:Y:S01]  /*66e60*/  STL [R1+0x1858], R27 ;  /* 0x0018581b01007387 */ /* 0x000fe20000100800 */
[----:B------:R-:W-:Y:S02]  /*66e70*/  STL [R1+0x1b50], R9 ;  /* 0x001b500901007387 */ /* 0x000fe40000100800 */
[----:B------:R-:W-:Y:S02]  /*66e80*/  IMAD.X R28, R28, 0x1, R0, P6 ;  /* 0x000000011c1c7824 */ /* 0x000fe400030e0600 */
[----:B------:R-:W4:Y:S01]  /*66e90*/  LDL.LU R11, [R1+0x1074] ;  /* 0x00107400010b7983 */ /* 0x000f220000300800 */
[----:B------:R-:W-:Y:S01]  /*66ea0*/  STL [R1+0x1854], R8 ;  /* 0x0018540801007387 */ /* 0x000fe20000100800 */
[----:B------:R-:W4:Y:S02]  /*66eb0*/  LDL.LU R10, [R1+0x1b40] ;  /* 0x001b4000010a7983 */ /* 0x000f240000300800 */
[----:B------:R-:W-:Y:S02]  /*66ec0*/  STL [R1+0x1b4c], R2 ;  /* 0x001b4c0201007387 */ /* 0x000fe40000100800 */
[----:B------:R-:W4:Y:S01]  /*66ed0*/  LDL.LU R20, [R1+0x187c] ;  /* 0x00187c0001147983 */ /* 0x000f220000300800 */
[----:B------:R0:W-:Y:S01]  /*66ee0*/  STL [R1+0x1078], R28 ;  /* 0x0010781c01007387 */ /* 0x0001e20000100800 */
        /* <DEDUP_REMOVED lines=12> */
[----:B0-----:R-:W4:Y:S02]  /*66fb0*/  LDL.LU R28, [R1+0x1b0c] ;  /* 0x001b0c00011c7983 */ /* 0x001f240000300800 */
[----:B------:R0:W-:Y:S02]  /*66fc0*/  STL [R1+0x1cdc], R0 ;  /* 0x001cdc0001007387 */ /* 0x0001e40000100800 */
[----:B0-----:R-:W4:Y:S01]  /*66fd0*/  LDL.LU R0, [R1+0x1b44] ;  /* 0x001b440001007983 */ /* 0x001f220000300800 */
[----:B------:R-:W4:Y:S02]  /*66fe0*/  LDL.LU R13, [R1+0x1b30] ;  /* 0x001b3000010d7983 */ /* 0x000f240000300800 */
[----:B------:R-:W4:Y:S02]  /*66ff0*/  LDL.LU R16, [R1+0x1b04] ;  /* 0x001b040001107983 */ /* 0x000f240000300800 */
[----:B------:R-:W4:Y:S01]  /*67000*/  LDL.LU R12, [R1+0x1b28] ;  /* 0x001b2800010c7983 */ /* 0x000f220000300800 */
[----:B--2---:R-:W-:-:S05]  /*67010*/  IADD3 R3, P6, R3, UR8, RZ ;  /* 0x0000000803037c10 */ /* 0x004fca000ffde0ff */
[----:B------:R0:W-:Y:S01]  /*67020*/  STL [R1+0x1b48], R3 ;  /* 0x001b480301007387 */ /* 0x0001e20000100800 */
[----:B------:R-:W2:Y:S01]  /*67030*/  LDL.LU R24, [R1+0x1afc] ;  /* 0x001afc0001187983 */ /* 0x000ea20000300800 */
[----:B---3--:R-:W-:Y:S02]  /*67040*/  IADD3.X R29, R29, UR5, RZ, P1, !PT ;  /* 0x000000051d1d7c10 */ /* 0x008fe40008ffe4ff */
[----:B0-----:R-:W3:Y:S01]  /*67050*/  LDL.LU R3, [R1+0x1b20] ;  /* 0x001b200001037983 */ /* 0x001ee20000300800 */
[----:B------:R-:W3:Y:S02]  /*67060*/  LDL.LU R25, [R1+0x1af4] ;  /* 0x001af40001197983 */ /* 0x000ee40000300800 */
[----:B------:R-:W3:Y:S02]  /*67070*/  LDL.LU R26, [R1+0x1b18] ;  /* 0x001b1800011a7983 */ /* 0x000ee40000300800 */
[----:B------:R-:W3:Y:S01]  /*67080*/  LDL.LU R27, [R1+0x1aec] ;  /* 0x001aec00011b7983 */ /* 0x000ee20000300800 */
[----:B------:R0:W-:Y:S01]  /*67090*/  STL [R1+0x1c4c], R29 ;  /* 0x001c4c1d01007387 */ /* 0x0001e20000100800 */
[----:B------:R-:W3:Y:S02]  /*670a0*/  LDL.LU R9, [R1+0x1b10] ;  /* 0x001b100001097983 */ /* 0x000ee40000300800 */
[----:B------:R-:W3:Y:S02]  /*670b0*/  LDL.LU R8, [R1+0x1ae4] ;  /* 0x001ae40001087983 */ /* 0x000ee40000300800 */
[----:B------:R-:W3:Y:S01]  /*670c0*/  LDL.LU R2, [R1+0x1b08] ;  /* 0x001b080001027983 */ /* 0x000ee20000300800 */
[----:B0-----:R-:W3:Y:S01]  /*670d0*/  LDL.LU R29, [R1+0x1adc] ;  /* 0x001adc00011d7983 */ /* 0x001ee20000300800 */
[----:B----4-:R-:W-:Y:S01]  /*670e0*/  IADD3.X R11, R11, UR5, RZ, P2, !PT ;  /* 0x000000050b0b7c10 */ /* 0x010fe200097fe4ff */
[----:B------:R-:W-:Y:S01]  /*670f0*/  IADD3 R10, P2, R10, UR8, RZ ;  /* 0x000000080a0a7c10 */ /* 0x000fe2000ff5e0ff */
[----:B------:R-:W-:Y:S01]  /*67100*/  IADD3.X R20, R20, UR5, RZ, P3, !PT ;  /* 0x0000000514147c10 */ /* 0x000fe20009ffe4ff */
[----:B------:R-:W-:Y:S01]  /*67110*/  IADD3 R21, P3, R21, UR8, RZ ;  /* 0x0000000815157c10 */ /* 0x000fe2000ff7e0ff */
[----:B------:R-:W-:Y:S01]  /*67120*/  IADD3.X R22, R22, UR5, RZ, P4, !PT ;  /* 0x0000000516167c10 */ /* 0x000fe2000a7fe4ff */
[----:B------:R-:W-:Y:S01]  /*67130*/  IADD3 R23, P4, R23, UR8, RZ ;  /* 0x0000000817177c10 */ /* 0x000fe2000ff9e0ff */
[----:B------:R-:W-:Y:S01]  /*67140*/  IADD3.X R5, R5, UR5, RZ, P5, !PT ;  /* 0x0000000505057c10 */ /* 0x000fe2000affe4ff */
[----:B------:R-:W-:Y:S01]  /*67150*/  IADD3 R4, P5, R4, UR8, RZ ;  /* 0x0000000804047c10 */ /* 0x000fe2000ffbe0ff */
[----:B------:R-:W-:Y:S01]  /*67160*/  IADD3.X R7, R7, UR5, RZ, P6, !PT ;  /* 0x0000000507077c10 */ /* 0x000fe2000b7fe4ff */
[----:B------:R-:W-:Y:S01]  /*67170*/  IADD3 R6, P6, R6, UR8, RZ ;  /* 0x0000000806067c10 */ /* 0x000fe2000ffde0ff */
[----:B------:R-:W-:-:S05]  /*67180*/  IADD3 R0, P1, R0, UR8, RZ ;  /* 0x0000000800007c10 */ /* 0x000fca000ff3e0ff */
[----:B------:R-:W-:Y:S01]  /*67190*/  STL [R1+0x1b44], R0 ;  /* 0x001b440001007387 */ /* 0x000fe20000100800 */
[----:B------:R-:W-:Y:S02]  /*671a0*/  STL [R1+0x1074], R11 ;  /* 0x0010740b01007387 */ /* 0x000fe40000100800 */
[----:B------:R-:W-:Y:S02]  /*671b0*/  STL [R1+0x1b40], R10 ;  /* 0x001b400a01007387 */ /* 0x000fe40000100800 */
[----:B------:R-:W-:Y:S01]  /*671c0*/  STL [R1+0x187c], R20 ;  /* 0x00187c1401007387 */ /* 0x000fe20000100800 */
[----:B------:R-:W-:Y:S01]  /*671d0*/  STL [R1+0x1b3c], R21 ;  /* 0x001b3c1501007387 */ /* 0x000fe20000100800 */
[----:B------:R-:W-:Y:S02]  /*671e0*/  STL [R1+0x1878], R22 ;  /* 0x0018781601007387 */ /* 0x000fe40000100800 */
[----:B------:R-:W-:Y:S01]  /*671f0*/  STL [R1+0x1b34], R23 ;  /* 0x001b341701007387 */ /* 0x000fe20000100800 */
[----:B------:R-:W-:Y:S01]  /*67200*/  IADD3.X R14, R14, UR5, RZ, P1, !PT ;  /* 0x000000050e0e7c10 */ /* 0x000fe20008ffe4ff */
[----:B------:R-:W-:Y:S01]  /*67210*/  STL [R1+0x1874], R5 ;  /* 0x0018740501007387 */ /* 0x000fe20000100800 */
[----:B------:R-:W-:Y:S01]  /*67220*/  IADD3 R15, P1, R15, UR8, RZ ;  /* 0x000000080f0f7c10 */ /* 0x000fe2000ff3e0ff */
[----:B------:R-:W-:Y:S01]  /*67230*/  STL [R1+0x1b2c], R4 ;  /* 0x001b2c0401007387 */ /* 0x000fe20000100800 */
[----:B------:R-:W-:-:S02]  /*67240*/  IADD3.X R18, R18, UR5, RZ, P2, !PT ;  /* 0x0000000512127c10 */ /* 0x000fc400097fe4ff */
[----:B------:R-:W-:Y:S01]  /*67250*/  IADD3.X R17, R17, UR5, RZ, P3, !PT ;  /* 0x0000000511117c10 */ /* 0x000fe20009ffe4ff */
[----:B------:R-:W-:Y:S01]  /*67260*/  STL [R1+0x1870], R7 ;  /* 0x0018700701007387 */ /* 0x000fe20000100800 */
[----:B------:R-:W-:Y:S01]  /*67270*/  IADD3 R28, P3, R28, UR8, RZ ;  /* 0x000000081c1c7c10 */ /* 0x000fe2000ff7e0ff */
[----:B------:R-:W-:Y:S01]  /*67280*/  STL [R1+0x1b24], R6 ;  /* 0x001b240601007387 */ /* 0x000fe20000100800 */
[----:B------:R-:W-:Y:S01]  /*67290*/  IADD3 R19, P2, R19, UR8, RZ ;  /* 0x0000000813137c10 */ /* 0x000fe2000ff5e0ff */
[----:B------:R-:W-:Y:S01]  /*672a0*/  STL [R1+0x186c], R14 ;  /* 0x00186c0e01007387 */ /* 0x000fe20000100800 */
[----:B------:R-:W-:Y:S02]  /*672b0*/  STL [R1+0x1b1c], R15 ;  /* 0x001b1c0f01007387 */ /* 0x000fe40000100800 */
[----:B------:R-:W-:Y:S02]  /*672c0*/  STL [R1+0x1868], R18 ;  /* 0x0018681201007387 */ /* 0x000fe40000100800 */
[----:B------:R0:W-:Y:S01]  /*672d0*/  STL [R1+0x1b0c], R28 ;  /* 0x001b0c1c01007387 */ /* 0x0001e20000100800 */
[----:B------:R-:W-:Y:S01]  /*672e0*/  STL [R1+0x1b14], R19 ;  /* 0x001b141301007387 */ /* 0x000fe20000100800 */
[----:B------:R-:W-:Y:S01]  /*672f0*/  IADD3.X R13, R13, UR5, RZ, P4, !PT ;  /* 0x000000050d0d7c10 */ /* 0x000fe2000a7fe4ff */
[----:B------:R-:W-:Y:S01]  /*67300*/  IADD3 R16, P4, R16, UR8, RZ ;  /* 0x0000000810107c10 */ /* 0x000fe2000ff9e0ff */
[----:B------:R-:W-:Y:S01]  /*67310*/  IADD3.X R12, R12, UR5, RZ, P5, !PT ;  /* 0x000000050c0c7c10 */ /* 0x000fe2000affe4ff */
[----:B0-----:R-:W4:Y:S01]  /*67320*/  LDL.LU R28, [R1+0x1b00] ;  /* 0x001b0000011c7983 */ /* 0x001f220000300800 */
[----:B------:R-:W-:Y:S02]  /*67330*/  STL [R1+0x1b38], R17 ;  /* 0x001b381101007387 */ /* 0x000fe40000100800 */
[----:B------:R-:W-:Y:S02]  /*67340*/  STL [R1+0x1b30], R13 ;  /* 0x001b300d01007387 */ /* 0x000fe40000100800 */
[----:B------:R-:W-:Y:S01]  /*67350*/  STL [R1+0x1b04], R16 ;  /* 0x001b041001007387 */ /* 0x000fe20000100800 */
[----:B--2---:R-:W-:-:S02]  /*67360*/  IADD3 R24, P5, R24, UR8, RZ ;  /* 0x0000000818187c10 */ /* 0x004fc4000ffbe0ff */
[----:B---3--:R-:W-:Y:S01]  /*67370*/  IADD3.X R3, R3, UR5, RZ, P6, !PT ;  /* 0x0000000503037c10 */ /* 0x008fe2000b7fe4ff */
[----:B------:R-:W-:Y:S01]  /*67380*/  IADD3 R25, P6, R25, UR8, RZ ;  /* 0x0000000819197c10 */ /* 0x000fe2000ffde0ff */
[----:B------:R-:W-:Y:S01]  /*67390*/  IADD3.X R26, R26, UR5, RZ, P1, !PT ;  /* 0x000000051a1a7c10 */ /* 0x000fe20008ffe4ff */
[----:B------:R-:W-:Y:S02]  /*673a0*/  IADD3 R27, P1, R27, UR8, RZ ;  /* 0x000000081b1b7c10 */ /* 0x000fe4000ff3e0ff */
[----:B------:R0:W-:Y:S01]  /*673b0*/  STL [R1+0x1b20], R3 ;  /* 0x001b200301007387 */ /* 0x0001e20000100800 */
[----:B------:R-:W-:Y:S01]  /*673c0*/  STL [R1+0x1b28], R12 ;  /* 0x001b280c01007387 */ /* 0x000fe20000100800 */
[----:B------:R-:W-:Y:S01]  /*673d0*/  IADD3.X R9, R9, UR5, RZ, P2, !PT ;  /* 0x0000000509097c10 */ /* 0x000fe200097fe4ff */
[----:B------:R-:W-:Y:S01]  /*673e0*/  IADD3 R8, P2, R8, UR8, RZ ;  /* 0x0000000808087c10 */ /* 0x000fe2000ff5e0ff */
[----:B------:R-:W-:Y:S01]  /*673f0*/  IADD3.X R2, R2, UR5, RZ, P3, !PT ;  /* 0x0000000502027c10 */ /* 0x000fe20009ffe4ff */
[----:B0-----:R-:W2:Y:S01]  /*67400*/  LDL.LU R3, [R1+0x1ad4] ;  /* 0x001ad40001037983 */ /* 0x001ea20000300800 */
[----:B------:R-:W-:Y:S02]  /*67410*/  STL [R1+0x1afc], R24 ;  /* 0x001afc1801007387 */ /* 0x000fe40000100800 */
[----:B------:R-:W-:Y:S02]  /*67420*/  STL [R1+0x1af4], R25 ;  /* 0x001af41901007387 */ /* 0x000fe40000100800 */
[----:B------:R-:W-:Y:S01]  /*67430*/  STL [R1+0x1b18], R26 ;  /* 0x001b181a01007387 */ /* 0x000fe20000100800 */
[----:B------:R-:W-:Y:S01]  /*67440*/  STL [R1+0x1aec], R27 ;  /* 0x001aec1b01007387 */ /* 0x000fe20000100800 */
[----:B------:R-:W-:Y:S01]  /*67450*/  STL [R1+0x1b10], R9 ;  /* 0x001b100901007387 */ /* 0x000fe20000100800 */
[----:B------:R-:W-:Y:S01]  /*67460*/  IADD3 R29, P3, R29, UR8, RZ ;  /* 0x000000081d1d7c10 */ /* 0x000fe2000ff7e0ff */
[----:B------:R-:W3:Y:S01]  /*67470*/  LDL.LU R0, [R1+0x1af8] ;  /* 0x001af80001007983 */ /* 0x000ee20000300800 */
[----:B------:R-:W-:Y:S01]  /*67480*/  STL [R1+0x1ae4], R8 ;  /* 0x001ae40801007387 */ /* 0x000fe20000100800 */
[----:B------:R-:W3:Y:S02]  /*67490*/  LDL.LU R11, [R1+0x1acc] ;  /* 0x001acc00010b7983 */ /* 0x000ee40000300800 */
[----:B------:R-:W-:Y:S02]  /*674a0*/  STL [R1+0x1b08], R2 ;  /* 0x001b080201007387 */ /* 0x000fe40000100800 */
[----:B------:R-:W3:Y:S01]  /*674b0*/  LDL.LU R10, [R1+0x1af0] ;  /* 0x001af000010a7983 */ /* 0x000ee20000300800 */
[----:B------:R0:W-:Y:S01]  /*674c0*/  STL [R1+0x1adc], R29 ;  /* 0x001adc1d01007387 */ /* 0x0001e20000100800 */
        /* <DEDUP_REMOVED lines=13> */
[----:B0-----:R-:W3:Y:S02]  /*675a0*/  LDL.LU R29, [R1+0x1ab8] ;  /* 0x001ab800011d7983 */ /* 0x001ee40000300800 */
[----:B------:R-:W3:Y:S01]  /*675b0*/  LDL.LU R13, [R1+0x1a8c] ;  /* 0x001a8c00010d7983 */ /* 0x000ee20000300800 */
[----:B------:R-:W3:Y:S01]  /*675c0*/  LDL.LU R16, [R1+0x1ab0] ;  /* 0x001ab00001107983 */ /* 0x000ee20000300800 */
[----:B------:R-:W3:Y:S01]  /*675d0*/  LDL.LU R12, [R1+0x1a84] ;  /* 0x001a8400010c7983 */ /* 0x000ee20000300800 */
[----:B----4-:R-:W-:-:S05]  /*675e0*/  IADD3.X R28, R28, UR5, RZ, P4, !PT ;  /* 0x000000051c1c7c10 */ /* 0x010fca000a7fe4ff */
[----:B------:R0:W-:Y:S01]  /*675f0*/  STL [R1+0x1b00], R28 ;  /* 0x001b001c01007387 */ /* 0x0001e20000100800 */
[----:B------:R-:W4:Y:S03]  /*67600*/  LDL.LU R24, [R1+0x1aa8] ;  /* 0x001aa80001187983 */ /* 0x000f260000300800 */
[----:B0-----:R-:W4:Y:S01]  /*67610*/  LDL.LU R28, [R1+0x1a7c] ;  /* 0x001a7c00011c7983 */ /* 0x001f220000300800 */
[----:B------:R-:W4:Y:S02]  /*67620*/  LDL.LU R25, [R1+0x1aa0] ;  /* 0x001aa00001197983 */ /* 0x000f240000300800 */
[----:B------:R-:W4:Y:S02]  /*67630*/  LDL.LU R26, [R1+0x1a74] ;  /* 0x001a7400011a7983 */ /* 0x000f240000300800 */
[----:B------:R-:W4:Y:S01]  /*67640*/  LDL.LU R27, [R1+0x1a98] ;  /* 0x001a9800011b7983 */ /* 0x000f220000300800 */
[----:B--2---:R-:W-:-:S05]  /*67650*/  IADD3 R3, P4, R3, UR8, RZ ;  /* 0x0000000803037c10 */ /* 0x004fca000ff9e0ff */
[----:B------:R0:W-:Y:S01]  /*67660*/  STL [R1+0x1ad4], R3 ;  /* 0x001ad40301007387 */ /* 0x0001e20000100800 */
[----:B------:R-:W2:Y:S02]  /*67670*/  LDL.LU R9, [R1+0x1a6c] ;  /* 0x001a6c0001097983 */ /* 0x000ea40000300800 */
[----:B------:R-:W2:Y:S02]  /*67680*/  LDL.LU R8, [R1+0x1a90] ;  /* 0x001a900001087983 */ /* 0x000ea40000300800 */
[----:B------:R-:W2:Y:S01]  /*67690*/  LDL.LU R2, [R1+0x1a64] ;  /* 0x001a640001027983 */ /* 0x000ea20000300800 */
[----:B---3--:R-:W-:Y:S01]  /*676a0*/  IADD3.X R0, R0, UR5, RZ, P5, !PT ;  /* 0x0000000500007c10 */ /* 0x008fe2000affe4ff */
[----:B------:R-:W-:Y:S01]  /*676b0*/  IADD3 R11, P5, R11, UR8, RZ ;  /* 0x000000080b0b7c10 */ /* 0x000fe2000ffbe0ff */
[----:B------:R-:W-:Y:S02]  /*676c0*/  IADD3.X R10, R10, UR5, RZ, P6, !PT ;  /* 0x000000050a0a7c10 */ /* 0x000fe4000b7fe4ff */
[----:B------:R-:W-:Y:S01]  /*676d0*/  IADD3 R20, P6, R20, UR8, RZ ;  /* 0x0000000814147c10 */ /* 0x000fe2000ffde0ff */
[----:B0-----:R-:W3:Y:S01]  /*676e0*/  LDL.LU R3, [R1+0x1a88] ;  /* 0x001a880001037983 */ /* 0x001ee20000300800 */
[----:B------:R-:W-:Y:S01]  /*676f0*/  IADD3.X R21, R21, UR5, RZ, P1, !PT ;  /* 0x0000000515157c10 */ /* 0x000fe20008ffe4ff */
[----:B------:R-:W-:Y:S01]  /*67700*/  STL [R1+0x1af8], R0 ;  /* 0x001af80001007387 */ /* 0x000fe20000100800 */
[----:B------:R-:W-:Y:S01]  /*67710*/  IADD3 R22, P1, R22, UR8, RZ ;  /* 0x0000000816167c10 */ /* 0x000fe2000ff3e0ff */
[----:B------:R-:W-:Y:S01]  /*67720*/  STL [R1+0x1acc], R11 ;  /* 0x001acc0b01007387 */ /* 0x000fe20000100800 */
        /* <DEDUP_REMOVED lines=18> */
[----:B------:R-:W-:Y:S01]  /*67850*/  IADD3.X R19, R19, UR5, RZ, P6, !PT ;  /* 0x0000000513137c10 */ /* 0x000fe2000b7fe4ff */
[----:B------:R-:W-:Y:S01]  /*67860*/  STL [R1+0x1aa4], R14 ;  /* 0x001aa40e01007387 */ /* 0x000fe20000100800 */
[----:B------:R-:W-:Y:S02]  /*67870*/  STL [R1+0x1ac8], R15 ;  /* 0x001ac80f01007387 */ /* 0x000fe40000100800 */
[----:B------:R-:W-:Y:S02]  /*67880*/  STL [R1+0x1a9c], R18 ;  /* 0x001a9c1201007387 */ /* 0x000fe40000100800 */
[----:B------:R0:W-:Y:S01]  /*67890*/  STL [R1+0x1ab8], R29 ;  /* 0x001ab81d01007387 */ /* 0x0001e20000100800 */
[----:B------:R-:W-:Y:S04]  /*678a0*/  STL [R1+0x1ac0], R19 ;  /* 0x001ac01301007387 */ /* 0x000fe80000100800 */
[----:B0-----:R-:W3:Y:S01]  /*678b0*/  LDL.LU R29, [R1+0x1a5c] ;  /* 0x001a5c00011d7983 */ /* 0x001ee20000300800 */
[----:B------:R-:W-:-:S02]  /*678c0*/  IADD3 R17, P6, R17, UR8, RZ ;  /* 0x0000000811117c10 */ /* 0x000fc4000ffde0ff */
[----:B------:R-:W-:Y:S02]  /*678d0*/  IADD3 R13, P1, R13, UR8, RZ ;  /* 0x000000080d0d7c10 */ /* 0x000fe4000ff3e0ff */
[----:B------:R-:W-:Y:S01]  /*678e0*/  IADD3.X R16, R16, UR5, RZ, P2, !PT ;  /* 0x0000000510107c10 */ /* 0x000fe200097fe4ff */
[----:B------:R-:W-:Y:S01]  /*678f0*/  IADD3 R12, P2, R12, UR8, RZ ;  /* 0x000000080c0c7c10 */ /* 0x000fe2000ff5e0ff */
[----:B------:R-:W-:Y:S01]  /*67900*/  STL [R1+0x1a94], R17 ;  /* 0x001a941101007387 */ /* 0x000fe20000100800 */
[----:B----4-:R-:W-:-:S03]  /*67910*/  IADD3.X R24, R24, UR5, RZ, P3, !PT ;  /* 0x0000000518187c10 */ /* 0x010fc60009ffe4ff */
[----:B------:R-:W-:Y:S01]  /*67920*/  STL [R1+0x1a8c], R13 ;  /* 0x001a8c0d01007387 */ /* 0x000fe20000100800 */
[----:B------:R-:W-:Y:S01]  /*67930*/  STL [R1+0x1ab0], R16 ;  /* 0x001ab01001007387 */ /* 0x000fe20000100800 */
[----:B------:R-:W-:Y:S02]  /*67940*/  IADD3 R28, P3, R28, UR8, RZ ;  /* 0x000000081c1c7c10 */ /* 0x000fe4000ff7e0ff */
[----:B------:R-:W-:Y:S01]  /*67950*/  IADD3.X R25, R25, UR5, RZ, P4, !PT ;  /* 0x0000000519197c10 */ /* 0x000fe2000a7fe4ff */
[----:B------:R-:W-:Y:S01]  /*67960*/  IADD3 R26, P4, R26, UR8, RZ ;  /* 0x000000081a1a7c10 */ /* 0x000fe2000ff9e0ff */
[----:B------:R-:W-:Y:S01]  /*67970*/  IADD3.X R27, R27, UR5, RZ, P5, !PT ;  /* 0x000000051b1b7c10 */ /* 0x000fe2000affe4ff */
[----:B------:R0:W-:Y:S01]  /*67980*/  STL [R1+0x1a7c], R28 ;  /* 0x001a7c1c01007387 */ /* 0x0001e20000100800 */
[----:B------:R-:W-:Y:S03]  /*67990*/  STL [R1+0x1a84], R12 ;  /* 0x001a840c01007387 */ /* 0x000fe60000100800 */
[----:B0-----:R-:W4:Y:S01]  /*679a0*/  LDL.LU R28, [R1+0x1a80] ;  /* 0x001a8000011c7983 */ /* 0x001f220000300800 */
[----:B------:R-:W-:Y:S02]  /*679b0*/  STL [R1+0x1aa8], R24 ;  /* 0x001aa81801007387 */ /* 0x000fe40000100800 */
[----:B------:R-:W-:Y:S02]  /*679c0*/  STL [R1+0x1aa0], R25 ;  /* 0x001aa01901007387 */ /* 0x000fe40000100800 */
[----:B------:R-:W-:Y:S01]  /*679d0*/  STL [R1+0x1a74], R26 ;  /* 0x001a741a01007387 */ /* 0x000fe20000100800 */
[----:B------:R-:W-:Y:S01]  /*679e0*/  STL [R1+0x1a98], R27 ;  /* 0x001a981b01007387 */ /* 0x000fe20000100800 */
[----:B--2---:R-:W-:-:S02]  /*679f0*/  IADD3 R9, P5, R9, UR8, RZ ;  /* 0x0000000809097c10 */ /* 0x004fc4000ffbe0ff */
[----:B------:R-:W-:Y:S01]  /*67a00*/  IADD3.X R8, R8, UR5, RZ, P6, !PT ;  /* 0x0000000508087c10 */ /* 0x000fe2000b7fe4ff */
[----:B------:R-:W-:Y:S02]  /*67a10*/  IADD3 R2, P6, R2, UR8, RZ ;  /* 0x0000000802027c10 */ /* 0x000fe4000ffde0ff */
[----:B------:R-:W-:Y:S01]  /*67a20*/  STL [R1+0x1a6c], R9 ;  /* 0x001a6c0901007387 */ /* 0x000fe20000100800 */
[----:B------:R-:W2:Y:S02]  /*67a30*/  LDL.LU R0, [R1+0x1a54] ;  /* 0x001a540001007983 */ /* 0x000ea40000300800 */
[----:B------:R-:W-:Y:S02]  /*67a40*/  STL [R1+0x1a90], R8 ;  /* 0x001a900801007387 */ /* 0x000fe40000100800 */
[----:B------:R-:W2:Y:S01]  /*67a50*/  LDL.LU R11, [R1+0x1a78] ;  /* 0x001a7800010b7983 */ /* 0x000ea20000300800 */
[----:B---3--:R-:W-:Y:S01]  /*67a60*/  IADD3.X R3, R3, UR5, RZ, P1, !PT ;  /* 0x0000000503037c10 */ /* 0x008fe20008ffe4ff */
[----:B------:R-:W-:Y:S01]  /*67a70*/  STL [R1+0x1a64], R2 ;  /* 0x001a640201007387 */ /* 0x000fe20000100800 */
[----:B------:R-:W3:Y:S03]  /*67a80*/  LDL.LU R10, [R1+0x1a4c] ;  /* 0x001a4c00010a7983 */ /* 0x000ee60000300800 */
        /* <DEDUP_REMOVED lines=18> */
[----:B------:R-:W-:-:S05]  /*67bb0*/  IADD3 R29, P1, R29, UR8, RZ ;  /* 0x000000081d1d7c10 */ /* 0x000fca000ff3e0ff */
[----:B------:R0:W-:Y:S01]  /*67bc0*/  STL [R1+0x1a5c], R29 ;  /* 0x001a5c1d01007387 */ /* 0x0001e20000100800 */
[----:B------:R-:W3:Y:S03]  /*67bd0*/  LDL.LU R24, [R1+0x1a04] ;  /* 0x001a040001187983 */ /* 0x000ee60000300800 */
[----:B0-----:R-:W3:Y:S01]  /*67be0*/  LDL.LU R29, [R1+0x1a28] ;  /* 0x001a2800011d7983 */ /* 0x001ee20000300800 */
[----:B------:R-:W3:Y:S02]  /*67bf0*/  LDL.LU R25, [R1+0x19fc] ;  /* 0x0019fc0001197983 */ /* 0x000ee40000300800 */
[----:B------:R-:W3:Y:S02]  /*67c00*/  LDL.LU R26, [R1+0x1a20] ;  /* 0x001a2000011a7983 */ /* 0x000ee40000300800 */
[----:B------:R-:W3:Y:S01]  /*67c10*/  LDL.LU R27, [R1+0x19f4] ;  /* 0x0019f400011b7983 */ /* 0x000ee20000300800 */
[----:B----4-:R-:W-:-:S05]  /*67c20*/  IADD3.X R28, R28, UR5, RZ, P2, !PT ;  /* 0x000000051c1c7c10 */ /* 0x010fca00097fe4ff */
[----:B------:R0:W-:Y:S01]  /*67c30*/  STL [R1+0x1a80], R28 ;  /* 0x001a801c01007387 */ /* 0x0001e20000100800 */
[----:B------:R-:W4:Y:S02]  /*67c40*/  LDL.LU R9, [R1+0x1a18] ;  /* 0x001a180001097983 */ /* 0x000f240000300800 */
[----:B------:R-:W4:Y:S02]  /*67c50*/  LDL.LU R8, [R1+0x19ec] ;  /* 0x0019ec0001087983 */ /* 0x000f240000300800 */
[----:B------:R-:W4:Y:S01]  /*67c60*/  LDL.LU R2, [R1+0x1a10] ;  /* 0x001a100001027983 */ /* 0x000f220000300800 */
[----:B0-----:R-:W4:Y:S01]  /*67c70*/  LDL.LU R28, [R1+0x19e4] ;  /* 0x0019e400011c7983 */ /* 0x001f220000300800 */
[----:B--2---:R-:W-:Y:S02]  /*67c80*/  IADD3 R0, P2, R0, UR8, RZ ;  /* 0x0000000800007c10 */ /* 0x004fe4000ff5e0ff */
[----:B------:R-:W-:Y:S02]  /*67c90*/  IADD3.X R11, R11, UR5, RZ, P3, !PT ;  /* 0x000000050b0b7c10 */ /* 0x000fe40009ffe4ff */
[----:B---3--:R-:W-:Y:S01]  /*67ca0*/  IADD3 R10, P3, R10, UR8, RZ ;  /* 0x000000080a0a7c10 */ /* 0x008fe2000ff7e0ff */
[----:B------:R-:W-:Y:S01]  /*67cb0*/  STL [R1+0x1a54], R0 ;  /* 0x001a540001007387 */ /* 0x000fe20000100800 */
[----:B------:R-:W-:Y:S01]  /*67cc0*/  IADD3.X R20, R20, UR5, RZ, P4, !PT ;  /* 0x0000000514147c10 */ /* 0x000fe2000a7fe4ff */
[----:B------:R-:W-:Y:S01]  /*67cd0*/  IADD3 R21, P4, R21, UR8, RZ ;  /* 0x0000000815157c10 */ /* 0x000fe2000ff9e0ff */
        /* <DEDUP_REMOVED lines=34> */
[----:B------:R-:W-:-:S05]  /*67f00*/  IADD3.X R29, R29, UR5, RZ, P1, !PT ;  /* 0x000000051d1d7c10 */ /* 0x000fca0008ffe4ff */
[----:B------:R0:W-:Y:S01]  /*67f10*/  STL [R1+0x1a28], R29 ;  /* 0x001a281d01007387 */ /* 0x0001e20000100800 */
[----:B------:R-:W-:Y:S03]  /*67f20*/  STL [R1+0x1a30], R12 ;  /* 0x001a300c01007387 */ /* 0x000fe60000100800 */
[----:B0-----:R-:W3:Y:S01]  /*67f30*/  LDL.LU R29, [R1+0x19dc] ;  /* 0x0019dc00011d7983 */ /* 0x001ee20000300800 */
[----:B------:R-:W-:Y:S02]  /*67f40*/  IADD3 R24, P6, R24, UR8, RZ ;  /* 0x0000000818187c10 */ /* 0x000fe4000ffde0ff */
[----:B------:R-:W-:Y:S02]  /*67f50*/  IADD3 R25, P1, R25, UR8, RZ ;  /* 0x0000000819197c10 */ /* 0x000fe4000ff3e0ff */
[----:B------:R-:W-:Y:S01]  /*67f60*/  IADD3.X R26, R26, UR5, RZ, P2, !PT ;  /* 0x000000051a1a7c10 */ /* 0x000fe200097fe4ff */
[----:B------:R-:W-:Y:S01]  /*67f70*/  IADD3 R27, P2, R27, UR8, RZ ;  /* 0x000000081b1b7c10 */ /* 0x000fe2000ff5e0ff */
[----:B------:R-:W-:Y:S01]  /*67f80*/  STL [R1+0x1a04], R24 ;  /* 0x001a041801007387 */ /* 0x000fe20000100800 */
[----:B------:R-:W-:Y:S01]  /*67f90*/  STL [R1+0x19fc], R25 ;  /* 0x0019fc1901007387 */ /* 0x000fe20000100800 */
[----:B----4-:R-:W-:Y:S01]  /*67fa0*/  IADD3.X R9, R9, UR5, RZ, P3, !PT ;  /* 0x0000000509097c10 */ /* 0x010fe20009ffe4ff */
[----:B------:R-:W-:Y:S01]  /*67fb0*/  IADD3 R8, P3, R8, UR8, RZ ;  /* 0x0000000808087c10 */ /* 0x000fe2000ff7e0ff */
[----:B------:R-:W-:Y:S01]  /*67fc0*/  STL [R1+0x1a20], R26 ;  /* 0x001a201a01007387 */ /* 0x000fe20000100800 */
[----:B------:R-:W-:Y:S01]  /*67fd0*/  IADD3.X R2, R2, UR5, RZ, P4, !PT ;  /* 0x0000000502027c10 */ /* 0x000fe2000a7fe4ff */
[----:B------:R-:W-:Y:S02]  /*67fe0*/  STL [R1+0x19f4], R27 ;  /* 0x0019f41b01007387 */ /* 0x000fe40000100800 */
[----:B------:R-:W-:Y:S01]  /*67ff0*/  STL [R1+0x1a18], R9 ;  /* 0x001a180901007387 */ /* 0x000fe20000100800 */
[----:B------:R-:W4:Y:S01]  /*68000*/  LDL.LU R0, [R1+0x1a00] ;  /* 0x001a000001007983 */ /* 0x000f220000300800 */
[----:B------:R-:W-:Y:S02]  /*68010*/  STL [R1+0x19ec], R8 ;  /* 0x0019ec0801007387 */ /* 0x000fe40000100800 */
[----:B------:R-:W4:Y:S01]  /*68020*/  LDL.LU R11, [R1+0x19d4] ;  /* 0x0019d400010b7983 */ /* 0x000f220000300800 */
[----:B------:R-:W-:Y:S01]  /*68030*/  IADD3 R28, P4, R28, UR8, RZ ;  /* 0x000000081c1c7c10 */ /* 0x000fe2000ff9e0ff */
[----:B------:R-:W-:Y:S01]  /*68040*/  STL [R1+0x1a10], R2 ;  /* 0x001a100201007387 */ /* 0x000fe20000100800 */
[----:B------:R-:W4:Y:S03]  /*68050*/  LDL.LU R10, [R1+0x19f8] ;  /* 0x0019f800010a7983 */ /* 0x000f260000300800 */
        /* <DEDUP_REMOVED lines=14> */
[----:B0-----:R-:W4:Y:S02]  /*68140*/  LDL.LU R28, [R1+0x19c0] ;  /* 0x0019c000011c7983 */ /* 0x001f240000300800 */
[----:B------:R-:W4:Y:S01]  /*68150*/  LDL.LU R13, [R1+0x1994] ;  /* 0x00199400010d7983 */ /* 0x000f220000300800 */
[----:B------:R-:W4:Y:S01]  /*68160*/  LDL.LU R16, [R1+0x19b8] ;  /* 0x0019b80001107983 */ /* 0x000f220000300800 */
[----:B------:R-:W4:Y:S01]  /*68170*/  LDL.LU R12, [R1+0x198c] ;  /* 0x00198c00010c7983 */ /* 0x000f220000300800 */
[----:B--2---:R-:W-:-:S05]  /*68180*/  IADD3.X R3, R3, UR5, RZ, P5, !PT ;  /* 0x0000000503037c10 */ /* 0x004fca000affe4ff */
[----:B------:R0:W-:Y:S01]  /*68190*/  STL [R1+0x1a08], R3 ;  /* 0x001a080301007387 */ /* 0x0001e20000100800 */
[----:B------:R-:W2:Y:S03]  /*681a0*/  LDL.LU R24, [R1+0x19b0] ;  /* 0x0019b00001187983 */ /* 0x000ea60000300800 */
[----:B0-----:R-:W2:Y:S01]  /*681b0*/  LDL.LU R3, [R1+0x1984] ;  /* 0x0019840001037983 */ /* 0x001ea20000300800 */
[----:B------:R-:W2:Y:S02]  /*681c0*/  LDL.LU R25, [R1+0x19a8] ;  /* 0x0019a80001197983 */ /* 0x000ea40000300800 */
[----:B------:R-:W2:Y:S02]  /*681d0*/  LDL.LU R26, [R1+0x197c] ;  /* 0x00197c00011a7983 */ /* 0x000ea40000300800 */
[----:B------:R-:W2:Y:S01]  /*681e0*/  LDL.LU R27, [R1+0x19a0] ;  /* 0x0019a000011b7983 */ /* 0x000ea20000300800 */
[----:B---3--:R-:W-:-:S05]  /*681f0*/  IADD3 R29, P5, R29, UR8, RZ ;  /* 0x000000081d1d7c10 */ /* 0x008fca000ffbe0ff */
[----:B------:R0:W-:Y:S01]  /*68200*/  STL [R1+0x19dc], R29 ;  /* 0x0019dc1d01007387 */ /* 0x0001e20000100800 */
[----:B------:R-:W3:Y:S02]  /*68210*/  LDL.LU R9, [R1+0x1974] ;  /* 0x0019740001097983 */ /* 0x000ee40000300800 */
[----:B------:R-:W3:Y:S02]  /*68220*/  LDL.LU R8, [R1+0x1998] ;  /* 0x0019980001087983 */ /* 0x000ee40000300800 */
[----:B------:R-:W3:Y:S01]  /*68230*/  LDL.LU R2, [R1+0x196c] ;  /* 0x00196c0001027983 */ /* 0x000ee20000300800 */
[----:B0-----:R-:W3:Y:S01]  /*68240*/  LDL.LU R29, [R1+0x1990] ;  /* 0x00199000011d7983 */ /* 0x001ee20000300800 */
[----:B----4-:R-:W-:Y:S02]  /*68250*/  IADD3.X R0, R0, UR5, RZ, P6, !PT ;  /* 0x0000000500007c10 */ /* 0x010fe4000b7fe4ff */
[----:B------:R-:W-:Y:S02]  /*68260*/  IADD3 R11, P6, R11, UR8, RZ ;  /* 0x000000080b0b7c10 */ /* 0x000fe4000ffde0ff */
[----:B------:R-:W-:Y:S01]  /*68270*/  IADD3.X R10, R10, UR5, RZ, P1, !PT ;  /* 0x000000050a0a7c10 */ /* 0x000fe20008ffe4ff */
[----:B------:R-:W-:Y:S01]  /*68280*/  STL [R1+0x1a00], R0 ;  /* 0x001a000001007387 */ /* 0x000fe20000100800 */
[----:B------:R-:W-:-:S02]  /*68290*/  IADD3 R20, P1, R20, UR8, RZ ;  /* 0x0000000814147c10 */ /* 0x000fc4000ff3e0ff */
[----:B------:R-:W-:Y:S01]  /*682a0*/  IADD3.X R21, R21, UR5, RZ, P2, !PT ;  /* 0x0000000515157c10 */ /* 0x000fe200097fe4ff */
        /* <DEDUP_REMOVED lines=23> */
[----:B------:R-:W-:Y:S01]  /*68420*/  STL [R1+0x19a4], R18 ;  /* 0x0019a41201007387 */ /* 0x000fe20000100800 */
[----:B------:R-:W-:Y:S01]  /*68430*/  IADD3 R17, P1, R17, UR8, RZ ;  /* 0x0000000811117c10 */ /* 0x000fe2000ff3e0ff */
[----:B------:R0:W-:Y:S01]  /*68440*/  STL [R1+0x19c0], R28 ;  /* 0x0019c01c01007387 */ /* 0x0001e20000100800 */
[----:B------:R-:W-:Y:S01]  /*68450*/  STL [R1+0x19c8], R19 ;  /* 0x0019c81301007387 */ /* 0x000fe20000100800 */
[----:B------:R-:W-:-:S02]  /*68460*/  IADD3 R13, P2, R13, UR8, RZ ;  /* 0x000000080d0d7c10 */ /* 0x000fc4000ff5e0ff */
[----:B------:R-:W-:Y:S01]  /*68470*/  IADD3.X R16, R16, UR5, RZ, P3, !PT ;  /* 0x0000000510107c10 */ /* 0x000fe20009ffe4ff */
[----:B------:R-:W-:Y:S01]  /*68480*/  IADD3 R12, P3, R12, UR8, RZ ;  /* 0x000000080c0c7c10 */ /* 0x000fe2000ff7e0ff */
[----:B0-----:R-:W4:Y:S01]  /*68490*/  LDL.LU R28, [R1+0x1964] ;  /* 0x00196400011c7983 */ /* 0x001f220000300800 */
[----:B------:R-:W-:Y:S02]  /*684a0*/  STL [R1+0x199c], R17 ;  /* 0x00199c1101007387 */ /* 0x000fe40000100800 */
[----:B------:R-:W-:Y:S02]  /*684b0*/  STL [R1+0x1994], R13 ;  /* 0x0019940d01007387 */ /* 0x000fe40000100800 */
[----:B------:R-:W-:Y:S01]  /*684c0*/  STL [R1+0x19b8], R16 ;  /* 0x0019b81001007387 */ /* 0x000fe20000100800 */
[----:B--2---:R-:W-:Y:S02]  /*684d0*/  IADD3.X R24, R24, UR5, RZ, P4, !PT ;  /* 0x0000000518187c10 */ /* 0x004fe4000a7fe4ff */
[----:B------:R-:W-:-:S02]  /*684e0*/  IADD3 R3, P4, R3, UR8, RZ ;  /* 0x0000000803037c10 */ /* 0x000fc4000ff9e0ff */
[----:B------:R-:W-:Y:S01]  /*684f0*/  IADD3.X R25, R25, UR5, RZ, P5, !PT ;  /* 0x0000000519197c10 */ /* 0x000fe2000affe4ff */
[----:B------:R-:W-:Y:S01]  /*68500*/  IADD3 R26, P5, R26, UR8, RZ ;  /* 0x000000081a1a7c10 */ /* 0x000fe2000ffbe0ff */
[----:B------:R-:W-:Y:S01]  /*68510*/  IADD3.X R27, R27, UR5, RZ, P6, !PT ;  /* 0x000000051b1b7c10 */ /* 0x000fe2000b7fe4ff */
[----:B------:R0:W-:Y:S01]  /*68520*/  STL [R1+0x1984], R3 ;  /* 0x0019840301007387 */ /* 0x0001e20000100800 */
[----:B------:R-:W-:Y:S03]  /*68530*/  STL [R1+0x198c], R12 ;  /* 0x00198c0c01007387 */ /* 0x000fe60000100800 */
[----:B0-----:R-:W2:Y:S01]  /*68540*/  LDL.LU R3, [R1+0x1988] ;  /* 0x0019880001037983 */ /* 0x001ea20000300800 */
[----:B---3--:R-:W-:-:S03]  /*68550*/  IADD3 R9, P6, R9, UR8, RZ ;  /* 0x0000000809097c10 */ /* 0x008fc6000ffde0ff */
[----:B------:R-:W-:Y:S01]  /*68560*/  STL [R1+0x19b0], R24 ;  /* 0x0019b01801007387 */ /* 0x000fe20000100800 */
[----:B------:R-:W-:Y:S01]  /*68570*/  STL [R1+0x19a8], R25 ;  /* 0x0019a81901007387 */ /* 0x000fe20000100800 */
[----:B------:R-:W-:Y:S02]  /*68580*/  IADD3.X R8, R8, UR5, RZ, P1, !PT ;  /* 0x0000000508087c10 */ /* 0x000fe40008ffe4ff */
[----:B------:R-:W-:Y:S01]  /*68590*/  STL [R1+0x197c], R26 ;  /* 0x00197c1a01007387 */ /* 0x000fe20000100800 */
[----:B------:R-:W-:Y:S01]  /*685a0*/  IADD3 R2, P1, R2, UR8, RZ ;  /* 0x0000000802027c10 */ /* 0x000fe2000ff3e0ff */
[----:B------:R-:W-:Y:S02]  /*685b0*/  STL [R1+0x19a0], R27 ;  /* 0x0019a01b01007387 */ /* 0x000fe40000100800 */
[----:B------:R-:W-:Y:S01]  /*685c0*/  STL [R1+0x1974], R9 ;  /* 0x0019740901007387 */ /* 0x000fe20000100800 */
[----:B------:R-:W-:Y:S01]  /*685d0*/  IADD3.X R29, R29, UR5, RZ, P2, !PT ;  /* 0x000000051d1d7c10 */ /* 0x000fe200097fe4ff */
[----:B------:R-:W3:Y:S01]  /*685e0*/  LDL.LU R0, [R1+0x195c] ;  /* 0x00195c0001007983 */ /* 0x000ee20000300800 */
[----:B------:R-:W-:Y:S02]  /*685f0*/  STL [R1+0x1998], R8 ;  /* 0x0019980801007387 */ /* 0x000fe40000100800 */
[----:B------:R-:W3:Y:S02]  /*68600*/  LDL.LU R11, [R1+0x1980] ;  /* 0x00198000010b7983 */ /* 0x000ee40000300800 */
[----:B------:R-:W-:Y:S01]  /*68610*/  STL [R1+0x196c], R2 ;  /* 0x00196c0201007387 */ /* 0x000fe20000100800 */
[----:B------:R-:W3:Y:S01]  /*68620*/  LDL.LU R10, [R1+0x1954] ;  /* 0x00195400010a7983 */ /* 0x000ee20000300800 */
[----:B------:R0:W-:Y:S02]  /*68630*/  STL [R1+0x1990], R29 ;  /* 0x0019901d01007387 */ /* 0x0001e40000100800 */
        /* <DEDUP_REMOVED lines=13> */
[----:B0-----:R-:W3:Y:S01]  /*68710*/  LDL.LU R29, [R1+0x191c] ;  /* 0x00191c00011d7983 */ /* 0x001ee20000300800 */
[----:B------:R-:W3:Y:S01]  /*68720*/  LDL.LU R13, [R1+0x1940] ;  /* 0x00194000010d7983 */ /* 0x000ee20000300800 */
[----:B------:R-:W3:Y:S02]  /*68730*/  LDL.LU R16, [R1+0x1914] ;  /* 0x0019140001107983 */ /* 0x000ee40000300800 */
[----:B------:R-:W3:Y:S01]  /*68740*/  LDL.LU R12, [R1+0x1938] ;  /* 0x00193800010c7983 */ /* 0x000ee20000300800 */
[----:B----4-:R-:W-:-:S05]  /*68750*/  IADD3 R28, P2, R28, UR8, RZ ;  /* 0x000000081c1c7c10 */ /* 0x010fca000ff5e0ff */
[----:B------:R0:W-:Y:S01]  /*68760*/  STL [R1+0x1964], R28 ;  /* 0x0019641c01007387 */ /* 0x0001e20000100800 */
[----:B------:R-:W4:Y:S03]  /*68770*/  LDL.LU R24, [R1+0x190c] ;  /* 0x00190c0001187983 */ /* 0x000f260000300800 */
[----:B0-----:R-:W4:Y:S01]  /*68780*/  LDL.LU R28, [R1+0x1930] ;  /* 0x00193000011c7983 */ /* 0x001f220000300800 */
[----:B------:R-:W4:Y:S02]  /*68790*/  LDL.LU R25, [R1+0x1904] ;  /* 0x0019040001197983 */ /* 0x000f240000300800 */
[----:B------:R-:W4:Y:S02]  /*687a0*/  LDL.LU R26, [R1+0x1928] ;  /* 0x00192800011a7983 */ /* 0x000f240000300800 */
[----:B------:R-:W4:Y:S01]  /*687b0*/  LDL.LU R27, [R1+0x18fc] ;  /* 0x0018fc00011b7983 */ /* 0x000f220000300800 */
[----:B--2---:R-:W-:-:S05]  /*687c0*/  IADD3.X R3, R3, UR5, RZ, P3, !PT ;  /* 0x0000000503037c10 */ /* 0x004fca0009ffe4ff */
[----:B------:R0:W-:Y:S01]  /*687d0*/  STL [R1+0x1988], R3 ;  /* 0x0019880301007387 */ /* 0x0001e20000100800 */
[----:B------:R-:W2:Y:S02]  /*687e0*/  LDL.LU R9, [R1+0x1920] ;  /* 0x0019200001097983 */ /* 0x000ea40000300800 */
[----:B------:R-:W2:Y:S02]  /*687f0*/  LDL.LU R8, [R1+0x18f4] ;  /* 0x0018f40001087983 */ /* 0x000ea40000300800 */
[----:B------:R-:W2:Y:S01]  /*68800*/  LDL.LU R2, [R1+0x1918] ;  /* 0x0019180001027983 */ /* 0x000ea20000300800 */
[----:B---3--:R-:W-:Y:S02]  /*68810*/  IADD3 R0, P3, R0, UR8, RZ ;  /* 0x0000000800007c10 */ /* 0x008fe4000ff7e0ff */
[----:B------:R-:W-:Y:S02]  /*68820*/  IADD3.X R11, R11, UR5, RZ, P4, !PT ;  /* 0x000000050b0b7c10 */ /* 0x000fe4000a7fe4ff */
[----:B------:R-:W-:Y:S01]  /*68830*/  IADD3 R10, P4, R10, UR8, RZ ;  /* 0x000000080a0a7c10 */ /* 0x000fe2000ff9e0ff */
[----:B0-----:R-:W3:Y:S01]  /*68840*/  LDL.LU R3, [R1+0x18ec] ;  /* 0x0018ec0001037983 */ /* 0x001ee20000300800 */
[----:B------:R-:W-:Y:S01]  /*68850*/  IADD3.X R20, R20, UR5, RZ, P5, !PT ;  /* 0x0000000514147c10 */ /* 0x000fe2000affe4ff */
[----:B------:R-:W-:-:S02]  /*68860*/  IADD3 R21, P5, R21, UR8, RZ ;  /* 0x0000000815157c10 */ /* 0x000fc4000ffbe0ff */
        /* <DEDUP_REMOVED lines=27> */
[----:B------:R-:W-:Y:S04]  /*68a20*/  STL [R1+0x1924], R19 ;  /* 0x0019241301007387 */ /* 0x000fe80000100800 */
[----:B0-----:R-:W3:Y:S01]  /*68a30*/  LDL.LU R29, [R1+0x1910] ;  /* 0x00191000011d7983 */ /* 0x001ee20000300800 */
[----:B------:R-:W-:Y:S01]  /*68a40*/  IADD3.X R13, R13, UR5, RZ, P6, !PT ;  /* 0x000000050d0d7c10 */ /* 0x000fe2000b7fe4ff */
[----:B------:R-:W-:Y:S01]  /*68a50*/  IADD3 R16, P6, R16, UR8, RZ ;  /* 0x0000000810107c10 */ /* 0x000fe2000ffde0ff */
[----:B------:R-:W-:Y:S01]  /*68a60*/  IADD3.X R12, R12, UR5, RZ, P1, !PT ;  /* 0x000000050c0c7c10 */ /* 0x000fe20008ffe4ff */
[----:B------:R-:W-:Y:S02]  /*68a70*/  STL [R1+0x1948], R17 ;  /* 0x0019481101007387 */ /* 0x000fe40000100800 */
[----:B------:R-:W-:Y:S02]  /*68a80*/  STL [R1+0x1940], R13 ;  /* 0x0019400d01007387 */ /* 0x000fe40000100800 */
[----:B------:R-:W-:Y:S01]  /*68a90*/  STL [R1+0x1914], R16 ;  /* 0x0019141001007387 */ /* 0x000fe20000100800 */
[----:B----4-:R-:W-:-:S02]  /*68aa0*/  IADD3 R24, P1, R24, UR8, RZ ;  /* 0x0000000818187c10 */ /* 0x010fc4000ff3e0ff */
[----:B------:R-:W-:Y:S01]  /*68ab0*/  IADD3.X R28, R28, UR5, RZ, P2, !PT ;  /* 0x000000051c1c7c10 */ /* 0x000fe200097fe4ff */
[----:B------:R-:W-:Y:S01]  /*68ac0*/  IADD3 R25, P2, R25, UR8, RZ ;  /* 0x0000000819197c10 */ /* 0x000fe2000ff5e0ff */
[----:B------:R-:W-:Y:S01]  /*68ad0*/  IADD3.X R26, R26, UR5, RZ, P3, !PT ;  /* 0x000000051a1a7c10 */ /* 0x000fe20009ffe4ff */
[----:B------:R-:W-:Y:S02]  /*68ae0*/  IADD3 R27, P3, R27, UR8, RZ ;  /* 0x000000081b1b7c10 */ /* 0x000fe4000ff7e0ff */
[----:B------:R0:W-:Y:S01]  /*68af0*/  STL [R1+0x1930], R28 ;  /* 0x0019301c01007387 */ /* 0x0001e20000100800 */
[----:B------:R-:W-:Y:S03]  /*68b00*/  STL [R1+0x1938], R12 ;  /* 0x0019380c01007387 */ /* 0x000fe60000100800 */
[----:B0-----:R-:W4:Y:S01]  /*68b10*/  LDL.LU R28, [R1+0x18e4] ;  /* 0x0018e400011c7983 */ /* 0x001f220000300800 */
[----:B------:R-:W-:Y:S02]  /*68b20*/  STL [R1+0x190c], R24 ;  /* 0x00190c1801007387 */ /* 0x000fe40000100800 */
[----:B------:R-:W-:Y:S02]  /*68b30*/  STL [R1+0x1904], R25 ;  /* 0x0019041901007387 */ /* 0x000fe40000100800 */
[----:B------:R-:W-:Y:S01]  /*68b40*/  STL [R1+0x1928], R26 ;  /* 0x0019281a01007387 */ /* 0x000fe20000100800 */
[----:B------:R-:W-:Y:S01]  /*68b50*/  STL [R1+0x18fc], R27 ;  /* 0x0018fc1b01007387 */ /* 0x000fe20000100800 */
[----:B--2---:R-:W-:Y:S01]  /*68b60*/  IADD3.X R9, R9, UR5, RZ, P4, !PT ;  /* 0x0000000509097c10 */ /* 0x004fe2000a7fe4ff */
[----:B------:R-:W-:Y:S01]  /*68b70*/  IADD3 R8, P4, R8, UR8, RZ ;  /* 0x0000000808087c10 */ /* 0x000fe2000ff9e0ff */
[----:B------:R-:W-:-:S03]  /*68b80*/  IADD3.X R2, R2, UR5, RZ, P5, !PT ;  /* 0x0000000502027c10 */ /* 0x000fc6000affe4ff */
[----:B------:R-:W-:Y:S01]  /*68b90*/  STL [R1+0x1920], R9 ;  /* 0x0019200901007387 */ /* 0x000fe20000100800 */
[----:B------:R-:W2:Y:S02]  /*68ba0*/  LDL.LU R0, [R1+0x1908] ;  /* 0x0019080001007983 */ /* 0x000ea40000300800 */
[----:B------:R-:W-:Y:S02]  /*68bb0*/  STL [R1+0x18f4], R8 ;  /* 0x0018f40801007387 */ /* 0x000fe40000100800 */
[----:B------:R-:W2:Y:S01]  /*68bc0*/  LDL.LU R11, [R1+0x18dc] ;  /* 0x0018dc00010b7983 */ /* 0x000ea20000300800 */
[----:B---3--:R-:W-:Y:S01]  /*68bd0*/  IADD3 R3, P5, R3, UR8, RZ ;  /* 0x0000000803037c10 */ /* 0x008fe2000ffbe0ff */
        /* <DEDUP_REMOVED lines=20> */
[----:B------:R-:W-:-:S05]  /*68d20*/  IADD3.X R29, R29, UR5, RZ, P6, !PT ;  /* 0x000000051d1d7c10 */ /* 0x000fca000b7fe4ff */
[----:B------:R0:W-:Y:S01]  /*68d30*/  STL [R1+0x1910], R29 ;  /* 0x0019101d01007387 */ /* 0x0001e20000100800 */
[----:B------:R-:W3:Y:S03]  /*68d40*/  LDL.LU R24, [R1+0x18b8] ;  /* 0x0018b80001187983 */ /* 0x000ee60000300800 */
[----:B0-----:R-:W3:Y:S01]  /*68d50*/  LDL.LU R29, [R1+0x1b6c] ;  /* 0x001b6c00011d7983 */ /* 0x001ee20000300800 */
[----:B------:R-:W3:Y:S02]  /*68d60*/  LDL.LU R25, [R1+0x18b0] ;  /* 0x0018b00001197983 */ /* 0x000ee40000300800 */
[----:B------:R-:W3:Y:S02]  /*68d70*/  LDL.LU R26, [R1+0x1b74] ;  /* 0x001b7400011a7983 */ /* 0x000ee40000300800 */
[----:B------:R-:W3:Y:S01]  /*68d80*/  LDL.LU R27, [R1+0x18a8] ;  /* 0x0018a800011b7983 */ /* 0x000ee20000300800 */
[----:B----4-:R-:W-:-:S05]  /*68d90*/  IADD3 R28, P6, R28, UR8, RZ ;  /* 0x000000081c1c7c10 */ /* 0x010fca000ffde0ff */
[----:B------:R0:W-:Y:S01]  /*68da0*/  STL [R1+0x18e4], R28 ;  /* 0x0018e41c01007387 */ /* 0x0001e20000100800 */
[----:B------:R-:W4:Y:S02]  /*68db0*/  LDL.LU R9, [R1+0x1b7c] ;  /* 0x001b7c0001097983 */ /* 0x000f240000300800 */
[----:B------:R-:W4:Y:S02]  /*68dc0*/  LDL.LU R8, [R1+0x18a0] ;  /* 0x0018a00001087983 */ /* 0x000f240000300800 */
[----:B------:R-:W4:Y:S01]  /*68dd0*/  LDL.LU R2, [R1+0x1b84] ;  /* 0x001b840001027983 */ /* 0x000f220000300800 */
[----:B0-----:R-:W4:Y:S01]  /*68de0*/  LDL.LU R28, [R1+0x189c] ;  /* 0x00189c00011c7983 */ /* 0x001f220000300800 */
[----:B--2---:R-:W-:Y:S02]  /*68df0*/  IADD3.X R0, R0, UR5, RZ, P1, !PT ;  /* 0x0000000500007c10 */ /* 0x004fe40008ffe4ff */
[----:B------:R-:W-:Y:S02]  /*68e00*/  IADD3 R11, P1, R11, UR8, RZ ;  /* 0x000000080b0b7c10 */ /* 0x000fe4000ff3e0ff */
[----:B---3--:R-:W-:Y:S01]  /*68e10*/  IADD3.X R10, R10, UR5, RZ, P2, !PT ;  /* 0x000000050a0a7c10 */ /* 0x008fe200097fe4ff */
        /* <DEDUP_REMOVED lines=33> */
[----:B0-----:R-:W2:Y:S01]  /*69030*/  LDL.LU R3, [R1+0x1b8c] ;  /* 0x001b8c0001037983 */ /* 0x001ea20000300800 */
[----:B------:R-:W-:Y:S01]  /*69040*/  IADD3.X R24, R24, UR5, RZ, P5, !PT ;  /* 0x0000000518187c10 */ /* 0x000fe2000affe4ff */
[----:B------:R-:W-:Y:S02]  /*69050*/  STL [R1+0x18a4], R17 ;  /* 0x0018a41101007387 */ /* 0x000fe40000100800 */
[----:B------:R-:W-:Y:S01]  /*69060*/  STL [R1+0x1b5c], R13 ;  /* 0x001b5c0d01007387 */ /* 0x000fe20000100800 */
[----:B------:R-:W-:Y:S01]  /*69070*/  STL [R1+0x18c0], R16 ;  /* 0x0018c01001007387 */ /* 0x000fe20000100800 */
[----:B------:R-:W-:-:S05]  /*69080*/  IADD3 R29, P5, R29, UR8, RZ ;  /* 0x000000081d1d7c10 */ /* 0x000fca000ffbe0ff */
[----:B------:R0:W-:Y:S01]  /*69090*/  STL [R1+0x1b6c], R29 ;  /* 0x001b6c1d01007387 */ /* 0x0001e20000100800 */
[----:B------:R-:W-:Y:S03]  /*690a0*/  STL [R1+0x1b64], R12 ;  /* 0x001b640c01007387 */ /* 0x000fe60000100800 */
[----:B0-----:R-:W3:Y:S01]  /*690b0*/  LDL.LU R29, [R1+0x1898] ;  /* 0x00189800011d7983 */ /* 0x001ee20000300800 */
[----:B------:R-:W-:Y:S01]  /*690c0*/  IADD3.X R25, R25, UR5, RZ, P6, !PT ;  /* 0x0000000519197c10 */ /* 0x000fe2000b7fe4ff */
[----:B------:R-:W-:Y:S01]  /*690d0*/  IADD3 R26, P6, R26, UR8, RZ ;  /* 0x000000081a1a7c10 */ /* 0x000fe2000ffde0ff */
[----:B------:R-:W-:Y:S01]  /*690e0*/  IADD3.X R27, R27, UR5, RZ, P1, !PT ;  /* 0x000000051b1b7c10 */ /* 0x000fe20008ffe4ff */
[----:B------:R-:W-:Y:S02]  /*690f0*/  STL [R1+0x18b8], R24 ;  /* 0x0018b81801007387 */ /* 0x000fe40000100800 */
[----:B------:R-:W-:Y:S01]  /*69100*/  STL [R1+0x18b0], R25 ;  /* 0x0018b01901007387 */ /* 0x000fe20000100800 */
[----:B----4-:R-:W-:-:S02]  /*69110*/  IADD3 R9, P1, R9, UR8, RZ ;  /* 0x0000000809097c10 */ /* 0x010fc4000ff3e0ff */
[----:B------:R-:W-:Y:S01]  /*69120*/  IADD3.X R8, R8, UR5, RZ, P2, !PT ;  /* 0x0000000508087c10 */ /* 0x000fe200097fe4ff */
[----:B------:R0:W-:Y:S01]  /*69130*/  STL [R1+0x1b74], R26 ;  /* 0x001b741a01007387 */ /* 0x0001e20000100800 */
[----:B------:R-:W-:Y:S01]  /*69140*/  IADD3 R2, P2, R2, UR8, RZ ;  /* 0x0000000802027c10 */ /* 0x000fe2000ff5e0ff */
[----:B------:R1:W-:Y:S02]  /*69150*/  STL [R1+0x18a8], R27 ;  /* 0x0018a81b01007387 */ /* 0x0003e40000100800 */
[----:B------:R4:W-:Y:S01]  /*69160*/  STL [R1+0x1b7c], R9 ;  /* 0x001b7c0901007387 */ /* 0x0009e20000100800 */
[----:B------:R-:W3:Y:S01]  /*69170*/  LDL.LU R0, [R1+0x1b94] ;  /* 0x001b940001007983 */ /* 0x000ee20000300800 */
[----:B------:R0:W-:Y:S02]  /*69180*/  STL [R1+0x18a0], R8 ;  /* 0x0018a00801007387 */ /* 0x0001e40000100800 */
[----:B------:R-:W3:Y:S01]  /*69190*/  LDL.LU R11, [R1+0x1894] ;  /* 0x00189400010b7983 */ /* 0x000ee20000300800 */
[----:B------:R-:W-:Y:S01]  /*691a0*/  IADD3.X R28, R28, UR5, RZ, P3, !PT ;  /* 0x000000051c1c7c10 */ /* 0x000fe20009ffe4ff */
[----:B------:R0:W-:Y:S01]  /*691b0*/  STL [R1+0x1b84], R2 ;  /* 0x001b840201007387 */ /* 0x0001e20000100800 */
        /* <DEDUP_REMOVED lines=19> */
[----:B--2---:R-:W-:-:S05]  /*692f0*/  IADD3 R3, P3, R3, UR8, RZ ;  /* 0x0000000803037c10 */ /* 0x004fca000ff7e0ff */
[----:B------:R0:W-:Y:S01]  /*69300*/  STL [R1+0x1b8c], R3 ;  /* 0x001b8c0301007387 */ /* 0x0001e20000100800 */
[----:B------:R-:W2:Y:S02]  /*69310*/  LDL.LU R24, [R1+0x1be4] ;  /* 0x001be40001187983 */ /* 0x000ea40000300800 */
[----:B-1----:R-:W2:Y:S02]  /*69320*/  LDL.LU R27, [R1+0x1b80] ;  /* 0x001b8000011b7983 */ /* 0x002ea40000300800 */
[----:B------:R-:W2:Y:S01]  /*69330*/  LDL.LU R25, [R1+0x1bec] ;  /* 0x001bec0001197983 */ /* 0x000ea20000300800 */
[----:B----4-:R-:W4:Y:S01]  /*69340*/  LDL.LU R9, [R1+0x1b88] ;  /* 0x001b880001097983 */ /* 0x010f220000300800 */
[----:B------:R-:W4:Y:S01]  /*69350*/  LDL.LU R8, [R1+0x1bf4] ;  /* 0x001bf40001087983 */ /* 0x000f220000300800 */
[----:B---3--:R-:W-:-:S05]  /*69360*/  IADD3.X R29, R29, UR5, RZ, P4, !PT ;  /* 0x000000051d1d7c10 */ /* 0x008fca000a7fe4ff */
[----:B------:R1:W-:Y:S01]  /*69370*/  STL [R1+0x1898], R29 ;  /* 0x0018981d01007387 */ /* 0x0003e20000100800 */
[----:B------:R-:W3:Y:S02]  /*69380*/  LDL.LU R2, [R1+0x1b90] ;  /* 0x001b900001027983 */ /* 0x000ee40000300800 */
[----:B------:R-:W3:Y:S02]  /*69390*/  LDL.LU R28, [R1+0x1bfc] ;  /* 0x001bfc00011c7983 */ /* 0x000ee40000300800 */
[----:B0-----:R-:W3:Y:S01]  /*693a0*/  LDL.LU R3, [R1+0x1b98] ;  /* 0x001b980001037983 */ /* 0x001ee20000300800 */
[----:B-1----:R-:W3:Y:S01]  /*693b0*/  LDL.LU R29, [R1+0x1c04] ;  /* 0x001c0400011d7983 */ /* 0x002ee20000300800 */
[----:B------:R-:W-:Y:S02]  /*693c0*/  IADD3 R0, P4, R0, UR8, RZ ;  /* 0x0000000800007c10 */ /* 0x000fe4000ff9e0ff */
[----:B------:R-:W-:Y:S02]  /*693d0*/  IADD3.X R11, R11, UR5, RZ, P5, !PT ;  /* 0x000000050b0b7c10 */ /* 0x000fe4000affe4ff */
[----:B------:R-:W-:Y:S01]  /*693e0*/  IADD3 R10, P5, R10, UR8, RZ ;  /* 0x000000080a0a7c10 */ /* 0x000fe2000ffbe0ff */
        /* <DEDUP_REMOVED lines=27> */
[----:B------:R-:W-:Y:S01]  /*695a0*/  STL [R1+0x1b60], R18 ;  /* 0x001b601201007387 */ /* 0x000fe20000100800 */
[----:B------:R-:W-:Y:S01]  /*695b0*/  IADD3.X R13, R13, UR5, RZ, P1, !PT ;  /* 0x000000050d0d7c10 */ /* 0x000fe20008ffe4ff */
[----:B------:R0:W-:Y:S01]  /*695c0*/  STL [R1+0x1bd4], R26 ;  /* 0x001bd41a01007387 */ /* 0x0001e20000100800 */
[----:B------:R-:W-:Y:S01]  /*695d0*/  IADD3 R16, P1, R16, UR8, RZ ;  /* 0x0000000810107c10 */ /* 0x000fe2000ff3e0ff */
[----:B------:R-:W-:Y:S01]  /*695e0*/  STL [R1+0x1bcc], R19 ;  /* 0x001bcc1301007387 */ /* 0x000fe20000100800 */
[----:B------:R-:W-:Y:S01]  /*695f0*/  IADD3.X R12, R12, UR5, RZ, P2, !PT ;  /* 0x000000050c0c7c10 */ /* 0x000fe200097fe4ff */
[----:B0-----:R-:W3:Y:S01]  /*69600*/  LDL.LU R26, [R1+0x1ba0] ;  /* 0x001ba000011a7983 */ /* 0x001ee20000300800 */
[----:B------:R-:W-:Y:S02]  /*69610*/  STL [R1+0x1b68], R17 ;  /* 0x001b681101007387 */ /* 0x000fe40000100800 */
[----:B------:R-:W-:Y:S02]  /*69620*/  STL [R1+0x1b70], R13 ;  /* 0x001b700d01007387 */ /* 0x000fe40000100800 */
[----:B------:R-:W-:Y:S01]  /*69630*/  STL [R1+0x1bdc], R16 ;  /* 0x001bdc1001007387 */ /* 0x000fe20000100800 */
[----:B--2---:R-:W-:-:S02]  /*69640*/  IADD3.X R27, R27, UR5, RZ, P3, !PT ;  /* 0x000000051b1b7c10 */ /* 0x004fc40009ffe4ff */
[----:B------:R-:W-:Y:S01]  /*69650*/  IADD3 R24, P2, R24, UR8, RZ ;  /* 0x0000000818187c10 */ /* 0x000fe2000ff5e0ff */
[----:B------:R-:W-:Y:S01]  /*69660*/  IADD3 R25, P3, R25, UR8, RZ ;  /* 0x0000000819197c10 */ /* 0x000fe2000ff7e0ff */
[----:B----4-:R-:W-:Y:S01]  /*69670*/  IADD3.X R9, R9, UR5, RZ, P4, !PT ;  /* 0x0000000509097c10 */ /* 0x010fe2000a7fe4ff */
[----:B------:R-:W-:Y:S01]  /*69680*/  IADD3 R8, P4, R8, UR8, RZ ;  /* 0x0000000808087c10 */ /* 0x000fe2000ff9e0ff */
[----:B------:R0:W-:Y:S01]  /*69690*/  STL [R1+0x1b80], R27 ;  /* 0x001b801b01007387 */ /* 0x0001e20000100800 */
[----:B------:R1:W-:Y:S03]  /*696a0*/  STL [R1+0x1b78], R12 ;  /* 0x001b780c01007387 */ /* 0x0003e60000100800 */
[----:B0-----:R-:W2:Y:S01]  /*696b0*/  LDL.LU R27, [R1+0x1c0c] ;  /* 0x001c0c00011b7983 */ /* 0x001ea20000300800 */
[----:B------:R-:W-:Y:S02]  /*696c0*/  STL [R1+0x1be4], R24 ;  /* 0x001be41801007387 */ /* 0x000fe40000100800 */
[----:B------:R-:W-:Y:S02]  /*696d0*/  STL [R1+0x1bec], R25 ;  /* 0x001bec1901007387 */ /* 0x000fe40000100800 */
[----:B------:R0:W-:Y:S01]  /*696e0*/  STL [R1+0x1b88], R9 ;  /* 0x001b880901007387 */ /* 0x0001e20000100800 */
[----:B------:R4:W-:Y:S01]  /*696f0*/  STL [R1+0x1bf4], R8 ;  /* 0x001bf40801007387 */ /* 0x0009e20000100800 */
[----:B---3--:R-:W-:Y:S01]  /*69700*/  IADD3.X R2, R2, UR5, RZ, P5, !PT ;  /* 0x0000000502027c10 */ /* 0x008fe2000affe4ff */
[----:B------:R-:W-:Y:S01]  /*69710*/  IADD3 R28, P5, R28, UR8, RZ ;  /* 0x000000081c1c7c10 */ /* 0x000fe2000ffbe0ff */
[----:B------:R-:W-:-:S03]  /*69720*/  IADD3.X R3, R3, UR5, RZ, P6, !PT ;  /* 0x0000000503037c10 */ /* 0x000fc6000b7fe4ff */
[----:B------:R3:W-:Y:S01]  /*69730*/  STL [R1+0x1b90], R2 ;  /* 0x001b900201007387 */ /* 0x0007e20000100800 */
[----:B------:R-:W2:Y:S02]  /*69740*/  LDL.LU R0, [R1+0x1ba8] ;  /* 0x001ba80001007983 */ /* 0x000ea40000300800 */
[----:B------:R0:W-:Y:S02]  /*69750*/  STL [R1+0x1bfc], R28 ;  /* 0x001bfc1c01007387 */ /* 0x0001e40000100800 */
[----:B------:R-:W2:Y:S01]  /*69760*/  LDL.LU R10, [R1+0x1c14] ;  /* 0x001c1400010a7983 */ /* 0x000ea20000300800 */
[----:B------:R-:W-:Y:S01]  /*69770*/  IADD3 R29, P6, R29, UR8, RZ ;  /* 0x000000081d1d7c10 */ /* 0x000fe2000ffde0ff */
[----:B------:R0:W-:Y:S01]  /*69780*/  STL [R1+0x1b98], R3 ;  /* 0x001b980301007387 */ /* 0x0001e20000100800 */
[----:B------:R-:W2:Y:S03]  /*69790*/  LDL.LU R11, [R1+0x1bb0] ;  /* 0x001bb000010b7983 */ /* 0x000ea60000300800 */
[----:B------:R3:W-:Y:S01]  /*697a0*/  STL [R1+0x1c04], R29 ;  /* 0x001c041d01007387 */ /* 0x0007e20000100800 */
[----:B------:R-:W2:Y:S02]  /*697b0*/  LDL.LU R5, [R1+0x1c1c] ;  /* 0x001c1c0001057983 */ /* 0x000ea40000300800 */
[----:B------:R-:W2:Y:S02]  /*697c0*/  LDL.LU R4, [R1+0x1bb8] ;  /* 0x001bb80001047983 */ /* 0x000ea40000300800 */
[----:B------:R-:W2:Y:S01]  /*697d0*/  LDL.LU R7, [R1+0x1c24] ;  /* 0x001c240001077983 */ /* 0x000ea20000300800 */
[----:B------:R-:W2:Y:S01]  /*697e0*/  LDL.LU R6, [R1+0x1bc0] ;  /* 0x001bc00001067983 */ /* 0x000ea20000300800 */
[----:B------:R-:W2:Y:S02]  /*697f0*/  LDL.LU R13, [R1+0x1c2c] ;  /* 0x001c2c00010d7983 */ /* 0x000ea40000300800 */
[----:B------:R-:W2:Y:S02]  /*69800*/  LDL.LU R17, [R1+0x1bc8] ;  /* 0x001bc80001117983 */ /* 0x000ea40000300800 */
[----:B-1----:R-:W2:Y:S01]  /*69810*/  LDL.LU R12, [R1+0x1c34] ;  /* 0x001c3400010c7983 */ /* 0x002ea20000300800 */
[----:B------:R-:W2:Y:S01]  /*69820*/  LDL.LU R16, [R1+0x1bd0] ;  /* 0x001bd00001107983 */ /* 0x000ea20000300800 */
[----:B0-----:R-:W2:Y:S02]  /*69830*/  LDL.LU R9, [R1+0x1c3c] ;  /* 0x001c3c0001097983 */ /* 0x001ea40000300800 */
[----:B----4-:R-:W4:Y:S02]  /*69840*/  LDL.LU R8, [R1+0x1bd8] ;  /* 0x001bd80001087983 */ /* 0x010f240000300800 */
[----:B---3--:R-:W3:Y:S01]  /*69850*/  LDL.LU R2, [R1+0x1c40] ;  /* 0x001c400001027983 */ /* 0x008ee20000300800 */
[----:B------:R-:W3:Y:S01]  /*69860*/  LDL.LU R28, [R1+0x1be0] ;  /* 0x001be000011c7983 */ /* 0x000ee20000300800 */
[----:B------:R-:W3:Y:S02]  /*69870*/  LDL.LU R3, [R1+0x1c44] ;  /* 0x001c440001037983 */ /* 0x000ee40000300800 */
[----:B------:R-:W3:Y:S02]  /*69880*/  LDL.LU R29, [R1+0x1be8] ;  /* 0x001be800011d7983 */ /* 0x000ee40000300800 */
[----:B------:R-:W3:Y:S01]  /*69890*/  LDL.LU R20, [R1+0x1bf0] ;  /* 0x001bf00001147983 */ /* 0x000ee20000300800 */
[----:B------:R-:W3:Y:S01]  /*698a0*/  LDL.LU R21, [R1+0x1c5c] ;  /* 0x001c5c0001157983 */ /* 0x000ee20000300800 */
[----:B------:R-:W3:Y:S01]  /*698b0*/  LDL.LU R22, [R1+0x1bf8] ;  /* 0x001bf80001167983 */ /* 0x000ee20000300800 */
[----:B------:R-:W-:-:S05]  /*698c0*/  IADD3.X R26, R26, UR5, RZ, P1, !PT ;  /* 0x000000051a1a7c10 */ /* 0x000fca0008ffe4ff */
[----:B------:R0:W-:Y:S01]  /*698d0*/  STL [R1+0x1ba0], R26 ;  /* 0x001ba01a01007387 */ /* 0x0001e20000100800 */
[----:B------:R-:W3:Y:S02]  /*698e0*/  LDL.LU R23, [R1+0x1c58] ;  /* 0x001c580001177983 */ /* 0x000ee40000300800 */
[----:B------:R-:W3:Y:S02]  /*698f0*/  LDL.LU R14, [R1+0x1c00] ;  /* 0x001c0000010e7983 */ /* 0x000ee40000300800 */
[----:B------:R-:W3:Y:S01]  /*69900*/  LDL.LU R15, [R1+0x1c08] ;  /* 0x001c0800010f7983 */ /* 0x000ee20000300800 */
[----:B------:R-:W3:Y:S01]  /*69910*/  LDL.LU R18, [R1+0x1c50] ;  /* 0x001c500001127983 */ /* 0x000ee20000300800 */
[----:B------:R-:W3:Y:S01]  /*69920*/  LDL.LU R19, [R1+0x1c10] ;  /* 0x001c100001137983 */ /* 0x000ee20000300800 */
[----:B--2---:R-:W-:-:S05]  /*69930*/  IADD3 R27, P1, R27, UR8, RZ ;  /* 0x000000081b1b7c10 */ /* 0x004fca000ff3e0ff */
[----:B------:R1:W-:Y:S01]  /*69940*/  STL [R1+0x1c0c], R27 ;  /* 0x001c0c1b01007387 */ /* 0x0003e20000100800 */
[----:B------:R-:W2:Y:S02]  /*69950*/  LDL.LU R24, [R1+0x1c18] ;  /* 0x001c180001187983 */ /* 0x000ea40000300800 */
[----:B------:R-:W2:Y:S02]  /*69960*/  LDL.LU R25, [R1+0x1c20] ;  /* 0x001c200001197983 */ /* 0x000ea40000300800 */
[----:B0-----:R-:W2:Y:S01]  /*69970*/  LDL.LU R26, [R1+0x1c28] ;  /* 0x001c2800011a7983 */ /* 0x001ea20000300800 */
[----:B-1----:R-:W2:Y:S01]  /*69980*/  LDL.LU R27, [R1+0x1c30] ;  /* 0x001c3000011b7983 */ /* 0x002ea20000300800 */
[----:B------:R-:W-:Y:S02]  /*69990*/  IADD3.X R0, R0, UR5, RZ, P2, !PT ;  /* 0x0000000500007c10 */ /* 0x000fe400097fe4ff */
[----:B------:R-:W-:Y:S02]  /*699a0*/  IADD3 R10, P2, R10, UR8, RZ ;  /* 0x000000080a0a7c10 */ /* 0x000fe4000ff5e0ff */
[----:B------:R-:W-:Y:S01]  /*699b0*/  IADD3.X R11, R11, UR5, RZ, P3, !PT ;  /* 0x000000050b0b7c10 */ /* 0x000fe20009ffe4ff */
[----:B------:R0:W-:Y:S01]  /*699c0*/  STL [R1+0x1ba8], R0 ;  /* 0x001ba80001007387 */ /* 0x0001e20000100800 */
[----:B------:R-:W-:-:S02]  /*699d0*/  IADD3 R5, P3, R5, UR8, RZ ;  /* 0x0000000805057c10 */ /* 0x000fc4000ff7e0ff */
[----:B------:R-:W-:Y:S01]  /*699e0*/  IADD3.X R4, R4, UR5, RZ, P4, !PT ;  /* 0x0000000504047c10 */ /* 0x000fe2000a7fe4ff */
[----:B------:R-:W-:Y:S01]  /*699f0*/  IADD3 R7, P4, R7, UR8, RZ ;  /* 0x0000000807077c10 */ /* 0x000fe2000ff9e0ff */
[----:B0-----:R0:W5:Y:S01]  /*69a00*/  LDL.LU R0, [R1+0x1cdc] ;  /* 0x001cdc0001007983 */ /* 0x0011620000300800 */
[----:B------:R1:W-:Y:S01]  /*69a10*/  STL [R1+0x1c14], R10 ;  /* 0x001c140a01007387 */ /* 0x0003e20000100800 */
[----:B------:R-:W-:Y:S01]  /*69a20*/  IADD3.X R6, R6, UR5, RZ, P5, !PT ;  /* 0x0000000506067c10 */ /* 0x000fe2000affe4ff */
[----:B------:R-:W-:Y:S01]  /*69a30*/  IADD3 R13, P5, R13, UR8, RZ ;  /* 0x000000080d0d7c10 */ /* 0x000fe2000ffbe0ff */
[----:B-1----:R0:W5:Y:S01]  /*69a40*/  LDL.LU R10, [R1+0x1cd8] ;  /* 0x001cd800010a7983 */ /* 0x0021620000300800 */
[----:B------:R1:W-:Y:S01]  /*69a50*/  STL [R1+0x1bb0], R11 ;  /* 0x001bb00b01007387 */ /* 0x0003e20000100800 */
[----:B------:R-:W-:Y:S01]  /*69a60*/  IADD3.X R17, R17, UR5, RZ, P6, !PT ;  /* 0x0000000511117c10 */ /* 0x000fe2000b7fe4ff */
[----:B------:R-:W-:Y:S01]  /*69a70*/  IADD3 R12, P6, R12, UR8, RZ ;  /* 0x000000080c0c7c10 */ /* 0x000fe2000ffde0ff */
[----:B-1----:R0:W5:Y:S01]  /*69a80*/  LDL.LU R11, [R1+0x1cd4] ;  /* 0x001cd400010b7983 */ /* 0x0021620000300800 */
[----:B------:R1:W-:Y:S01]  /*69a90*/  STL [R1+0x1c1c], R5 ;  /* 0x001c1c0501007387 */ /* 0x0003e20000100800 */
[----:B------:R-:W-:-:S02]  /*69aa0*/  IADD3.X R16, R16, UR5, RZ, P1, !PT ;  /* 0x0000000510107c10 */ /* 0x000fc40008ffe4ff */
[----:B-1----:R-:W2:Y:S01]  /*69ab0*/  LDL.LU R5, [R1+0x1cd0] ;  /* 0x001cd00001057983 */ /* 0x002ea20000300800 */
[----:B------:R1:W-:Y:S01]  /*69ac0*/  STL [R1+0x1bb8], R4 ;  /* 0x001bb80401007387 */ /* 0x0003e20000100800 */
[----:B------:R-:W-:Y:S02]  /*69ad0*/  IADD3 R9, P1, R9, UR8, RZ ;  /* 0x0000000809097c10 */ /* 0x000fe4000ff3e0ff */
[----:B-1----:R-:W2:Y:S01]  /*69ae0*/  LDL.LU R4, [R1+0x1ccc] ;  /* 0x001ccc0001047983 */ /* 0x002ea20000300800 */
[----:B------:R1:W-:Y:S01]  /*69af0*/  STL [R1+0x1c24], R7 ;  /* 0x001c240701007387 */ /* 0x0003e20000100800 */
[----:B----4-:R-:W-:Y:S02]  /*69b00*/  IADD3.X R8, R8, UR5, RZ, P2, !PT ;  /* 0x0000000508087c10 */ /* 0x010fe400097fe4ff */
[----:B-1----:R-:W4:Y:S01]  /*69b10*/  LDL.LU R7, [R1+0x1cc8] ;  /* 0x001cc80001077983 */ /* 0x002f220000300800 */
[----:B------:R1:W-:Y:S01]  /*69b20*/  STL [R1+0x1bc0], R6 ;  /* 0x001bc00601007387 */ /* 0x0003e20000100800 */
[----:B---3--:R-:W-:-:S02]  /*69b30*/  IADD3 R2, P2, R2, UR8, RZ ;  /* 0x0000000802027c10 */ /* 0x008fc4000ff5e0ff */
[----:B-1----:R-:W3:Y:S01]  /*69b40*/  LDL.LU R6, [R1+0x1cc4] ;  /* 0x001cc40001067983 */ /* 0x002ee20000300800 */
[----:B------:R1:W-:Y:S01]  /*69b50*/  STL [R1+0x1c2c], R13 ;  /* 0x001c2c0d01007387 */ /* 0x0003e20000100800 */
[----:B------:R-:W-:Y:S02]  /*69b60*/  IADD3.X R28, R28, UR5, RZ, P3, !PT ;  /* 0x000000051c1c7c10 */ /* 0x000fe40009ffe4ff */
[----:B-1----:R0:W5:Y:S01]  /*69b70*/  LDL.LU R13, [R1+0x1cc0] ;  /* 0x001cc000010d7983 */ /* 0x0021620000300800 */
[----:B------:R1:W-:Y:S01]  /*69b80*/  STL [R1+0x1bc8], R17 ;  /* 0x001bc81101007387 */ /* 0x0003e20000100800 */
[----:B------:R-:W-:Y:S02]  /*69b90*/  IADD3 R3, P3, R3, UR8, RZ ;  /* 0x0000000803037c10 */ /* 0x000fe4000ff7e0ff */
[----:B-1----:R0:W5:Y:S01]  /*69ba0*/  LDL.LU R17, [R1+0x1cbc] ;  /* 0x001cbc0001117983 */ /* 0x0021620000300800 */
[----:B------:R1:W-:Y:S01]  /*69bb0*/  STL [R1+0x1c34], R12 ;  /* 0x001c340c01007387 */ /* 0x0003e20000100800 */
[----:B------:R-:W-:-:S02]  /*69bc0*/  IADD3.X R29, R29, UR5, RZ, P4, !PT ;  /* 0x000000051d1d7c10 */ /* 0x000fc4000a7fe4ff */
[----:B-1----:R0:W5:Y:S01]  /*69bd0*/  LDL.LU R12, [R1+0x1cb8] ;  /* 0x001cb800010c7983 */ /* 0x0021620000300800 */
[----:B------:R1:W-:Y:S03]  /*69be0*/  STL [R1+0x1bd0], R16 ;  /* 0x001bd01001007387 */ /* 0x0003e60000100800 */
        /* <DEDUP_REMOVED lines=12> */
[----:B-1----:R-:W2:Y:S02]  /*69cb0*/  LDL.LU R29, [R1+0x1c9c] ;  /* 0x001c9c00011d7983 */ /* 0x002ea40000300800 */
[----:B--2---:R-:W-:-:S05]  /*69cc0*/  IADD3 R29, P4, R29, UR8, RZ ;  /* 0x000000081d1d7c10 */ /* 0x004fca000ff9e0ff */
[----:B------:R1:W-:Y:S04]  /*69cd0*/  STL [R1+0x1c48], R29 ;  /* 0x001c481d01007387 */ /* 0x0003e80000100800 */
[----:B-1----:R-:W2:Y:S01]  /*69ce0*/  LDL.LU R29, [R1+0x1c98] ;  /* 0x001c9800011d7983 */ /* 0x002ea20000300800 */
[----:B------:R-:W-:Y:S01]  /*69cf0*/  IADD3.X R20, R20, UR5, RZ, P5, !PT ;  /* 0x0000000514147c10 */ /* 0x000fe2000affe4ff */
[----:B------:R-:W-:Y:S01]  /*69d00*/  IADD3 R21, P5, R21, UR8, RZ ;  /* 0x0000000815157c10 */ /* 0x000fe2000ffbe0ff */
[----:B------:R-:W-:Y:S02]  /*69d10*/  IADD3.X R22, R22, UR5, RZ, P6, !PT ;  /* 0x0000000516167c10 */ /* 0x000fe4000b7fe4ff */
[----:B------:R-:W-:Y:S01]  /*69d20*/  IADD3.X R14, R14, UR5, RZ, P1, !PT ;  /* 0x000000050e0e7c10 */ /* 0x000fe20008ffe4ff */
[----:B------:R-:W-:Y:S01]  /*69d30*/  IADD3 R23, P6, R23, UR8, RZ ;  /* 0x0000000817177c10 */ /* 0x000fe2000ffde0ff */
[----:B------:R-:W-:Y:S01]  /*69d40*/  STL [R1+0x1bf0], R20 ;  /* 0x001bf01401007387 */ /* 0x000fe20000100800 */
[----:B------:R-:W-:Y:S02]  /*69d50*/  STL [R1+0x1c5c], R21 ;  /* 0x001c5c1501007387 */ /* 0x000fe40000100800 */
[----:B------:R-:W-:Y:S01]  /*69d60*/  STL [R1+0x1bf8], R22 ;  /* 0x001bf81601007387 */ /* 0x000fe20000100800 */
[----:B--2---:R-:W-:-:S05]  /*69d70*/  IADD3 R29, P1, R29, UR8, RZ ;  /* 0x000000081d1d7c10 */ /* 0x004fca000ff3e0ff */
[----:B------:R1:W-:Y:S01]  /*69d80*/  STL [R1+0x1c54], R29 ;  /* 0x001c541d01007387 */ /* 0x0003e20000100800 */
[----:B------:R-:W-:Y:S03]  /*69d90*/  STL [R1+0x1c58], R23 ;  /* 0x001c581701007387 */ /* 0x000fe60000100800 */
[----:B-1----:R-:W2:Y:S01]  /*69da0*/  LDL.LU R29, [R1+0x1c94] ;  /* 0x001c9400011d7983 */ /* 0x002ea20000300800 */
[----:B------:R-:W-:Y:S01]  /*69db0*/  IADD3.X R15, R15, UR5, RZ, P2, !PT ;  /* 0x000000050f0f7c10 */ /* 0x000fe200097fe4ff */
[----:B------:R-:W-:Y:S01]  /*69dc0*/  IADD3 R18, P2, R18, UR8, RZ ;  /* 0x0000000812127c10 */ /* 0x000fe2000ff5e0ff */
[----:B------:R-:W-:Y:S02]  /*69dd0*/  IADD3.X R19, R19, UR5, RZ, P3, !PT ;  /* 0x0000000513137c10 */ /* 0x000fe40009ffe4ff */
[----:B------:R-:W-:Y:S01]  /*69de0*/  IADD3.X R24, R24, UR5, RZ, P4, !PT ;  /* 0x0000000518187c10 */ /* 0x000fe2000a7fe4ff */
[----:B------:R3:W-:Y:S01]  /*69df0*/  STL [R1+0x1c00], R14 ;  /* 0x001c000e01007387 */ /* 0x0007e20000100800 */
[----:B------:R-:W-:Y:S01]  /*69e00*/  IADD3.X R25, R25, UR5, RZ, P5, !PT ;  /* 0x0000000519197c10 */ /* 0x000fe2000affe4ff */
[----:B------:R1:W-:Y:S02]  /*69e10*/  STL [R1+0x1c08], R15 ;  /* 0x001c080f01007387 */ /* 0x0003e40000100800 */
[----:B------:R-:W-:Y:S01]  /*69e20*/  STL [R1+0x1c50], R18 ;  /* 0x001c501201007387 */ /* 0x000fe20000100800 */
[----:B------:R-:W-:Y:S01]  /*69e30*/  STL [R1+0x1c10], R19 ;  /* 0x001c101301007387 */ /* 0x000fe20000100800 */
[----:B------:R-:W-:Y:S02]  /*69e40*/  STL [R1+0x1c18], R24 ;  /* 0x001c181801007387 */ /* 0x000fe40000100800 */
[----:B------:R-:W-:Y:S01]  /*69e50*/  STL [R1+0x1c20], R25 ;  /* 0x001c201901007387 */ /* 0x000fe20000100800 */
[----:B------:R-:W-:-:S02]  /*69e60*/  IADD3.X R26, R26, UR5, RZ, P6, !PT ;  /* 0x000000051a1a7c10 */ /* 0x000fc4000b7fe4ff */
[----:B------:R-:W-:Y:S01]  /*69e70*/  IADD3.X R27, R27, UR5, RZ, P1, !PT ;  /* 0x000000051b1b7c10 */ /* 0x000fe20008ffe4ff */
[----:B---3--:R-:W-:Y:S02]  /*69e80*/  IMAD.MOV.U32 R14, RZ, RZ, R6 ;  /* 0x000000ffff0e7224 */ /* 0x008fe400078e0006 */
[----:B-1----:R-:W-:Y:S02]  /*69e90*/  IMAD.MOV.U32 R15, RZ, RZ, R4 ;  /* 0x000000ffff0f7224 */ /* 0x002fe400078e0004 */
[----:B----4-:R-:W-:Y:S01]  /*69ea0*/  IMAD.MOV.U32 R4, RZ, RZ, R7 ;  /* 0x000000ffff047224 */ /* 0x010fe200078e0007 */
[----:B--2---:R-:W-:-:S05]  /*69eb0*/  IADD3.X R29, R29, UR5, RZ, P2, !PT ;  /* 0x000000051d1d7c10 */ /* 0x004fca00097fe4ff */
[----:B------:R1:W-:Y:S01]  /*69ec0*/  STL [R1+0x1c38], R29 ;  /* 0x001c381d01007387 */ /* 0x0003e20000100800 */
[----:B------:R0:W-:Y:S02]  /*69ed0*/  STL [R1+0x1c28], R26 ;  /* 0x001c281a01007387 */ /* 0x0001e40000100800 */
[----:B------:R0:W-:Y:S01]  /*69ee0*/  STL [R1+0x1c30], R27 ;  /* 0x001c301b01007387 */ /* 0x0001e20000100800 */
[----:B-1----:R-:W1:Y:S01]  /*69ef0*/  S2R R29, SR_TID.X ;  /* 0x00000000001d7919 */ /* 0x002e620000002100 */
[----:B------:R0:W-:Y:S02]  /*69f00*/  STL.64 [R1+0x1058], R4 ;  /* 0x0010580401007387 */ /* 0x0001e40000100a00 */
[----:B------:R0:W-:Y:S01]  /*69f10*/  STL.64 [R1+0x1060], R14 ;  /* 0x0010600e01007387 */ /* 0x0001e20000100a00 */
[----:B-1----:R-:W-:-:S05]  /*69f20*/  LOP3.LUT R29, R29, 0xff, RZ, 0xc0, !PT ;  /* 0x000000ff1d1d7812 */ /* 0x002fca00078ec0ff */
[----:B------:R-:W-:Y:S01]  /*69f30*/  IMAD.SHL.U32 R29, R29, 0x2, RZ ;  /* 0x000000021d1d7824 */ /* 0x000fe200078e00ff */
[----:B0-----:R-:W-:Y:S01]  /*69f40*/  @!P0 CALL.REL.NOINC `(.L_x_1) ;  /* 0x0000001000008944 */ /* 0x001fe20003c00000 */
[----:B------:R-:W-:Y:S05]  /*69f50*/  BRA `(.L_x_2) ;  /* 0xfffa958000007947 */ /* 0x000fea000383ffff */
.L_x_1:
[----:B-----5:R-:W2:Y:S04]  /*69f60*/  LDL.LU R3, [R1+0x8f0] ;  /* 0x0008f00001037983 */ /* 0x020ea80000300800 */
[----:B--2---:R0:W-:Y:S04]  /*69f70*/  STL [R1+0x2040], R3 ;  /* 0x0020400301007387 */ /* 0x0041e80000100800 */
[----:B0-----:R-:W2:Y:S04]  /*69f80*/  LDL.LU R3, [R1+0x94c] ;  /* 0x00094c0001037983 */ /* 0x001ea80000300800 */
        /* <DEDUP_REMOVED lines=17> */
[----:B------:R-:W2:Y:S01]  /*6a0a0*/  LDL.LU R28, [R1+0x944] ;  /* 0x00094400011c7983 */ /* 0x000ea20000300800 */
[----:B0-----:R-:W-:-:S03]  /*6a0b0*/  IMAD.MOV.U32 R3, RZ, RZ, R11 ;  /* 0x000000ffff037224 */ /* 0x001fc600078e000b */
        /* <DEDUP_REMOVED lines=17> */
[----:B------:R-:W2:Y:S04]  /*6a1d0*/  LDL.LU R2, [R1+0x940] ;  /* 0x0009400001027983 */ /* 0x000ea80000300800 */
[----:B------:R-:W3:Y:S04]  /*6a1e0*/  LDL.LU R29, [R1+0x954] ;  /* 0x00095400011d7983 */ /* 0x000ee80000300800 */
[----:B------:R-:W3:Y:S04]  /*6a1f0*/  LDL.LU R0, [R1+0x950] ;  /* 0x0009500001007983 */ /* 0x000ee80000300800 */
[----:B------:R-:W4:Y:S04]  /*6a200*/  LDL.LU R7, [R1+0x964] ;  /* 0x0009640001077983 */ /* 0x000f280000300800 */
[----:B------:R-:W4:Y:S04]  /*6a210*/  LDL.LU R5, [R1+0x960] ;  /* 0x0009600001057983 */ /* 0x000f280000300800 */
[----:B------:R-:W2:Y:S04]  /*6a220*/  LDL.LU R6, [R1+0x93c] ;  /* 0x00093c0001067983 */ /* 0x000ea80000300800 */
[----:B------:R-:W2:Y:S01]  /*6a230*/  LDL.LU R4, [R1+0x938] ;  /* 0x0009380001047983 */ /* 0x000ea20000300800 */
[----:B0-----:R-:W-:-:S03]  /*6a240*/  IMAD.MOV.U32 R28, RZ, RZ, R10 ;  /* 0x000000ffff1c7224 */ /* 0x001fc600078e000a */
        /* <DEDUP_REMOVED lines=14> */
[----:B------:R0:W-:Y:S01]  /*6a330*/  STL [R1+0x1db8], R17 ;  /* 0x001db81101007387 */ /* 0x0001e20000100800 */
[----:B------:R-:W-:-:S03]  /*6a340*/  F2FP.BF16.PACK_AB R3, R28, R3 ;  /* 0x000000031c03723e */ /* 0x000fc600000010ff */
        /* <DEDUP_REMOVED lines=11> */
[----:B------:R-:W2:Y:S04]  /*6a400*/  LDL.LU R28, [R1+0x2088] ;  /* 0x00208800011c7983 */ /* 0x000ea80000300800 */
[----:B------:R0:W-:Y:S04]  /*6a410*/  STL [R1+0x3ac], R3 ;  /* 0x0003ac0301007387 */ /* 0x0001e80000100800 */
[----:B0-----:R-:W2:Y:S02]  /*6a420*/  LDL.LU R3, [R1+0x2084] ;  /* 0x0020840001037983 */ /* 0x001ea40000300800 */
[----:B--2---:R-:W-:-:S02]  /*6a430*/  F2FP.BF16.PACK_AB R3, R28, R3 ;  /* 0x000000031c03723e */ /* 0x004fc400000010ff */
        /* <DEDUP_REMOVED lines=30> */
[----:B0-----:R-:W2:Y:S01]  /*6a620*/  LDL.LU R3, [R1+0x2044] ;  /* 0x0020440001037983 */ /* 0x001ea20000300800 */
[----:B------:R-:W-:Y:S02]  /*6a630*/  F2FP.BF16.PACK_AB R9, R9, R12 ;  /* 0x0000000c0909723e */ /* 0x000fe400000010ff */
[----:B--2---:R-:W-:-:S02]  /*6a640*/  F2FP.BF16.PACK_AB R8, R3, R8 ;  /* 0x000000080308723e */ /* 0x004fc400000010ff */
[----:B------:R-:W2:Y:S04]  /*6a650*/  LDL.LU R3, [R1+0x2040] ;  /* 0x0020400001037983 */ /* 0x000ea80000300800 */
[----:B------:R0:W-:Y:S01]  /*6a660*/  STL [R1+0x388], R8 ;  /* 0x0003880801007387 */ /* 0x0001e20000100800 */
[----:B------:R-:W-:-:S03]  /*6a670*/  F2FP.BF16.PACK_AB R2, R28, R2 ;  /* 0x000000021c02723e */ /* 0x000fc600000010ff */
[----:B------:R-:W-:Y:S01]  /*6a680*/  STL [R1+0x384], R9 ;  /* 0x0003840901007387 */ /* 0x000fe20000100800 */
[----:B0-----:R-:W-:Y:S02]  /*6a690*/  F2FP.BF16.PACK_AB R8, R13, R16 ;  /* 0x000000100d08723e */ /* 0x001fe400000010ff */
[----:B---3--:R-:W-:-:S03]  /*6a6a0*/  F2FP.BF16.PACK_AB R0, R29, R0 ;  /* 0x000000001d00723e */ /* 0x008fc600000010ff */
[----:B------:R-:W-:Y:S01]  /*6a6b0*/  STL [R1+0x380], R8 ;  /* 0x0003800801007387 */ /* 0x000fe20000100800 */
[----:B--2---:R-:W-:-:S05]  /*6a6c0*/  F2FP.BF16.PACK_AB R3, R17, R3 ;  /* 0x000000031103723e */ /* 0x004fca00000010ff */
[----:B------:R4:W-:Y:S04]  /*6a6d0*/  STL [R1+0x37c], R3 ;  /* 0x00037c0301007387 */ /* 0x0009e80000100800 */
[----:B------:R0:W-:Y:S01]  /*6a6e0*/  STL [R1+0x378], R2 ;  /* 0x0003780201007387 */ /* 0x0001e20000100800 */
[----:B----4-:R-:W-:-:S03]  /*6a6f0*/  F2FP.BF16.PACK_AB R3, R7, R5 ;  /* 0x000000050703723e */ /* 0x010fc600000010ff */
[----:B------:R1:W-:Y:S01]  /*6a700*/  STL [R1+0x374], R0 ;  /* 0x0003740001007387 */ /* 0x0003e20000100800 */
[----:B0-----:R-:W-:-:S03]  /*6a710*/  F2FP.BF16.PACK_AB R2, R6, R4 ;  /* 0x000000040602723e */ /* 0x001fc600000010ff */
[----:B------:R0:W-:Y:S01]  /*6a720*/  STL [R1+0x370], R3 ;  /* 0x0003700301007387 */ /* 0x0001e20000100800 */
[----:B-1----:R-:W-:-:S03]  /*6a730*/  F2FP.BF16.PACK_AB R0, R20, R21 ;  /* 0x000000151400723e */ /* 0x002fc600000010ff */
[----:B------:R1:W-:Y:S01]  /*6a740*/  STL [R1+0x36c], R2 ;  /* 0x00036c0201007387 */ /* 0x0003e20000100800 */
[----:B0-----:R-:W-:-:S03]  /*6a750*/  F2FP.BF16.PACK_AB R3, R22, R23 ;  /* 0x000000171603723e */ /* 0x001fc600000010ff */
[----:B------:R0:W-:Y:S04]  /*6a760*/  STL [R1+0x368], R0 ;  /* 0x0003680001007387 */ /* 0x0001e80000100800 */
[----:B------:R2:W-:Y:S01]  /*6a770*/  STL [R1+0x364], R3 ;  /* 0x0003640301007387 */ /* 0x0005e20000100800 */
[----:B-1----:R-:W-:Y:S02]  /*6a780*/  F2FP.BF16.PACK_AB R2, R10, R11 ;  /* 0x0000000b0a02723e */ /* 0x002fe400000010ff */
[----:B0-----:R-:W-:-:S03]  /*6a790*/  F2FP.BF16.PACK_AB R0, R14, R15 ;  /* 0x0000000f0e00723e */ /* 0x001fc600000010ff */
[----:B------:R0:W-:Y:S01]  /*6a7a0*/  STL [R1+0x360], R2 ;  /* 0x0003600201007387 */ /* 0x0001e20000100800 */
[----:B--2---:R-:W-:-:S03]  /*6a7b0*/  F2FP.BF16.PACK_AB R3, R18, R19 ;  /* 0x000000131203723e */ /* 0x004fc600000010ff */
[----:B------:R1:W-:Y:S04]  /*6a7c0*/  STL [R1+0x35c], R0 ;  /* 0x00035c0001007387 */ /* 0x0003e80000100800 */
[----:B------:R-:W-:Y:S04]  /*6a7d0*/  STL [R1+0x358], R3 ;  /* 0x0003580301007387 */ /* 0x000fe80000100800 */
[----:B------:R-:W2:Y:S01]  /*6a7e0*/  LDL.LU R8, [R1+0xb28] ;  /* 0x000b280001087983 */ /* 0x000ea20000300800 */
[----:B0-----:R-:W-:Y:S02]  /*6a7f0*/  F2FP.BF16.PACK_AB R2, R24, R25 ;  /* 0x000000191802723e */ /* 0x001fe400000010ff */
[----:B-1----:R-:W-:-:S03]  /*6a800*/  F2FP.BF16.PACK_AB R0, R26, R27 ;  /* 0x0000001b1a00723e */ /* 0x002fc600000010ff */
        /* <DEDUP_REMOVED lines=36> */
[----:B------:R-:W3:Y:S04]  /*6aa50*/  LDL.LU R9, [R1+0xb3c] ;  /* 0x000b3c0001097983 */ /* 0x000ee80000300800 */
[----:B---3--:R0:W-:Y:S04]  /*6aa60*/  STL [R1+0x1fb4], R9 ;  /* 0x001fb40901007387 */ /* 0x0081e80000100800 */
[----:B0-----:R-:W3:Y:S04]  /*6aa70*/  LDL.LU R9, [R1+0xb2c] ;  /* 0x000b2c0001097983 */ /* 0x001ee80000300800 */
        /* <DEDUP_REMOVED lines=33> */
[----:B0-----:R-:W2:Y:S04]  /*6ac90*/  LDL.LU R9, [R1+0x55c] ;  /* 0x00055c0001097983 */ /* 0x001ea80000300800 */
[----:B------:R-:W3:Y:S04]  /*6aca0*/  LDL.LU R12, [R1+0xb38] ;  /* 0x000b3800010c7983 */ /* 0x000ee80000300800 */
[----:B------:R-:W4:Y:S04]  /*6acb0*/  LDL.LU R13, [R1+0xb4c] ;  /* 0x000b4c00010d7983 */ /* 0x000f280000300800 */
        /* <DEDUP_REMOVED lines=25> */
[----:B--2---:R-:W-:-:S03]  /*6ae50*/  F2FP.BF16.PACK_AB R8, R9, R8 ;  /* 0x000000080908723e */ /* 0x004fc600000010ff */
        /* <DEDUP_REMOVED lines=68> */
[----:B------:R-:W2:Y:S01]  /*6b2a0*/  LDL.LU R9, [R1+0x1fb4] ;  /* 0x001fb40001097983 */ /* 0x000ea20000300800 */
[----:B---3--:R-:W-:-:S03]  /*6b2b0*/  F2FP.BF16.PACK_AB R3, R17, R3 ;  /* 0x000000031103723e */ /* 0x008fc600000010ff */
[----:B------:R4:W-:Y:S01]  /*6b2c0*/  STL [R1+0x308], R8 ;  /* 0x0003080801007387 */ /* 0x0009e20000100800 */
[----:B------:R-:W-:Y:S02]  /*6b2d0*/  F2FP.BF16.PACK_AB R2, R28, R2 ;  /* 0x000000021c02723e */ /* 0x000fe400000010ff */
[----:B------:R-:W-:Y:S02]  /*6b2e0*/  F2FP.BF16.PACK_AB R0, R29, R0 ;  /* 0x000000001d00723e */ /* 0x000fe400000010ff */
[----:B----4-:R-:W-:Y:S02]  /*6b2f0*/  F2FP.BF16.PACK_AB R8, R13, R16 ;  /* 0x000000100d08723e */ /* 0x010fe400000010ff */
[----:B--2---:R-:W-:-:S05]  /*6b300*/  F2FP.BF16.PACK_AB R9, R9, R12 ;  /* 0x0000000c0909723e */ /* 0x004fca00000010ff */
[----:B------:R-:W-:Y:S04]  /*6b310*/  STL [R1+0x304], R9 ;  /* 0x0003040901007387 */ /* 0x000fe80000100800 */
[----:B------:R-:W-:Y:S04]  /*6b320*/  STL [R1+0x300], R8 ;  /* 0x0003000801007387 */ /* 0x000fe80000100800 */
[----:B------:R0:W-:Y:S04]  /*6b330*/  STL [R1+0x2fc], R3 ;  /* 0x0002fc0301007387 */ /* 0x0001e80000100800 */
[----:B------:R1:W-:Y:S01]  /*6b340*/  STL [R1+0x2f8], R2 ;  /* 0x0002f80201007387 */ /* 0x0003e20000100800 */
[----:B0-----:R-:W-:-:S03]  /*6b350*/  F2FP.BF16.PACK_AB R3, R7, R5 ;  /* 0x000000050703723e */ /* 0x001fc600000010ff */
[----:B------:R0:W-:Y:S01]  /*6b360*/  STL [R1+0x2f4], R0 ;  /* 0x0002f40001007387 */ /* 0x0001e20000100800 */
[----:B-1----:R-:W-:-:S03]  /*6b370*/  F2FP.BF16.PACK_AB R2, R6, R4 ;  /* 0x000000040602723e */ /* 0x002fc600000010ff */
[----:B------:R1:W-:Y:S01]  /*6b380*/  STL [R1+0x2f0], R3 ;  /* 0x0002f00301007387 */ /* 0x0003e20000100800 */
[----:B0-----:R-:W-:-:S03]  /*6b390*/  F2FP.BF16.PACK_AB R0, R20, R21 ;  /* 0x000000151400723e */ /* 0x001fc600000010ff */
[----:B------:R0:W-:Y:S01]  /*6b3a0*/  STL [R1+0x2ec], R2 ;  /* 0x0002ec0201007387 */ /* 0x0001e20000100800 */
[----:B-1----:R-:W-:-:S03]  /*6b3b0*/  F2FP.BF16.PACK_AB R3, R22, R23 ;  /* 0x000000171603723e */ /* 0x002fc600000010ff */
[----:B------:R1:W-:Y:S04]  /*6b3c0*/  STL [R1+0x2e8], R0 ;  /* 0x0002e80001007387 */ /* 0x0003e80000100800 */
[----:B------:R2:W-:Y:S01]  /*6b3d0*/  STL [R1+0x2e4], R3 ;  /* 0x0002e40301007387 */ /* 0x0005e20000100800 */
[----:B0-----:R-:W-:Y:S02]  /*6b3e0*/  F2FP.BF16.PACK_AB R2, R10, R11 ;  /* 0x0000000b0a02723e */ /* 0x001fe400000010ff */
[----:B-1----:R-:W-:-:S03]  /*6b3f0*/  F2FP.BF16.PACK_AB R0, R14, R15 ;  /* 0x0000000f0e00723e */ /* 0x002fc600000010ff */
        /* <DEDUP_REMOVED lines=549> */
[----:B------:R2:W-:Y:S01]  /*6d650*/  STL [R1+0x194], R8 ;  /* 0x0001940801007387 */ /* 0x0005e20000100800 */
[----:B---3--:R-:W-:Y:S02]  /*6d660*/  F2FP.BF16.PACK_AB R27, R26, R27 ;  /* 0x0000001b1a1b723e */ /* 0x008fe400000010ff */
[----:B--2---:R-:W-:Y:S02]  /*6d670*/  F2FP.BF16.PACK_AB R8, R9, R12 ;  /* 0x0000000c0908723e */ /* 0x004fe400000010ff */
[----:B----4-:R-:W-:Y:S02]  /*6d680*/  F2FP.BF16.PACK_AB R12, R13, R16 ;  /* 0x000000100d0c723e */ /* 0x010fe400000010ff */
[----:B------:R-:W-:Y:S01]  /*6d690*/  F2FP.BF16.PACK_AB R9, R17, R3 ;  /* 0x000000031109723e */ /* 0x000fe200000010ff */
[----:B------:R0:W-:Y:S01]  /*6d6a0*/  STL [R1+0x190], R8 ;  /* 0x0001900801007387 */ /* 0x0001e20000100800 */
[----:B------:R-:W-:-:S02]  /*6d6b0*/  F2FP.BF16.PACK_AB R3, R29, R0 ;  /* 0x000000001d03723e */ /* 0x000fc400000010ff */
[----:B------:R-:W-:Y:S01]  /*6d6c0*/  F2FP.BF16.PACK_AB R0, R6, R4 ;  /* 0x000000040600723e */ /* 0x000fe200000010ff */
[----:B------:R-:W-:Y:S01]  /*6d6d0*/  STL [R1+0x18c], R12 ;  /* 0x00018c0c01007387 */ /* 0x000fe20000100800 */
[----:B0-----:R-:W-:Y:S02]  /*6d6e0*/  F2FP.BF16.PACK_AB R8, R28, R2 ;  /* 0x000000021c08723e */ /* 0x001fe400000010ff */
[----:B------:R-:W-:Y:S01]  /*6d6f0*/  F2FP.BF16.PACK_AB R2, R7, R5 ;  /* 0x000000050702723e */ /* 0x000fe200000010ff */
[----:B------:R-:W-:Y:S04]  /*6d700*/  STL [R1+0x188], R9 ;  /* 0x0001880901007387 */ /* 0x000fe80000100800 */
[----:B------:R-:W-:Y:S04]  /*6d710*/  STL [R1+0x184], R8 ;  /* 0x0001840801007387 */ /* 0x000fe80000100800 */
[----:B------:R0:W-:Y:S04]  /*6d720*/  STL [R1+0x180], R3 ;  /* 0x0001800301007387 */ /* 0x0001e80000100800 */
[----:B------:R1:W-:Y:S04]  /*6d730*/  STL [R1+0x17c], R2 ;  /* 0x00017c0201007387 */ /* 0x0003e80000100800 */
[----:B------:R2:W-:Y:S01]  /*6d740*/  STL [R1+0x178], R0 ;  /* 0x0001780001007387 */ /* 0x0005e20000100800 */
[----:B0-----:R-:W-:-:S02]  /*6d750*/  F2FP.BF16.PACK_AB R3, R20, R21 ;  /* 0x000000151403723e */ /* 0x001fc400000010ff */
[----:B-1----:R-:W-:-:S03]  /*6d760*/  F2FP.BF16.PACK_AB R2, R22, R23 ;  /* 0x000000171602723e */ /* 0x002fc600000010ff */
[----:B------:R0:W-:Y:S01]  /*6d770*/  STL [R1+0x174], R3 ;  /* 0x0001740301007387 */ /* 0x0001e20000100800 */
[----:B--2---:R-:W-:-:S03]  /*6d780*/  F2FP.BF16.PACK_AB R0, R10, R11 ;  /* 0x0000000b0a00723e */ /* 0x004fc600000010ff */
[----:B------:R1:W-:Y:S04]  /*6d790*/  STL [R1+0x170], R2 ;  /* 0x0001700201007387 */ /* 0x0003e80000100800 */
[----:B------:R2:W-:Y:S01]  /*6d7a0*/  STL [R1+0x16c], R0 ;  /* 0x00016c0001007387 */ /* 0x0005e20000100800 */
[----:B0-----:R-:W-:Y:S02]  /*6d7b0*/  F2FP.BF16.PACK_AB R3, R14, R15 ;  /* 0x0000000f0e03723e */ /* 0x001fe400000010ff */
[----:B-1----:R-:W-:-:S03]  /*6d7c0*/  F2FP.BF16.PACK_AB R2, R18, R19 ;  /* 0x000000131202723e */ /* 0x002fc600000010ff */
[----:B------:R-:W-:Y:S01]  /*6d7d0*/  STL [R1+0x168], R3 ;  /* 0x0001680301007387 */ /* 0x000fe20000100800 */
[----:B--2---:R-:W-:-:S03]  /*6d7e0*/  F2FP.BF16.PACK_AB R0, R24, R25 ;  /* 0x000000191800723e */ /* 0x004fc600000010ff */
[----:B------:R-:W-:Y:S04]  /*6d7f0*/  STL [R1+0x164], R2 ;  /* 0x0001640201007387 */ /* 0x000fe80000100800 */
[----:B------:R-:W2:Y:S04]  /*6d800*/  LDL.LU R26, [R1+0xa20] ;  /* 0x000a2000011a7983 */ /* 0x000ea80000300800 */
[----:B------:R-:W-:Y:S04]  /*6d810*/  STL [R1+0x160], R0 ;  /* 0x0001600001007387 */ /* 0x000fe80000100800 */
[----:B------:R-:W3:Y:S04]  /*6d820*/  LDL.LU R25, [R1+0x540] ;  /* 0x0005400001197983 */ /* 0x000ee80000300800 */
[----:B---3--:R0:W-:Y:S04]  /*6d830*/  STL [R1+0x1e24], R25 ;  /* 0x001e241901007387 */ /* 0x0081e80000100800 */
[----:B0-----:R-:W2:Y:S04]  /*6d840*/  LDL.LU R25, [R1+0xa24] ;  /* 0x000a240001197983 */ /* 0x001ea80000300800 */
[----:B------:R-:W3:Y:S04]  /*6d850*/  LDL.LU R24, [R1+0xa30] ;  /* 0x000a300001187983 */ /* 0x000ee80000300800 */
[----:B---3--:R0:W-:Y:S04]  /*6d860*/  STL [R1+0x1e20], R24 ;  /* 0x001e201801007387 */ /* 0x0081e80000100800 */
[----:B0-----:R-:W3:Y:S04]  /*6d870*/  LDL.LU R24, [R1+0x544] ;  /* 0x0005440001187983 */ /* 0x001ee80000300800 */
[----:B------:R-:W4:Y:S04]  /*6d880*/  LDL.LU R23, [R1+0xc88] ;  /* 0x000c880001177983 */ /* 0x000f280000300800 */
[----:B----4-:R0:W-:Y:S04]  /*6d890*/  STL [R1+0x1e1c], R23 ;  /* 0x001e1c1701007387 */ /* 0x0101e80000100800 */
[----:B0-----:R-:W4:Y:S04]  /*6d8a0*/  LDL.LU R23, [R1+0xa34] ;  /* 0x000a340001177983 */ /* 0x001f280000300800 */
[----:B------:R-:W2:Y:S04]  /*6d8b0*/  LDL.LU R22, [R1+0xc98] ;  /* 0x000c980001167983 */ /* 0x000ea80000300800 */
[----:B--2---:R0:W-:Y:S04]  /*6d8c0*/  STL [R1+0x1e18], R22 ;  /* 0x001e181601007387 */ /* 0x0041e80000100800 */
[----:B0-----:R-:W2:Y:S04]  /*6d8d0*/  LDL.LU R22, [R1+0xc8c] ;  /* 0x000c8c0001167983 */ /* 0x001ea80000300800 */
        /* <DEDUP_REMOVED lines=9> */
[----:B--2---:R0:W-:Y:S04]  /*6d970*/  STL [R1+0x1e04], R8 ;  /* 0x001e040801007387 */ /* 0x0041e80000100800 */
[----:B0-----:R-:W2:Y:S04]  /*6d980*/  LDL.LU R8, [R1+0xc80] ;  /* 0x000c800001087983 */ /* 0x001ea80000300800 */
[----:B--2---:R0:W-:Y:S04]  /*6d990*/  STL [R1+0x1e0c], R8 ;  /* 0x001e0c0801007387 */ /* 0x0041e80000100800 */
[----:B0-----:R-:W2:Y:S04]  /*6d9a0*/  LDL.LU R8, [R1+0xcac] ;  /* 0x000cac0001087983 */ /* 0x001ea80000300800 */
[----:B------:R-:W2:Y:S01]  /*6d9b0*/  LDL.LU R9, [R1+0xcbc] ;  /* 0x000cbc0001097983 */ /* 0x000ea20000300800 */
[----:B------:R-:W-:-:S03]  /*6d9c0*/  F2FP.BF16.PACK_AB R26, R25, R26 ;  /* 0x0000001a191a723e */ /* 0x000fc600000010ff */
[----:B--2---:R0:W-:Y:S04]  /*6d9d0*/  STL [R1+0x1e08], R9 ;  /* 0x001e080901007387 */ /* 0x0041e80000100800 */
[----:B0-----:R-:W2:Y:S04]  /*6d9e0*/  LDL.LU R9, [R1+0xc84] ;  /* 0x000c840001097983 */ /* 0x001ea80000300800 */
        /* <DEDUP_REMOVED lines=20> */
[----:B0-----:R-:W2:Y:S04]  /*6db30*/  LDL.LU R27, [R1+0xcdc] ;  /* 0x000cdc00011b7983 */ /* 0x001ea80000300800 */
[----:B------:R-:W3:Y:S04]  /*6db40*/  LDL.LU R25, [R1+0x1e24] ;  /* 0x001e240001197983 */ /* 0x000ee80000300800 */
[----:B------:R0:W-:Y:S04]  /*6db50*/  STL [R1+0x1c98], R26 ;  /* 0x001c981a01007387 */ /* 0x0001e80000100800 */
[----:B0-----:R-:W2:Y:S01]  /*6db60*/  LDL.LU R26, [R1+0xcc8] ;  /* 0x000cc800011a7983 */ /* 0x001ea20000300800 */
[----:B---3--:R-:W-:-:S03]  /*6db70*/  F2FP.BF16.PACK_AB R25, R24, R25 ;  /* 0x000000191819723e */ /* 0x008fc600000010ff */
[----:B------:R-:W4:Y:S04]  /*6db80*/  LDL.LU R24, [R1+0x1e20] ;  /* 0x001e200001187983 */ /* 0x000f280000300800 */
[----:B------:R0:W-:Y:S04]  /*6db90*/  STL [R1+0x1c9c], R25 ;  /* 0x001c9c1901007387 */ /* 0x0001e80000100800 */
[----:B0-----:R-:W3:Y:S01]  /*6dba0*/  LDL.LU R25, [R1+0xccc] ;  /* 0x000ccc0001197983 */ /* 0x001ee20000300800 */
[----:B----4-:R-:W-:-:S03]  /*6dbb0*/  F2FP.BF16.PACK_AB R24, R23, R24 ;  /* 0x000000181718723e */ /* 0x010fc600000010ff */
[----:B------:R-:W4:Y:S04]  /*6dbc0*/  LDL.LU R23, [R1+0x1e1c] ;  /* 0x001e1c0001177983 */ /* 0x000f280000300800 */
[----:B------:R0:W-:Y:S04]  /*6dbd0*/  STL [R1+0x1ca0], R24 ;  /* 0x001ca01801007387 */ /* 0x0001e80000100800 */
[----:B0-----:R-:W2:Y:S01]  /*6dbe0*/  LDL.LU R24, [R1+0xca0] ;  /* 0x000ca00001187983 */ /* 0x001ea20000300800 */
        /* <DEDUP_REMOVED lines=13> */
[----:B------:R-:W2:Y:S04]  /*6dcc0*/  LDL.LU R8, [R1+0x1e0c] ;  /* 0x001e0c0001087983 */ /* 0x000ea80000300800 */
[----:B------:R0:W-:Y:S04]  /*6dcd0*/  STL [R1+0x1cb0], R20 ;  /* 0x001cb01401007387 */ /* 0x0001e80000100800 */
[----:B0-----:R-:W4:Y:S01]  /*6dce0*/  LDL.LU R20, [R1+0xc90] ;  /* 0x000c900001147983 */ /* 0x001f220000300800 */
[----:B--2---:R-:W-:-:S03]  /*6dcf0*/  F2FP.BF16.PACK_AB R8, R9, R8 ;  /* 0x000000080908723e */ /* 0x004fc600000010ff */
[----:B------:R-:W2:Y:S04]  /*6dd00*/  LDL.LU R9, [R1+0x1e08] ;  /* 0x001e080001097983 */ /* 0x000ea80000300800 */
[----:B------:R0:W-:Y:S04]  /*6dd10*/  STL [R1+0xcc], R8 ;  /* 0x0000cc0801007387 */ /* 0x0001e80000100800 */
[----:B0-----:R-:W4:Y:S02]  /*6dd20*/  LDL.LU R8, [R1+0x1e04] ;  /* 0x001e040001087983 */ /* 0x001f240000300800 */
[----:B----4-:R-:W-:-:S02]  /*6dd30*/  F2FP.BF16.PACK_AB R20, R8, R20 ;  /* 0x000000140814723e */ /* 0x010fc400000010ff */
[----:B------:R-:W4:Y:S04]  /*6dd40*/  LDL.LU R8, [R1+0x1e00] ;  /* 0x001e000001087983 */ /* 0x000f280000300800 */
[----:B------:R0:W-:Y:S02]  /*6dd50*/  STL [R1+0xc8], R20 ;  /* 0x0000c81401007387 */ /* 0x0001e40000100800 */
[----:B0-----:R-:W-:Y:S02]  /*6dd60*/  F2FP.BF16.PACK_AB R20, R21, R22 ;  /* 0x000000161514723e */ /* 0x001fe400000010ff */
[----:B------:R-:W-:Y:S02]  /*6dd70*/  F2FP.BF16.PACK_AB R22, R23, R24 ;  /* 0x000000181716723e */ /* 0x000fe400000010ff */
[----:B---3--:R-:W-:Y:S01]  /*6dd80*/  F2FP.BF16.PACK_AB R21, R25, R26 ;  /* 0x0000001a1915723e */ /* 0x008fe200000010ff */
[----:B------:R4:W-:Y:S04]  /*6dd90*/  STL [R1+0xc4], R20 ;  /* 0x0000c41401007387 */ /* 0x0009e80000100800 */
[----:B------:R-:W-:Y:S04]  /*6dda0*/  STL [R1+0xc0], R22 ;  /* 0x0000c01601007387 */ /* 0x000fe80000100800 */
[----:B------:R-:W-:Y:S01]  /*6ddb0*/  STL [R1+0xdc], R21 ;  /* 0x0000dc1501007387 */ /* 0x000fe20000100800 */
[----:B----4-:R-:W-:-:S02]  /*6ddc0*/  F2FP.BF16.PACK_AB R20, R27, R8 ;  /* 0x000000081b14723e */ /* 0x010fc400000010ff */
[----:B--2---:R-:W-:Y:S02]  /*6ddd0*/  F2FP.BF16.PACK_AB R8, R9, R12 ;  /* 0x0000000c0908723e */ /* 0x004fe400000010ff */
[----:B------:R-:W-:Y:S01]  /*6dde0*/  F2FP.BF16.PACK_AB R12, R13, R16 ;  /* 0x000000100d0c723e */ /* 0x000fe200000010ff */
[----:B------:R-:W-:Y:S01]  /*6ddf0*/  STL [R1+0xd8], R20 ;  /* 0x0000d81401007387 */ /* 0x000fe20000100800 */
[----:B------:R-:W-:-:S03]  /*6de00*/  F2FP.BF16.PACK_AB R9, R17, R3 ;  /* 0x000000031109723e */ /* 0x000fc600000010ff */
[----:B------:R0:W-:Y:S01]  /*6de10*/  STL [R1+0xd4], R8 ;  /* 0x0000d40801007387 */ /* 0x0001e20000100800 */
[----:B------:R-:W-:-:S03]  /*6de20*/  F2FP.BF16.PACK_AB R3, R29, R0 ;  /* 0x000000001d03723e */ /* 0x000fc600000010ff */
[----:B------:R-:W-:Y:S01]  /*6de30*/  STL [R1+0xd0], R12 ;  /* 0x0000d00c01007387 */ /* 0x000fe20000100800 */
[----:B------:R-:W-:Y:S02]  /*6de40*/  F2FP.BF16.PACK_AB R0, R6, R4 ;  /* 0x000000040600723e */ /* 0x000fe400000010ff */
[----:B0-----:R-:W-:Y:S01]  /*6de50*/  F2FP.BF16.PACK_AB R8, R28, R2 ;  /* 0x000000021c08723e */ /* 0x001fe200000010ff */
[----:B------:R-:W-:Y:S01]  /*6de60*/  STL [R1+0xec], R9 ;  /* 0x0000ec0901007387 */ /* 0x000fe20000100800 */
[----:B------:R-:W-:-:S03]  /*6de70*/  F2FP.BF16.PACK_AB R2, R7, R5 ;  /* 0x000000050702723e */ /* 0x000fc600000010ff */
[----:B------:R-:W-:Y:S04]  /*6de80*/  STL [R1+0xe8], R8 ;  /* 0x0000e80801007387 */ /* 0x000fe80000100800 */
[----:B------:R0:W-:Y:S04]  /*6de90*/  STL [R1+0xe4], R3 ;  /* 0x0000e40301007387 */ /* 0x0001e80000100800 */
[----:B------:R1:W-:Y:S01]  /*6dea0*/  STL [R1+0xe0], R2 ;  /* 0x0000e00201007387 */ /* 0x0003e20000100800 */
[----:B0-----:R-:W-:-:S03]  /*6deb0*/  F2FP.BF16.PACK_AB R3, R10, R11 ;  /* 0x0000000b0a03723e */ /* 0x001fc600000010ff */
[----:B------:R0:W-:Y:S01]  /*6dec0*/  STL [R1+0xfc], R0 ;  /* 0x0000fc0001007387 */ /* 0x0001e20000100800 */
[----:B-1----:R-:W-:-:S03]  /*6ded0*/  F2FP.BF16.PACK_AB R2, R14, R15 ;  /* 0x0000000f0e02723e */ /* 0x002fc600000010ff */
[----:B------:R-:W-:Y:S04]  /*6dee0*/  STL [R1+0xf8], R3 ;  /* 0x0000f80301007387 */ /* 0x000fe80000100800 */
[----:B------:R-:W2:Y:S01]  /*6def0*/  LDL.LU R6, [R1+0xd04] ;  /* 0x000d040001067983 */ /* 0x000ea20000300800 */
[----:B0-----:R-:W-:-:S03]  /*6df00*/  F2FP.BF16.PACK_AB R0, R18, R19 ;  /* 0x000000131200723e */ /* 0x001fc600000010ff */
[----:B------:R-:W-:Y:S04]  /*6df10*/  STL [R1+0xf4], R2 ;  /* 0x0000f40201007387 */ /* 0x000fe80000100800 */
[----:B------:R-:W2:Y:S04]  /*6df20*/  LDL.LU R4, [R1+0xd00] ;  /* 0x000d000001047983 */ /* 0x000ea80000300800 */
[----:B------:R-:W-:Y:S04]  /*6df30*/  STL [R1+0xf0], R0 ;  /* 0x0000f00001007387 */ /* 0x000fe80000100800 */
[----:B------:R-:W3:Y:S04]  /*6df40*/  LDL.LU R14, [R1+0xd14] ;  /* 0x000d1400010e7983 */ /* 0x000ee80000300800 */
[----:B------:R-:W3:Y:S04]  /*6df50*/  LDL.LU R15, [R1+0xd10] ;  /* 0x000d1000010f7983 */ /* 0x000ee80000300800 */
[----:B------:R-:W4:Y:S04]  /*6df60*/  LDL.LU R10, [R1+0xcf0] ;  /* 0x000cf000010a7983 */ /* 0x000f280000300800 */
[----:B------:R-:W2:Y:S04]  /*6df70*/  LDL.LU R11, [R1+0xd20] ;  /* 0x000d2000010b7983 */ /* 0x000ea80000300800 */
[----:B--2---:R0:W-:Y:S04]  /*6df80*/  STL [R1+0x1dfc], R11 ;  /* 0x001dfc0b01007387 */ /* 0x0041e80000100800 */
[----:B0-----:R-:W4:Y:S04]  /*6df90*/  LDL.LU R11, [R1+0xcf4] ;  /* 0x000cf400010b7983 */ /* 0x001f280000300800 */
[----:B------:R-:W2:Y:S04]  /*6dfa0*/  LDL.LU R17, [R1+0xd80] ;  /* 0x000d800001117983 */ /* 0x000ea80000300800 */
        /* <DEDUP_REMOVED lines=30> */
[----:B0-----:R-:W2:Y:S01]  /*6e190*/  LDL.LU R16, [R1+0xd7c] ;  /* 0x000d7c0001107983 */ /* 0x001ea20000300800 */
[----:B------:R-:W-:-:S02]  /*6e1a0*/  F2FP.BF16.PACK_AB R5, R6, R4 ;  /* 0x000000040605723e */ /* 0x000fc400000010ff */
[----:B---3--:R-:W-:Y:S02]  /*6e1b0*/  F2FP.BF16.PACK_AB R4, R14, R15 ;  /* 0x0000000f0e04723e */ /* 0x008fe400000010ff */
[----:B----4-:R-:W-:Y:S01]  /*6e1c0*/  F2FP.BF16.PACK_AB R10, R11, R10 ;  /* 0x0000000a0b0a723e */ /* 0x010fe200000010ff */
[----:B--2---:R0:W-:Y:S04]  /*6e1d0*/  STL [R1+0x1df4], R16 ;  /* 0x001df41001007387 */ /* 0x0041e80000100800 */
[----:B0-----:R-:W2:Y:S04]  /*6e1e0*/  LDL.LU R16, [R1+0xd6c] ;  /* 0x000d6c0001107983 */ /* 0x001ea80000300800 */
[----:B------:R-:W3:Y:S04]  /*6e1f0*/  LDL.LU R13, [R1+0xdb8] ;  /* 0x000db800010d7983 */ /* 0x000ee80000300800 */
[----:B------:R-:W4:Y:S04]  /*6e200*/  LDL.LU R12, [R1+0xdcc] ;  /* 0x000dcc00010c7983 */ /* 0x000f280000300800 */
[----:B------:R-:W4:Y:S04]  /*6e210*/  LDL.LU R20, [R1+0xdc8] ;  /* 0x000dc80001147983 */ /* 0x000f280000300800 */
        /* <DEDUP_REMOVED lines=19> */
[----:B------:R-:W2:Y:S04]  /*6e350*/  LDL.LU R6, [R1+0xd34] ;  /* 0x000d340001067983 */ /* 0x000ea80000300800 */
[----:B------:R0:W-:Y:S04]  /*6e360*/  STL [R1+0x108], R4 ;  /* 0x0001080401007387 */ /* 0x0001e80000100800 */
[----:B------:R-:W2:Y:S04]  /*6e370*/  LDL.LU R15, [R1+0xd30] ;  /* 0x000d3000010f7983 */ /* 0x000ea80000300800 */
[----:B0-----:R-:W2:Y:S04]  /*6e380*/  LDL.LU R4, [R1+0xd54] ;  /* 0x000d540001047983 */ /* 0x001ea80000300800 */
[----:B------:R-:W2:Y:S04]  /*6e390*/  LDL.LU R14, [R1+0xd50] ;  /* 0x000d5000010e7983 */ /* 0x000ea80000300800 */
[----:B------:R-:W2:Y:S04]  /*6e3a0*/  LDL.LU R11, [R1+0x1dfc] ;  /* 0x001dfc00010b7983 */ /* 0x000ea80000300800 */
[----:B------:R0:W-:Y:S04]  /*6e3b0*/  STL [R1+0x104], R10 ;  /* 0x0001040a01007387 */ /* 0x0001e80000100800 */
[----:B0-----:R-:W3:Y:S01]  /*6e3c0*/  LDL.LU R10, [R1+0xd94] ;  /* 0x000d9400010a7983 */ /* 0x001ee20000300800 */
[----:B--2---:R-:W-:-:S03]  /*6e3d0*/  F2FP.BF16.PACK_AB R11, R17, R11 ;  /* 0x0000000b110b723e */ /* 0x004fc600000010ff */
[----:B------:R-:W2:Y:S04]  /*6e3e0*/  LDL.LU R17, [R1+0x1df8] ;  /* 0x001df80001117983 */ /* 0x000ea80000300800 */
[----:B------:R0:W-:Y:S04]  /*6e3f0*/  STL [R1+0x100], R11 ;  /* 0x0001000b01007387 */ /* 0x0001e80000100800 */
[----:B0-----:R-:W3:Y:S01]  /*6e400*/  LDL.LU R11, [R1+0xde4] ;  /* 0x000de400010b7983 */ /* 0x001ee20000300800 */
        /* <DEDUP_REMOVED lines=29> */
[----:B------:R-:W3:Y:S04]  /*6e5e0*/  LDL.LU R16, [R1+0x1dbc] ;  /* 0x001dbc0001107983 */ /* 0x000ee80000300800 */
[----:B------:R0:W-:Y:S01]  /*6e5f0*/  STL [R1+0x120], R17 ;  /* 0x0001201101007387 */ /* 0x0001e20000100800 */
[----:B----4-:R-:W-:-:S03]  /*6e600*/  F2FP.BF16.PACK_AB R20, R12, R20 ;  /* 0x000000140c14723e */ /* 0x010fc600000010ff */
[----:B0-----:R-:W2:Y:S01]  /*6e610*/  LDL.LU R17, [R1+0x1db8] ;  /* 0x001db80001117983 */ /* 0x001ea20000300800 */
[----:B---3--:R-:W-:-:S03]  /*6e620*/  F2FP.BF16.PACK_AB R13, R16, R13 ;  /* 0x0000000d100d723e */ /* 0x008fc600000010ff */
[----:B------:R-:W3:Y:S04]  /*6e630*/  LDL.LU R16, [R1+0x1db4] ;  /* 0x001db40001107983 */ /* 0x000ee80000300800 */
[----:B------:R0:W-:Y:S04]  /*6e640*/  STL [R1+0x13c], R13 ;  /* 0x00013c0d01007387 */ /* 0x0001e80000100800 */
[----:B0-----:R-:W4:Y:S04]  /*6e650*/  LDL.LU R13, [R1+0x1db0] ;  /* 0x001db000010d7983 */ /* 0x001f280000300800 */
[----:B------:R-:W4:Y:S01]  /*6e660*/  LDL.LU R12, [R1+0x1dac] ;  /* 0x001dac00010c7983 */ /* 0x000f220000300800 */
[----:B------:R-:W-:-:S02]  /*6e670*/  F2FP.BF16.PACK_AB R22, R21, R22 ;  /* 0x000000161516723e */ /* 0x000fc400000010ff */
[----:B------:R-:W-:Y:S01]  /*6e680*/  F2FP.BF16.PACK_AB R21, R23, R24 ;  /* 0x000000181715723e */ /* 0x000fe200000010ff */
[----:B------:R0:W-:Y:S01]  /*6e690*/  STL [R1+0x138], R20 ;  /* 0x0001381401007387 */ /* 0x0001e20000100800 */
[----:B------:R-:W-:Y:S02]  /*6e6a0*/  F2FP.BF16.PACK_AB R8, R27, R8 ;  /* 0x000000081b08723e */ /* 0x000fe400000010ff */
[----:B------:R-:W-:Y:S01]  /*6e6b0*/  F2FP.BF16.PACK_AB R3, R9, R3 ;  /* 0x000000030903723e */ /* 0x000fe200000010ff */
[----:B------:R-:W-:Y:S01]  /*6e6c0*/  STL [R1+0x134], R22 ;  /* 0x0001341601007387 */ /* 0x000fe20000100800 */
[----:B------:R-:W-:Y:S02]  /*6e6d0*/  F2FP.BF16.PACK_AB R19, R29, R19 ;  /* 0x000000131d13723e */ /* 0x000fe400000010ff */
[----:B0-----:R-:W-:Y:S01]  /*6e6e0*/  F2FP.BF16.PACK_AB R20, R25, R26 ;  /* 0x0000001a1914723e */ /* 0x001fe200000010ff */
[----:B------:R-:W-:Y:S01]  /*6e6f0*/  STL [R1+0x130], R21 ;  /* 0x0001301501007387 */ /* 0x000fe20000100800 */
[----:B------:R-:W-:-:S02]  /*6e700*/  F2FP.BF16.PACK_AB R2, R28, R2 ;  /* 0x000000021c02723e */ /* 0x000fc400000010ff */
[----:B------:R-:W-:Y:S01]  /*6e710*/  F2FP.BF16.PACK_AB R18, R0, R18 ;  /* 0x000000120012723e */ /* 0x000fe200000010ff */
[----:B------:R-:W-:Y:S01]  /*6e720*/  STL [R1+0x14c], R20 ;  /* 0x00014c1401007387 */ /* 0x000fe20000100800 */
[----:B--2---:R-:W-:-:S03]  /*6e730*/  F2FP.BF16.PACK_AB R17, R7, R17 ;  /* 0x000000110711723e */ /* 0x004fc600000010ff */
[----:B------:R-:W-:Y:S01]  /*6e740*/  STL [R1+0x148], R8 ;  /* 0x0001480801007387 */ /* 0x000fe20000100800 */
[----:B------:R-:W-:-:S03]  /*6e750*/  F2FP.BF16.PACK_AB R15, R6, R15 ;  /* 0x0000000f060f723e */ /* 0x000fc600000010ff */
[----:B------:R-:W-:Y:S01]  /*6e760*/  STL [R1+0x144], R3 ;  /* 0x0001440301007387 */ /* 0x000fe20000100800 */
[----:B------:R-:W-:-:S03]  /*6e770*/  F2FP.BF16.PACK_AB R14, R4, R14 ;  /* 0x0000000e040e723e */ /* 0x000fc600000010ff */
[----:B------:R-:W-:Y:S04]  /*6e780*/  STL [R1+0x1cb4], R19 ;  /* 0x001cb41301007387 */ /* 0x000fe80000100800 */
[----:B------:R-:W-:Y:S04]  /*6e790*/  STL [R1+0x140], R2 ;  /* 0x0001400201007387 */ /* 0x000fe80000100800 */
[----:B------:R-:W-:Y:S04]  /*6e7a0*/  STL [R1+0x1cb8], R18 ;  /* 0x001cb81201007387 */ /* 0x000fe80000100800 */
[----:B------:R-:W-:Y:S01]  /*6e7b0*/  STL [R1+0x1cbc], R17 ;  /* 0x001cbc1101007387 */ /* 0x000fe20000100800 */
[----:B---3--:R-:W-:-:S05]  /*6e7c0*/  F2FP.BF16.PACK_AB R16, R5, R16 ;  /* 0x000000100510723e */ /* 0x008fca00000010ff */
[----:B------:R-:W-:Y:S04]  /*6e7d0*/  STL [R1+0x1cc0], R16 ;  /* 0x001cc01001007387 */ /* 0x000fe80000100800 */
[----:B------:R-:W-:Y:S01]  /*6e7e0*/  STL [R1+0x1cc4], R15 ;  /* 0x001cc40f01007387 */ /* 0x000fe20000100800 */
[----:B----4-:R-:W-:-:S03]  /*6e7f0*/  F2FP.BF16.PACK_AB R13, R10, R13 ;  /* 0x0000000d0a0d723e */ /* 0x010fc600000010ff */
[----:B------:R-:W-:Y:S01]  /*6e800*/  STL [R1+0x1cc8], R14 ;  /* 0x001cc80e01007387 */ /* 0x000fe20000100800 */
[----:B------:R-:W-:-:S03]  /*6e810*/  F2FP.BF16.PACK_AB R12, R11, R12 ;  /* 0x0000000c0b0c723e */ /* 0x000fc600000010ff */
[----:B------:R-:W-:Y:S04]  /*6e820*/  STL [R1+0x1ccc], R13 ;  /* 0x001ccc0d01007387 */ /* 0x000fe80000100800 */
[----:B------:R-:W2:Y:S04]  /*6e830*/  LDL.LU R11, [R1+0xdf8] ;  /* 0x000df800010b7983 */ /* 0x000ea80000300800 */
[----:B------:R-:W3:Y:S04]  /*6e840*/  LDL.LU R9, [R1+0xe0c] ;  /* 0x000e0c0001097983 */ /* 0x000ee80000300800 */
[----:B---3--:R0:W-:Y:S04]  /*6e850*/  STL [R1+0x1da8], R9 ;  /* 0x001da80901007387 */ /* 0x0081e80000100800 */
[----:B0-----:R-:W2:Y:S04]  /*6e860*/  LDL.LU R9, [R1+0xdfc] ;  /* 0x000dfc0001097983 */ /* 0x001ea80000300800 */
[----:B------:R-:W3:Y:S04]  /*6e870*/  LDL.LU R10, [R1+0xe08] ;  /* 0x000e0800010a7983 */ /* 0x000ee80000300800 */
[----:B------:R-:W4:Y:S04]  /*6e880*/  LDL.LU R8, [R1+0xe1c] ;  /* 0x000e1c0001087983 */ /* 0x000f280000300800 */
        /* <DEDUP_REMOVED lines=77> */
[----:B0-----:R-:W4:Y:S01]  /*6ed60*/  LDL.LU R13, [R1+0x1d84] ;  /* 0x001d8400010d7983 */ /* 0x001f220000300800 */
[----:B------:R-:W-:Y:S02]  /*6ed70*/  F2FP.BF16.PACK_AB R5, R5, R6 ;  /* 0x000000060505723e */ /* 0x000fe400000010ff */
[----:B----4-:R-:W-:-:S02]  /*6ed80*/  F2FP.BF16.PACK_AB R4, R13, R4 ;  /* 0x000000040d04723e */ /* 0x010fc400000010ff */
[----:B------:R-:W2:Y:S04]  /*6ed90*/  LDL.LU R13, [R1+0x1d80] ;  /* 0x001d8000010d7983 */ /* 0x000ea80000300800 */
[----:B------:R0:W-:Y:S01]  /*6eda0*/  STL [R1+0x8], R4 ;  /* 0x0000080401007387 */ /* 0x0001e20000100800 */
[----:B---3--:R-:W-:-:S03]  /*6edb0*/  F2FP.BF16.PACK_AB R6, R9, R10 ;  /* 0x0000000a0906723e */ /* 0x008fc600000010ff */
[----:B------:R1:W-:Y:S01]  /*6edc0*/  STL [R1+0x4], R5 ;  /* 0x0000040501007387 */ /* 0x0003e20000100800 */
[----:B0-----:R-:W-:Y:S02]  /*6edd0*/  F2FP.BF16.PACK_AB R4, R7, R8 ;  /* 0x000000080704723e */ /* 0x001fe400000010ff */
[----:B-1----:R-:W-:-:S03]  /*6ede0*/  F2FP.BF16.PACK_AB R5, R11, R12 ;  /* 0x0000000c0b05723e */ /* 0x002fc600000010ff */
[----:B------:R-:W-:Y:S04]  /*6edf0*/  STL [R1], R4 ;  /* 0x0000000401007387 */ /* 0x000fe80000100800 */
[----:B------:R0:W-:Y:S04]  /*6ee00*/  STL [R1+0x1c], R6 ;  /* 0x00001c0601007387 */ /* 0x0001e80000100800 */
[----:B------:R1:W-:Y:S01]  /*6ee10*/  STL [R1+0x18], R5 ;  /* 0x0000180501007387 */ /* 0x0003e20000100800 */
[----:B0-----:R-:W-:Y:S02]  /*6ee20*/  F2FP.BF16.PACK_AB R6, R15, R16 ;  /* 0x000000100f06723e */ /* 0x001fe400000010ff */
[----:B-1----:R-:W-:-:S02]  /*6ee30*/  F2FP.BF16.PACK_AB R5, R17, R18 ;  /* 0x000000121105723e */ /* 0x002fc400000010ff */
[----:B------:R-:W-:Y:S02]  /*6ee40*/  F2FP.BF16.PACK_AB R3, R27, R3 ;  /* 0x000000031b03723e */ /* 0x000fe400000010ff */
[----:B--2---:R-:W-:-:S05]  /*6ee50*/  F2FP.BF16.PACK_AB R4, R13, R14 ;  /* 0x0000000e0d04723e */ /* 0x004fca00000010ff */
[----:B------:R0:W-:Y:S04]  /*6ee60*/  STL [R1+0x14], R4 ;  /* 0x0000140401007387 */ /* 0x0001e80000100800 */
[----:B------:R1:W-:Y:S01]  /*6ee70*/  STL [R1+0x10], R6 ;  /* 0x0000100601007387 */ /* 0x0003e20000100800 */
[----:B0-----:R-:W-:-:S03]  /*6ee80*/  F2FP.BF16.PACK_AB R4, R19, R20 ;  /* 0x000000141304723e */ /* 0x001fc600000010ff */
[----:B------:R0:W-:Y:S01]  /*6ee90*/  STL [R1+0x2c], R5 ;  /* 0x00002c0501007387 */ /* 0x0001e20000100800 */
[----:B-1----:R-:W-:-:S03]  /*6eea0*/  F2FP.BF16.PACK_AB R6, R21, R22 ;  /* 0x000000161506723e */ /* 0x002fc600000010ff */
[----:B------:R1:W-:Y:S01]  /*6eeb0*/  STL [R1+0x28], R4 ;  /* 0x0000280401007387 */ /* 0x0003e20000100800 */
[----:B0-----:R-:W-:-:S03]  /*6eec0*/  F2FP.BF16.PACK_AB R5, R23, R24 ;  /* 0x000000181705723e */ /* 0x001fc600000010ff */
[----:B------:R-:W-:Y:S01]  /*6eed0*/  STL [R1+0x24], R6 ;  /* 0x0000240601007387 */ /* 0x000fe20000100800 */
[----:B-1----:R-:W-:-:S03]  /*6eee0*/  F2FP.BF16.PACK_AB R4, R25, R26 ;  /* 0x0000001a1904723e */ /* 0x002fc600000010ff */
[----:B------:R-:W-:Y:S04]  /*6eef0*/  STL [R1+0x20], R5 ;  /* 0x0000200501007387 */ /* 0x000fe80000100800 */
[----:B------:R0:W-:Y:S04]  /*6ef00*/  STL [R1+0x3c], R4 ;  /* 0x00003c0401007387 */ /* 0x0001e80000100800 */
[----:B------:R-:W-:Y:S04]  /*6ef10*/  STL [R1+0x38], R3 ;  /* 0x0000380301007387 */ /* 0x000fe80000100800 */
[----:B0-----:R-:W2:Y:S01]  /*6ef20*/  LDL.LU R4, [R1+0xf48] ;  /* 0x000f480001047983 */ /* 0x001ea20000300800 */
[----:B------:R-:W-:-:S02]  /*6ef30*/  F2FP.BF16.PACK_AB R2, R28, R2 ;  /* 0x000000021c02723e */ /* 0x000fc400000010ff */
[----:B------:R-:W-:-:S03]  /*6ef40*/  F2FP.BF16.PACK_AB R0, R29, R0 ;  /* 0x000000001d00723e */ /* 0x000fc600000010ff */
        /* <DEDUP_REMOVED lines=36> */
[----:B------:R-:W3:Y:S03]  /*6f190*/  LDL.LU R5, [R1+0xf5c] ;  /* 0x000f5c0001057983 */ /* 0x000ee60000300800 */
        /* <DEDUP_REMOVED lines=35> */
[----:B0-----:R-:W2:Y:S01]  /*6f3d0*/  LDL.LU R5, [R1+0xebc] ;  /* 0x000ebc0001057983 */ /* 0x001ea20000300800 */
[----:B------:R-:W3:Y:S02]  /*6f3e0*/  LDL.LU R6, [R1+0xf58] ;  /* 0x000f580001067983 */ /* 0x000ee40000300800 */
        /* <DEDUP_REMOVED lines=26> */
[----:B--2---:R-:W-:-:S02]  /*6f590*/  F2FP.BF16.PACK_AB R4, R5, R4 ;  /* 0x000000040504723e */ /* 0x004fc400000010ff */
[----:B------:R-:W2:Y:S03]  /*6f5a0*/  LDL.LU R5, [R1+0x1d7c] ;  /* 0x001d7c0001057983 */ /* 0x000ea60000300800 */
[----:B------:R0:W-:Y:S02]  /*6f5b0*/  STL [R1+0x4c], R4 ;  /* 0x00004c0401007387 */ /* 0x0001e40000100800 */
[----:B0-----:R-:W2:Y:S02]  /*6f5c0*/  LDL.LU R4, [R1+0x1d78] ;  /* 0x001d780001047983 */ /* 0x001ea40000300800 */
[----:B--2---:R-:W-:Y:S02]  /*6f5d0*/  F2FP.BF16.PACK_AB R4, R5, R4 ;  /* 0x000000040504723e */ /* 0x004fe400000010ff */
[----:B------:R-:W2:Y:S03]  /*6f5e0*/  LDL.LU R5, [R1+0x1d74] ;  /* 0x001d740001057983 */ /* 0x000ea60000300800 */
[----:B------:R0:W-:Y:S02]  /*6f5f0*/  STL [R1+0x48], R4 ;  /* 0x0000480401007387 */ /* 0x0001e40000100800 */
[----:B0-----:R-:W2:Y:S02]  /*6f600*/  LDL.LU R4, [R1+0x1d70] ;  /* 0x001d700001047983 */ /* 0x001ea40000300800 */
        /* <DEDUP_REMOVED lines=62> */
[----:B------:R0:W-:Y:S01]  /*6f9f0*/  STL [R1+0x88], R4 ;  /* 0x0000880401007387 */ /* 0x0001e20000100800 */
[----:B----4-:R-:W-:-:S02]  /*6fa00*/  F2FP.BF16.PACK_AB R8, R7, R8 ;  /* 0x000000080708723e */ /* 0x010fc400000010ff */
[----:B---3--:R-:W-:Y:S02]  /*6fa10*/  F2FP.BF16.PACK_AB R10, R9, R10 ;  /* 0x0000000a090a723e */ /* 0x008fe400000010ff */
[----:B------:R-:W-:Y:S01]  /*6fa20*/  F2FP.BF16.PACK_AB R12, R11, R12 ;  /* 0x0000000c0b0c723e */ /* 0x000fe200000010ff */
[----:B0-----:R0:W5:Y:S01]  /*6fa30*/  LDL.LU R4, [R1+0x1cf0] ;  /* 0x001cf00001047983 */ /* 0x0011620000300800 */
[----:B------:R-:W-:Y:S02]  /*6fa40*/  F2FP.BF16.PACK_AB R14, R13, R14 ;  /* 0x0000000e0d0e723e */ /* 0x000fe400000010ff */
[----:B------:R-:W-:Y:S02]  /*6fa50*/  F2FP.BF16.PACK_AB R16, R15, R16 ;  /* 0x000000100f10723e */ /* 0x000fe400000010ff */
[----:B------:R-:W-:Y:S02]  /*6fa60*/  F2FP.BF16.PACK_AB R18, R17, R18 ;  /* 0x000000121112723e */ /* 0x000fe400000010ff */
[----:B------:R-:W-:-:S02]  /*6fa70*/  F2FP.BF16.PACK_AB R20, R19, R20 ;  /* 0x000000141314723e */ /* 0x000fc400000010ff */
[----:B------:R-:W-:Y:S02]  /*6fa80*/  F2FP.BF16.PACK_AB R22, R21, R22 ;  /* 0x000000161516723e */ /* 0x000fe400000010ff */
[----:B------:R-:W-:Y:S02]  /*6fa90*/  F2FP.BF16.PACK_AB R24, R23, R24 ;  /* 0x000000181718723e */ /* 0x000fe400000010ff */
[----:B------:R-:W-:Y:S02]  /*6faa0*/  F2FP.BF16.PACK_AB R26, R25, R26 ;  /* 0x0000001a191a723e */ /* 0x000fe400000010ff */
[----:B------:R-:W-:Y:S02]  /*6fab0*/  F2FP.BF16.PACK_AB R3, R27, R3 ;  /* 0x000000031b03723e */ /* 0x000fe400000010ff */
[----:B------:R-:W-:Y:S02]  /*6fac0*/  F2FP.BF16.PACK_AB R0, R29, R0 ;  /* 0x000000001d00723e */ /* 0x000fe400000010ff */
[----:B------:R-:W-:-:S02]  /*6fad0*/  F2FP.BF16.PACK_AB R2, R28, R2 ;  /* 0x000000021c02723e */ /* 0x000fc400000010ff */
[----:B--2---:R-:W-:Y:S02]  /*6fae0*/  F2FP.BF16.PACK_AB R6, R5, R6 ;  /* 0x000000060506723e */ /* 0x004fe400000010ff */
[----:B------:R0:W5:Y:S03]  /*6faf0*/  LDL.LU R5, [R1+0x1cec] ;  /* 0x001cec0001057983 */ /* 0x0001660000300800 */
[----:B------:R1:W-:Y:S02]  /*6fb00*/  STL [R1+0x84], R6 ;  /* 0x0000840601007387 */ /* 0x0003e40000100800 */
[----:B-1----:R0:W5:Y:S01]  /*6fb10*/  LDL.LU R6, [R1+0x1ce8] ;  /* 0x001ce80001067983 */ /* 0x0021620000300800 */
[----:B------:R0:W5:Y:S02]  /*6fb20*/  LDL.LU R7, [R1+0x1ce4] ;  /* 0x001ce40001077983 */ /* 0x0001640000300800 */
        /* <DEDUP_REMOVED lines=31> */
[----:B------:R0:W-:Y:S01]  /*6fd20*/  STL [R1+0xb0], R0 ;  /* 0x0000b00001007387 */ /* 0x0001e20000100800 */
[----:B------:R0:W-:Y:S02]  /*6fd30*/  STL [R1+0xb4], R2 ;  /* 0x0000b40201007387 */ /* 0x0001e40000100800 */
.L_x_0:
[----:B-----5:R-:W-:Y:S04]  /*6fd40*/  STL.64 [R1+0x1ee8], R6 ;  /* 0x001ee80601007387 */ /* 0x020fe80000100a00 */
[----:B------:R-:W-:Y:S04]  /*6fd50*/  STL.64 [R1+0x1ee0], R4 ;  /* 0x001ee00401007387 */ /* 0x000fe80000100a00 */
[----:B------:R-:W-:Y:S04]  /*6fd60*/  STL.64 [R1+0x1ed8], R10 ;  /* 0x001ed80a01007387 */ /* 0x000fe80000100a00 */
[----:B------:R2:W-:Y:S04]  /*6fd70*/  STL.64 [R1+0x1ed0], R8 ;  /* 0x001ed00801007387 */ /* 0x0005e80000100a00 */
[----:B--2---:R-:W2:Y:S04]  /*6fd80*/  LDL.LU R8, [R1+0x40] ;  /* 0x0000400001087983 */ /* 0x004ea80000300800 */
[----:B------:R-:W2:Y:S04]  /*6fd90*/  LDL.LU R9, [R1+0x44] ;  /* 0x0000440001097983 */ /* 0x000ea80000300800 */
[----:B------:R-:W3:Y:S04]  /*6fda0*/  LDL.LU R10, [R1+0x48] ;  /* 0x00004800010a7983 */ /* 0x000ee80000300800 */
[----:B------:R-:W3:Y:S04]  /*6fdb0*/  LDL.LU R11, [R1+0x4c] ;  /* 0x00004c00010b7983 */ /* 0x000ee80000300800 */
[----:B-1----:R-:W4:Y:S04]  /*6fdc0*/  LDL.LU R29, [R1+0x64] ;  /* 0x00006400011d7983 */ /* 0x002f280000300800 */
[----:B------:R-:W4:Y:S04]  /*6fdd0*/  LDL.LU R28, [R1+0x68] ;  /* 0x00006800011c7983 */ /* 0x000f280000300800 */
[----:B0-----:R-:W4:Y:S04]  /*6fde0*/  LDL.LU R0, [R1+0x6c] ;  /* 0x00006c0001007983 */ /* 0x001f280000300800 */
[----:B------:R-:W0:Y:S04]  /*6fdf0*/  S2R R3, SR_TID.X ;  /* 0x0000000000037919 */ /* 0x000e280000002100 */
[----:B------:R-:W1:Y:S04]  /*6fe00*/  S2R R2, SR_TID.X ;  /* 0x0000000000027919 */ /* 0x000e680000002100 */
[----:B------:R-:W-:Y:S06]  /*6fe10*/  BAR.SYNC.DEFER_BLOCKING 0x0 ;  /* 0x0000000000007b1d */ /* 0x000fec0000010000 */
[----:B---3--:R-:W-:Y:S04]  /*6fe20*/  STL.64 [R1+0x1ef8], R10 ;  /* 0x001ef80a01007387 */ /* 0x008fe80000100a00 */
[----:B--2---:R-:W-:Y:S04]  /*6fe30*/  STL.64 [R1+0x1ef0], R8 ;  /* 0x001ef00801007387 */ /* 0x004fe80000100a00 */
[----:B------:R-:W-:Y:S04]  /*6fe40*/  STL.64 [R1+0x1ec8], R14 ;  /* 0x001ec80e01007387 */ /* 0x000fe80000100a00 */
[----:B------:R-:W-:Y:S04]  /*6fe50*/  STL.64 [R1+0x1ec0], R12 ;  /* 0x001ec00c01007387 */ /* 0x000fe80000100a00 */
[----:B------:R-:W-:Y:S04]  /*6fe60*/  STL.64 [R1+0x1eb8], R18 ;  /* 0x001eb81201007387 */ /* 0x000fe80000100a00 */
[----:B------:R-:W-:Y:S04]  /*6fe70*/  STL.64 [R1+0x1eb0], R16 ;  /* 0x001eb01001007387 */ /* 0x000fe80000100a00 */
[----:B------:R-:W-:Y:S04]  /*6fe80*/  STL.64 [R1+0x1e88], R22 ;  /* 0x001e881601007387 */ /* 0x000fe80000100a00 */
[----:B------:R-:W-:Y:S04]  /*6fe90*/  STL.64 [R1+0x1e80], R20 ;  /* 0x001e801401007387 */ /* 0x000fe80000100a00 */
[----:B------:R-:W-:Y:S04]  /*6fea0*/  STL.64 [R1+0x1e78], R26 ;  /* 0x001e781a01007387 */ /* 0x000fe80000100a00 */
[----:B------:R2:W-:Y:S04]  /*6feb0*/  STL.64 [R1+0x1e70], R24 ;  /* 0x001e701801007387 */ /* 0x0005e80000100a00 */
[----:B--2---:R-:W2:Y:S04]  /*6fec0*/  LDL.LU R24, [R1+0x50] ;  /* 0x0000500001187983 */ /* 0x004ea80000300800 */
[----:B------:R-:W2:Y:S04]  /*6fed0*/  LDL.LU R25, [R1+0x54] ;  /* 0x0000540001197983 */ /* 0x000ea80000300800 */
[----:B------:R-:W3:Y:S04]  /*6fee0*/  LDL.LU R26, [R1+0x58] ;  /* 0x00005800011a7983 */ /* 0x000ee80000300800 */
[----:B------:R-:W3:Y:S04]  /*6fef0*/  LDL.LU R27, [R1+0x5c] ;  /* 0x00005c00011b7983 */ /* 0x000ee80000300800 */
[----:B---3--:R-:W-:Y:S04]  /*6ff00*/  STL.64 [R1+0x1f08], R26 ;  /* 0x001f081a01007387 */ /* 0x008fe80000100a00 */
[----:B--2---:R2:W-:Y:S04]  /*6ff10*/  STL.64 [R1+0x1f00], R24 ;  /* 0x001f001801007387 */ /* 0x0045e80000100a00 */
[----:B------:R-:W3:Y:S04]  /*6ff20*/  LDL.LU R8, [R1+0x70] ;  /* 0x0000700001087983 */ /* 0x000ee80000300800 */
[----:B------:R-:W3:Y:S04]  /*6ff30*/  LDL.LU R9, [R1+0x74] ;  /* 0x0000740001097983 */ /* 0x000ee80000300800 */
[----:B------:R-:W2:Y:S04]  /*6ff40*/  LDL.LU R10, [R1+0x78] ;  /* 0x00007800010a7983 */ /* 0x000ea80000300800 */
[----:B------:R-:W2:Y:S04]  /*6ff50*/  LDL.LU R11, [R1+0x7c] ;  /* 0x00007c00010b7983 */ /* 0x000ea80000300800 */
        /* <DEDUP_REMOVED lines=8> */
[----:B----4-:R-:W-:-:S02]  /*6ffe0*/  IMAD.MOV.U32 R7, RZ, RZ, R0 ;  /* 0x000000ffff077224 */ /* 0x010fc400078e0000 */
[----:B0-----:R-:W-:Y:S01]  /*6fff0*/  IMAD.SHL.U32 R0, R3, 0x1000, RZ ;  /* 0x0000100003007824 */ /* 0x001fe200078e00ff */
[----:B--2---:R-:W-:Y:S04]  /*70000*/  STL.64 [R1+0x1f18], R10 ;  /* 0x001f180a01007387 */ /* 0x004fe80000100a00 */
[----:B---3--:R0:W-:Y:S04]  /*70010*/  STL.64 [R1+0x1f10], R8 ;  /* 0x001f100801007387 */ /* 0x0081e80000100a00 */
[----:B------:R-:W2:Y:S04]  /*70020*/  LDL.LU R24, [R1+0x80] ;  /* 0x0000800001187983 */ /* 0x000ea80000300800 */
[----:B------:R-:W2:Y:S04]  /*70030*/  LDL.LU R25, [R1+0x84] ;  /* 0x0000840001197983 */ /* 0x000ea80000300800 */
[----:B------:R-:W2:Y:S04]  /*70040*/  LDL.LU R26, [R1+0x88] ;  /* 0x00008800011a7983 */ /* 0x000ea80000300800 */
[----:B------:R-:W2:Y:S04]  /*70050*/  LDL.LU R27, [R1+0x8c] ;  /* 0x00008c00011b7983 */ /* 0x000ea80000300800 */
[----:B0-----:R-:W3:Y:S04]  /*70060*/  LDL.LU R8, [R1+0x90] ;  /* 0x0000900001087983 */ /* 0x001ee80000300800 */
[----:B------:R-:W3:Y:S04]  /*70070*/  LDL.LU R9, [R1+0x94] ;  /* 0x0000940001097983 */ /* 0x000ee80000300800 */
[----:B------:R-:W3:Y:S04]  /*70080*/  LDL.LU R10, [R1+0x98] ;  /* 0x00009800010a7983 */ /* 0x000ee80000300800 */
[----:B------:R-:W3:Y:S01]  /*70090*/  LDL.LU R11, [R1+0x9c] ;  /* 0x00009c00010b7983 */ /* 0x000ee20000300800 */
[----:B-1----:R-:W-:-:S02]  /*700a0*/  LOP3.LUT R2, R2, 0xff, RZ, 0xc0, !PT ;  /* 0x000000ff02027812 */ /* 0x002fc400078ec0ff */
[----:B------:R-:W-:Y:S01]  /*700b0*/  LOP3.LUT R0, R0, 0x6000, RZ, 0xc0, !PT ;  /* 0x0000600000007812 */ /* 0x000fe200078ec0ff */
[----:B------:R-:W-:Y:S01]  /*700c0*/  IMAD.MOV.U32 R5, RZ, RZ, R29 ;  /* 0x000000ffff057224 */ /* 0x000fe200078e001d */
[----:B------:R-:W4:Y:S01]  /*700d0*/  LDL.LU R4, [R1+0x60] ;  /* 0x0000600001047983 */ /* 0x000f220000300800 */
[----:B------:R-:W-:Y:S02]  /*700e0*/  IMAD.MOV.U32 R6, RZ, RZ, R28 ;  /* 0x000000ffff067224 */ /* 0x000fe400078e001c */
[----:B------:R-:W-:Y:S01]  /*700f0*/  IMAD R29, R2, 0x10, R0 ;  /* 0x00000010021d7824 */ /* 0x000fe200078e0200 */
[----:B------:R-:W2:Y:S01]  /*70100*/  LDL.LU R20, [R1] ;  /* 0x0000000001147983 */ /* 0x000ea20000300800 */
[C---:B------:R-:W-:Y:S02]  /*70110*/  IMAD.SHL.U32 R0, R3.reuse, 0x400, RZ ;  /* 0x0000040003007824 */ /* 0x040fe400078e00ff */
[----:B------:R-:W-:Y:S01]  /*70120*/  IMAD.SHL.U32 R2, R3, 0x20, RZ ;  /* 0x0000002003027824 */ /* 0x000fe200078e00ff */
[----:B------:R-:W2:Y:S02]  /*70130*/  LDL.LU R21, [R1+0x4] ;  /* 0x0000040001157983 */ /* 0x000ea40000300800 */
[----:B------:R-:W-:-:S02]  /*70140*/  LOP3.LUT R0, R0, 0x6000, RZ, 0xc0, !PT ;  /* 0x0000600000007812 */ /* 0x000fc400078ec0ff */
[----:B------:R-:W2:Y:S02]  /*70150*/  LDL.LU R22, [R1+0x8] ;  /* 0x0000080001167983 */ /* 0x000ea40000300800 */
[----:B------:R-:W-:Y:S01]  /*70160*/  LOP3.LUT R0, R0, 0x60, R2, 0xf8, !PT ;  /* 0x0000006000007812 */ /* 0x000fe200078ef802 */
[C---:B------:R-:W-:Y:S01]  /*70170*/  IMAD.SHL.U32 R2, R3.reuse, 0x4, RZ ;  /* 0x0000000403027824 */ /* 0x040fe200078e00ff */
[----:B------:R-:W2:Y:S01]  /*70180*/  LDL.LU R23, [R1+0xc] ;  /* 0x00000c0001177983 */ /* 0x000ea20000300800 */
[----:B------:R-:W-:-:S03]  /*70190*/  IMAD.SHL.U32 R3, R3, 0x80, RZ ;  /* 0x0000008003037824 */ /* 0x000fc600078e00ff */
[----:B------:R-:W-:Y:S02]  /*701a0*/  LOP3.LUT R0, R0, 0x370, R2, 0x78, !PT ;  /* 0x0000037000007812 */ /* 0x000fe400078e7802 */
[----:B------:R-:W-:-:S05]  /*701b0*/  LOP3.LUT R2, R3, 0x1000, RZ, 0xc0, !PT ;  /* 0x0000100003027812 */ /* 0x000fca00078ec0ff */
[----:B------:R-:W-:-:S05]  /*701c0*/  IMAD.IADD R0, R2, 0x1, R0 ;  /* 0x0000000102007824 */ /* 0x000fca00078e0200 */
[----:B------:R0:W-:Y:S04]  /*701d0*/  STS.128 [R0+0x80], R12 ;  /* 0x0000800c00007388 */ /* 0x0001e80000000c00 */
[----:B------:R1:W-:Y:S04]  /*701e0*/  STS.128 [R0], R16 ;  /* 0x0000001000007388 */ /* 0x0003e80000000c00 */
[----:B0-----:R-:W4:Y:S04]  /*701f0*/  LDL.LU R12, [R1+0x30] ;  /* 0x00003000010c7983 */ /* 0x001f280000300800 */
[----:B------:R-:W4:Y:S04]  /*70200*/  LDL.LU R13, [R1+0x34] ;  /* 0x00003400010d7983 */ /* 0x000f280000300800 */
[----:B------:R-:W4:Y:S04]  /*70210*/  LDL.LU R14, [R1+0x38] ;  /* 0x00003800010e7983 */ /* 0x000f280000300800 */
[----:B------:R-:W4:Y:S04]  /*70220*/  LDL.LU R15, [R1+0x3c] ;  /* 0x00003c00010f7983 */ /* 0x000f280000300800 */
[----:B-1----:R-:W4:Y:S04]  /*70230*/  LDL.LU R16, [R1+0x20] ;  /* 0x0000200001107983 */ /* 0x002f280000300800 */
[----:B------:R-:W4:Y:S04]  /*70240*/  LDL.LU R17, [R1+0x24] ;  /* 0x0000240001117983 */ /* 0x000f280000300800 */
[----:B------:R-:W4:Y:S04]  /*70250*/  LDL.LU R18, [R1+0x28] ;  /* 0x0000280001127983 */ /* 0x000f280000300800 */
[----:B------:R-:W4:Y:S04]  /*70260*/  LDL.LU R19, [R1+0x2c] ;  /* 0x00002c0001137983 */ /* 0x000f280000300800 */
[----:B---3--:R0:W-:Y:S04]  /*70270*/  STS.128 [R0+0x400], R8 ;  /* 0x0004000800007388 */ /* 0x0081e80000000c00 */
[----:B0-----:R-:W3:Y:S04]  /*70280*/  LDL.LU.64 R10, [R1+0x1f18] ;  /* 0x001f1800010a7983 */ /* 0x001ee80000300a00 */
[----:B------:R-:W3:Y:S04]  /*70290*/  LDL.LU.64 R8, [R1+0x1f10] ;  /* 0x001f100001087983 */ /* 0x000ee80000300a00 */
[----:B--2---:R0:W-:Y:S04]  /*702a0*/  STS.128 [R0+0x480], R24 ;  /* 0x0004801800007388 */ /* 0x0041e80000000c00 */
[----:B0-----:R-:W2:Y:S04]  /*702b0*/  LDL.LU.64 R26, [R1+0x1f08] ;  /* 0x001f0800011a7983 */ /* 0x001ea80000300a00 */
[----:B------:R-:W2:Y:S04]  /*702c0*/  LDL.LU.64 R24, [R1+0x1f00] ;  /* 0x001f000001187983 */ /* 0x000ea80000300a00 */
[----:B---3--:R0:W-:Y:S04]  /*702d0*/  STS.128 [R0+0x800], R8 ;  /* 0x0008000800007388 */ /* 0x0081e80000000c00 */
[----:B0-----:R-:W3:Y:S04]  /*702e0*/  LDL.LU.64 R10, [R1+0x1ef8] ;  /* 0x001ef800010a7983 */ /* 0x001ee80000300a00 */
[----:B------:R-:W3:Y:S04]  /*702f0*/  LDL.LU.64 R8, [R1+0x1ef0] ;  /* 0x001ef00001087983 */ /* 0x000ee80000300a00 */
[----:B----4-:R0:W-:Y:S04]  /*70300*/  STS.128 [R0+0x880], R4 ;  /* 0x0008800400007388 */ /* 0x0101e80000000c00 */
[----:B--2---:R-:W-:Y:S01]  /*70310*/  STS.128 [R0+0xc00], R24 ;  /* 0x000c001800007388 */ /* 0x004fe20000000c00 */
[----:B------:R-:W-:-:S03]  /*70320*/  LOP3.LUT R28, R29, 0x20, RZ, 0x3c, !PT ;  /* 0x000000201d1c7812 */ /* 0x000fc600078e3cff */
[----:B0-----:R-:W2:Y:S04]  /*70330*/  LDL.LU.64 R6, [R1+0x1ee8] ;  /* 0x001ee80001067983 */ /* 0x001ea80000300a00 */
[----:B------:R-:W2:Y:S01]  /*70340*/  LDL.LU.64 R4, [R1+0x1ee0] ;  /* 0x001ee00001047983 */ /* 0x000ea20000300a00 */
[C---:B------:R-:W-:Y:S02]  /*70350*/  LOP3.LUT R3, R29.reuse, 0x40, RZ, 0x3c, !PT ;  /* 0x000000401d037812 */ /* 0x040fe400078e3cff */
[----:B------:R-:W-:Y:S01]  /*70360*/  LOP3.LUT R2, R29, 0x60, RZ, 0x3c, !PT ;  /* 0x000000601d027812 */ /* 0x000fe200078e3cff */
[----:B---3--:R-:W-:Y:S04]  /*70370*/  STS.128 [R0+0xc80], R8 ;  /* 0x000c800800007388 */ /* 0x008fe80000000c00 */
[----:B------:R-:W-:Y:S06]  /*70380*/  BAR.SYNC.DEFER_BLOCKING 0x0 ;  /* 0x0000000000007b1d */ /* 0x000fec0000010000 */
[----:B------:R-:W0:Y:S04]  /*70390*/  LDS.128 R8, [R29] ;  /* 0x000000001d087984 */ /* 0x000e280000000c00 */
[----:B------:R-:W1:Y:S04]  /*703a0*/  LDS.128 R24, [R29+0x1000] ;  /* 0x001000001d187984 */ /* 0x000e680000000c00 */
[----:B0-----:R-:W-:Y:S04]  /*703b0*/  STL.64 [R1+0x40], R8 ;  /* 0x0000400801007387 */ /* 0x001fe80000100a00 */
[----:B------:R-:W-:Y:S04]  /*703c0*/  STL.64 [R1+0x48], R10 ;  /* 0x0000480a01007387 */ /* 0x000fe80000100a00 */
[----:B------:R-:W0:Y:S04]  /*703d0*/  LDS.128 R8, [R28] ;  /* 0x000000001c087984 */ /* 0x000e280000000c00 */
[----:B-1----:R-:W-:Y:S04]  /*703e0*/  STL.64 [R1+0xb0], R24 ;  /* 0x0000b01801007387 */ /* 0x002fe80000100a00 */
[----:B------:R-:W-:Y:S04]  /*703f0*/  STL.64 [R1+0xb8], R26 ;  /* 0x0000b81a01007387 */ /* 0x000fe80000100a00 */
        /* <DEDUP_REMOVED lines=10> */
[----:B-1----:R1:W-:Y:S04]  /*704a0*/  STL.64 [R1+0x3c0], R24 ;  /* 0x0003c01801007387 */ /* 0x0023e80000100a00 */
[----:B------:R3:W-:Y:S04]  /*704b0*/  STL.64 [R1+0x3c8], R26 ;  /* 0x0003c81a01007387 */ /* 0x0007e80000100a00 */
[----:B-1----:R-:W4:Y:S04]  /*704c0*/  LDL.LU R24, [R1+0xd0] ;  /* 0x0000d00001187983 */ /* 0x002f280000300800 */
[----:B0-----:R-:W-:Y:S04]  /*704d0*/  STL.64 [R1+0x80], R8 ;  /* 0x0000800801007387 */ /* 0x001fe80000100a00 */
[----:B------:R-:W-:Y:S04]  /*704e0*/  STL.64 [R1+0x88], R10 ;  /* 0x0000880a01007387 */ /* 0x000fe80000100a00 */
[----:B------:R-:W4:Y:S04]  /*704f0*/  LDL.LU R25, [R1+0xd4] ;  /* 0x0000d40001197983 */ /* 0x000f280000300800 */
[----:B---3--:R-:W3:Y:S04]  /*70500*/  LDL.LU R26, [R1+0xd8] ;  /* 0x0000d800011a7983 */ /* 0x008ee80000300800 */
[----:B------:R-:W3:Y:S04]  /*70510*/  LDL.LU R27, [R1+0xdc] ;  /* 0x0000dc00011b7983 */ /* 0x000ee80000300800 */
[----:B------:R-:W0:Y:S04]  /*70520*/  LDS.128 R8, [R2+0x1000] ;  /* 0x0010000002087984 */ /* 0x000e280000000c00 */
[----:B------:R-:W-:Y:S06]  /*70530*/  BAR.SYNC.DEFER_BLOCKING 0x0 ;  /* 0x0000000000007b1d */ /* 0x000fec0000010000 */
[----:B------:R-:W-:Y:S04]  /*70540*/  STS.128 [R0], R12 ;  /* 0x0000000c00007388 */ /* 0x000fe80000000c00 */
[----:B------:R-:W-:Y:S04]  /*70550*/  STS.128 [R0+0x80], R16 ;  /* 0x0000801000007388 */ /* 0x000fe80000000c00 */
[----:B------:R-:W-:Y:S04]  /*70560*/  STS.128 [R0+0x480], R20 ;  /* 0x0004801400007388 */ /* 0x000fe80000000c00 */
[----:B---3--:R-:W-:Y:S04]  /*70570*/  STL.64 [R1+0x1e98], R26 ;  /* 0x001e981a01007387 */ /* 0x008fe80000100a00 */
[----:B----4-:R1:W-:Y:S04]  /*70580*/  STL.64 [R1+0x1e90], R24 ;  /* 0x001e901801007387 */ /* 0x0103e80000100a00 */
[----:B-1----:R-:W3:Y:S04]  /*70590*/  LDL.LU R24, [R1+0x10] ;  /* 0x0000100001187983 */ /* 0x002ee80000300800 */
[----:B------:R-:W3:Y:S04]  /*705a0*/  LDL.LU R25, [R1+0x14] ;  /* 0x0000140001197983 */ /* 0x000ee80000300800 */
[----:B------:R-:W3:Y:S04]  /*705b0*/  LDL.LU R26, [R1+0x18] ;  /* 0x00001800011a7983 */ /* 0x000ee80000300800 */
[----:B------:R-:W3:Y:S04]  /*705c0*/  LDL.LU R27, [R1+0x1c] ;  /* 0x00001c00011b7983 */ /* 0x000ee80000300800 */
[----:B0-----:R-:W-:Y:S04]  /*705d0*/  STL.64 [R1+0x3d0], R8 ;  /* 0x0003d00801007387 */ /* 0x001fe80000100a00 */
[----:B------:R0:W-:Y:S04]  /*705e0*/  STL.64 [R1+0x3d8], R10 ;  /* 0x0003d80a01007387 */ /* 0x0001e80000100a00 */
[----:B0-----:R-:W4:Y:S04]  /*705f0*/  LDL.LU.64 R10, [R1+0x1ed8] ;  /* 0x001ed800010a7983 */ /* 0x001f280000300a00 */
[----:B------:R-:W4:Y:S04]  /*70600*/  LDL.LU.64 R8, [R1+0x1ed0] ;  /* 0x001ed00001087983 */ /* 0x000f280000300a00 */
[----:B------:R-:W4:Y:S04]  /*70610*/  LDL.LU.64 R14, [R1+0x1ec8] ;  /* 0x001ec800010e7983 */ /* 0x000f280000300a00 */
[----:B------:R-:W4:Y:S04]  /*70620*/  LDL.LU.64 R12, [R1+0x1ec0] ;  /* 0x001ec000010c7983 */ /* 0x000f280000300a00 */
[----:B------:R-:W4:Y:S04]  /*70630*/  LDL.LU.64 R18, [R1+0x1eb8] ;  /* 0x001eb80001127983 */ /* 0x000f280000300a00 */
[----:B------:R-:W4:Y:S04]  /*70640*/  LDL.LU.64 R16, [R1+0x1eb0] ;  /* 0x001eb00001107983 */ /* 0x000f280000300a00 */
[----:B------:R-:W4:Y:S04]  /*70650*/  LDL.LU R20, [R1+0x120] ;  /* 0x0001200001147983 */ /* 0x000f280000300800 */
[----:B------:R-:W4:Y:S04]  /*70660*/  LDL.LU R21, [R1+0x124] ;  /* 0x0001240001157983 */ /* 0x000f280000300800 */
[----:B------:R-:W4:Y:S04]  /*70670*/  LDL.LU R22, [R1+0x128] ;  /* 0x0001280001167983 */ /* 0x000f280000300800 */
[----:B------:R-:W4:Y:S04]  /*70680*/  LDL.LU R23, [R1+0x12c] ;  /* 0x00012c0001177983 */ /* 0x000f280000300800 */
[----:B--2---:R-:W-:Y:S04]  /*70690*/  STS.128 [R0+0x800], R4 ;  /* 0x0008000400007388 */ /* 0x004fe80000000c00 */
[----:B---3--:R0:W-:Y:S04]  /*706a0*/  STS.128 [R0+0x400], R24 ;  /* 0x0004001800007388 */ /* 0x0081e80000000c00 */
[----:B----4-:R-:W-:Y:S04]  /*706b0*/  STS.128 [R0+0x880], R8 ;  /* 0x0008800800007388 */ /* 0x010fe80000000c00 */
[----:B------:R-:W-:Y:S04]  /*706c0*/  STS.128 [R0+0xc00], R12 ;  /* 0x000c000c00007388 */ /* 0x000fe80000000c00 */
[----:B------:R-:W-:Y:S04]  /*706d0*/  STS.128 [R0+0xc80], R16 ;  /* 0x000c801000007388 */ /* 0x000fe80000000c00 */
[----:B------:R-:W-:Y:S06]  /*706e0*/  BAR.SYNC.DEFER_BLOCKING 0x0 ;  /* 0x0000000000007b1d */ /* 0x000fec0000010000 */
[----:B------:R-:W1:Y:S04]  /*706f0*/  LDS.128 R4, [R29] ;  /* 0x000000001d047984 */ /* 0x000e680000000c00 */
[----:B------:R-:W-:Y:S04]  /*70700*/  STL.64 [R1+0x1ea8], R22 ;  /* 0x001ea81601007387 */ /* 0x000fe80000100a00 */
[----:B------:R2:W-:Y:S04]  /*70710*/  STL.64 [R1+0x1ea0], R20 ;  /* 0x001ea01401007387 */ /* 0x0005e80000100a00 */
[----:B0-----:R-:W3:Y:S04]  /*70720*/  LDL.LU R24, [R1+0x130] ;  /* 0x0001300001187983 */ /* 0x001ee80000300800 */
[----:B------:R-:W3:Y:S04]  /*70730*/  LDL.LU R25, [R1+0x134] ;  /* 0x0001340001197983 */ /* 0x000ee80000300800 */
[----:B------:R-:W3:Y:S04]  /*70740*/  LDL.LU R26, [R1+0x138] ;  /* 0x00013800011a7983 */ /* 0x000ee80000300800 */
[----:B------:R-:W3:Y:S04]  /*70750*/  LDL.LU R27, [R1+0x13c] ;  /* 0x00013c00011b7983 */ /* 0x000ee80000300800 */
[----:B--2---:R-:W2:Y:S04]  /*70760*/  LDL.LU R20, [R1+0x140] ;  /* 0x0001400001147983 */ /* 0x004ea80000300800 */
[----:B------:R-:W2:Y:S04]  /*70770*/  LDL.LU R21, [R1+0x144] ;  /* 0x0001440001157983 */ /* 0x000ea80000300800 */
[----:B------:R-:W2:Y:S04]  /*70780*/  LDL.LU R22, [R1+0x148] ;  /* 0x0001480001167983 */ /* 0x000ea80000300800 */
[----:B------:R-:W2:Y:S04]  /*70790*/  LDL.LU R23, [R1+0x14c] ;  /* 0x00014c0001177983 */ /* 0x000ea80000300800 */
[----:B------:R-:W4:Y:S04]  /*707a0*/  LDL.LU R8, [R1+0xe0] ;  /* 0x0000e00001087983 */ /* 0x000f280000300800 */
[----:B------:R-:W4:Y:S04]  /*707b0*/  LDL.LU R9, [R1+0xe4] ;  /* 0x0000e40001097983 */ /* 0x000f280000300800 */
        /* <DEDUP_REMOVED lines=10> */
[----:B-1----:R-:W-:Y:S04]  /*70860*/  STL.64 [R1], R4 ;  /* 0x0000000401007387 */ /* 0x002fe80000100a00 */
[----:B------:R-:W-:Y:S04]  /*70870*/  STL.64 [R1+0x8], R6 ;  /* 0x0000080601007387 */ /* 0x000fe80000100a00 */
[----:B------:R-:W0:Y:S04]  /*70880*/  LDS.128 R4, [R29+0x1000] ;  /* 0x001000001d047984 */ /* 0x000e280000000c00 */
[----:B0-----:R-:W-:Y:S04]  /*70890*/  STL.64 [R1+0x60], R4 ;  /* 0x0000600401007387 */ /* 0x001fe80000100a00 */
[----:B------:R-:W-:Y:S04]  /*708a0*/  STL.64 [R1+0x68], R6 ;  /* 0x0000680601007387 */ /* 0x000fe80000100a00 */
[----:B------:R-:W0:Y:S04]  /*708b0*/  LDS.128 R4, [R28] ;  /* 0x000000001c047984 */ /* 0x000e280000000c00 */
[----:B0-----:R-:W-:Y:S04]  /*708c0*/  STL.64 [R1+0x20], R4 ;  /* 0x0000200401007387 */ /* 0x001fe80000100a00 */
        /* <DEDUP_REMOVED lines=14> */
[----:B------:R-:W-:Y:S06]  /*709b0*/  BAR.SYNC.DEFER_BLOCKING 0x0 ;  /* 0x0000000000007b1d */ /* 0x000fec0000010000 */
[----:B--2---:R-:W-:Y:S04]  /*709c0*/  STS.128 [R0], R20 ;  /* 0x0000001400007388 */ /* 0x004fe80000000c00 */
[----:B---3--:R-:W-:Y:S04]  /*709d0*/  STS.128 [R0+0x80], R24 ;  /* 0x0000801800007388 */ /* 0x008fe80000000c00 */
[----:B0-----:R-:W-:Y:S04]  /*709e0*/  STL [R1+0x1cf4], R6 ;  /* 0x001cf40601007387 */ /* 0x001fe80000100800 */
[----:B------:R-:W-:Y:S04]  /*709f0*/  STL [R1+0x1cf0], R7 ;  /* 0x001cf00701007387 */ /* 0x000fe80000100800 */
[----:B------:R0:W-:Y:S04]  /*70a00*/  STL.64 [R1+0x1d60], R4 ;  /* 0x001d600401007387 */ /* 0x0001e80000100a00 */
[----:B0-----:R-:W2:Y:S04]  /*70a10*/  LDL.LU R4, [R1+0x110] ;  /* 0x0001100001047983 */ /* 0x001ea80000300800 */
[----:B------:R-:W2:Y:S04]  /*70a20*/  LDL.LU R5, [R1+0x114] ;  /* 0x0001140001057983 */ /* 0x000ea80000300800 */
[----:B------:R-:W2:Y:S04]  /*70a30*/  LDL.LU R6, [R1+0x118] ;  /* 0x0001180001067983 */ /* 0x000ea80000300800 */
[----:B------:R-:W2:Y:S04]  /*70a40*/  LDL.LU R7, [R1+0x11c] ;  /* 0x00011c0001077983 */ /* 0x000ea80000300800 */
[----:B------:R-:W3:Y:S04]  /*70a50*/  LDL.LU.64 R22, [R1+0x1ea8] ;  /* 0x001ea80001167983 */ /* 0x000ee80000300a00 */
[----:B------:R-:W3:Y:S04]  /*70a60*/  LDL.LU.64 R20, [R1+0x1ea0] ;  /* 0x001ea00001147983 */ /* 0x000ee80000300a00 */
[----:B------:R-:W3:Y:S04]  /*70a70*/  LDL.LU.64 R26, [R1+0x1e98] ;  /* 0x001e9800011a7983 */ /* 0x000ee80000300a00 */
[----:B------:R-:W3:Y:S04]  /*70a80*/  LDL.LU.64 R24, [R1+0x1e90] ;  /* 0x001e900001187983 */ /* 0x000ee80000300a00 */
[----:B------:R-:W-:Y:S04]  /*70a90*/  STS.128 [R0+0x800], R16 ;  /* 0x0008001000007388 */ /* 0x000fe80000000c00 */
[----:B------:R-:W-:Y:S04]  /*70aa0*/  STS.128 [R0+0x880], R12 ;  /* 0x0008800c00007388 */ /* 0x000fe80000000c00 */
[----:B----4-:R-:W-:Y:S04]  /*70ab0*/  STS.128 [R0+0xc00], R8 ;  /* 0x000c000800007388 */ /* 0x010fe80000000c00 */
[----:B--2---:R-:W-:Y:S04]  /*70ac0*/  STS.128 [R0+0x480], R4 ;  /* 0x0004800400007388 */ /* 0x004fe80000000c00 */
[----:B---3--:R0:W-:Y:S04]  /*70ad0*/  STS.128 [R0+0x400], R20 ;  /* 0x0004001400007388 */ /* 0x0081e80000000c00 */
[----:B------:R-:W-:Y:S04]  /*70ae0*/  STS.128 [R0+0xc80], R24 ;  /* 0x000c801800007388 */ /* 0x000fe80000000c00 */
[----:B------:R-:W-:Y:S06]  /*70af0*/  BAR.SYNC.DEFER_BLOCKING 0x0 ;  /* 0x0000000000007b1d */ /* 0x000fec0000010000 */
[----:B0-----:R-:W2:Y:S04]  /*70b00*/  LDL.LU.64 R22, [R1+0x1e88] ;  /* 0x001e880001167983 */ /* 0x001ea80000300a00 */
[----:B------:R-:W2:Y:S04]  /*70b10*/  LDL.LU.64 R20, [R1+0x1e80] ;  /* 0x001e800001147983 */ /* 0x000ea80000300a00 */
[----:B------:R-:W0:Y:S04]  /*70b20*/  LDS.128 R12, [R29] ;  /* 0x000000001d0c7984 */ /* 0x000e280000000c00 */
[----:B------:R-:W1:Y:S04]  /*70b30*/  LDS.128 R8, [R29+0x1000] ;  /* 0x001000001d087984 */ /* 0x000e680000000c00 */
[----:B------:R-:W3:Y:S04]  /*70b40*/  LDS.128 R4, [R28] ;  /* 0x000000001c047984 */ /* 0x000ee80000000c00 */
[----:B0-----:R-:W-:Y:S04]  /*70b50*/  STL.64 [R1+0xe0], R12 ;  /* 0x0000e00c01007387 */ /* 0x001fe80000100a00 */
[----:B------:R-:W-:Y:S04]  /*70b60*/  STL.64 [R1+0xe8], R14 ;  /* 0x0000e80e01007387 */ /* 0x000fe80000100a00 */
[----:B------:R-:W0:Y:S04]  /*70b70*/  LDS.128 R12, [R28+0x1000] ;  /* 0x001000001c0c7984 */ /* 0x000e280000000c00 */
[----:B-1----:R-:W-:Y:S04]  /*70b80*/  STL.64 [R1+0x3f0], R8 ;  /* 0x0003f00801007387 */ /* 0x002fe80000100a00 */
[----:B------:R-:W-:Y:S04]  /*70b90*/  STL.64 [R1+0x3f8], R10 ;  /* 0x0003f80a01007387 */ /* 0x000fe80000100a00 */
[----:B------:R-:W1:Y:S04]  /*70ba0*/  LDS.128 R8, [R3] ;  /* 0x0000000003087984 */ /* 0x000e680000000c00 */
[----:B---3--:R-:W-:Y:S04]  /*70bb0*/  STL.64 [R1+0x110], R4 ;  /* 0x0001100401007387 */ /* 0x008fe80000100a00 */
[----:B------:R-:W-:Y:S04]  /*70bc0*/  STL.64 [R1+0x118], R6 ;  /* 0x0001180601007387 */ /* 0x000fe80000100a00 */
[----:B------:R-:W3:Y:S04]  /*70bd0*/  LDS.128 R4, [R3+0x1000] ;  /* 0x0010000003047984 */ /* 0x000ee80000000c00 */
[----:B0-----:R0:W-:Y:S04]  /*70be0*/  STL.64 [R1+0x400], R12 ;  /* 0x0004000c01007387 */ /* 0x0011e80000100a00 */
[----:B------:R4:W-:Y:S04]  /*70bf0*/  STL.64 [R1+0x408], R14 ;  /* 0x0004080e01007387 */ /* 0x0009e80000100a00 */
[----:B0-----:R-:W2:Y:S04]  /*70c00*/  LDL.LU R12, [R1+0x210] ;  /* 0x00021000010c7983 */ /* 0x001ea80000300800 */
[----:B-1----:R-:W-:Y:S04]  /*70c10*/  STL.64 [R1+0x120], R8 ;  /* 0x0001200801007387 */ /* 0x002fe80000100a00 */
[----:B------:R-:W-:Y:S04]  /*70c20*/  STL.64 [R1+0x128], R10 ;  /* 0x0001280a01007387 */ /* 0x000fe80000100a00 */
[----:B---3--:R0:W-:Y:S04]  /*70c30*/  STL.64 [R1+0x410], R4 ;  /* 0x0004100401007387 */ /* 0x0081e80000100a00 */
[----:B------:R1:W-:Y:S04]  /*70c40*/  STL.64 [R1+0x418], R6 ;  /* 0x0004180601007387 */ /* 0x0003e80000100a00 */
[----:B------:R-:W2:Y:S04]  /*70c50*/  LDL.LU R13, [R1+0x214] ;  /* 0x00021400010d7983 */ /* 0x000ea80000300800 */
[----:B----4-:R-:W3:Y:S04]  /*70c60*/  LDL.LU R14, [R1+0x218] ;  /* 0x00021800010e7983 */ /* 0x010ee80000300800 */
[----:B------:R-:W3:Y:S04]  /*70c70*/  LDL.LU R15, [R1+0x21c] ;  /* 0x00021c00010f7983 */ /* 0x000ee80000300800 */
[----:B---3--:R-:W-:Y:S04]  /*70c80*/  STL.64 [R1+0x1e08], R14 ;  /* 0x001e080e01007387 */ /* 0x008fe80000100a00 */
[----:B--2---:R-:W-:Y:S04]  /*70c90*/  STL.64 [R1+0x1e00], R12 ;  /* 0x001e000c01007387 */ /* 0x004fe80000100a00 */
[----:B------:R-:W2:Y:S04]  /*70ca0*/  LDL.LU R16, [R1+0x200] ;  /* 0x0002000001107983 */ /* 0x000ea80000300800 */
[----:B------:R-:W2:Y:S04]  /*70cb0*/  LDL.LU R17, [R1+0x204] ;  /* 0x0002040001117983 */ /* 0x000ea80000300800 */
[----:B------:R-:W3:Y:S04]  /*70cc0*/  LDL.LU R18, [R1+0x208] ;  /* 0x0002080001127983 */ /* 0x000ee80000300800 */
[----:B------:R-:W3:Y:S04]  /*70cd0*/  LDL.LU R19, [R1+0x20c] ;  /* 0x00020c0001137983 */ /* 0x000ee80000300800 */
[----:B------:R-:W-:Y:S04]  /*70ce0*/  LDS.128 R12, [R2+0x1000] ;  /* 0x00100000020c7984 */ /* 0x000fe80000000c00 */
[----:B---3--:R-:W-:Y:S04]  /*70cf0*/  STL.64 [R1+0x1e18], R18 ;  /* 0x001e181201007387 */ /* 0x008fe80000100a00 */
[----:B--2---:R-:W-:Y:S04]  /*70d00*/  STL.64 [R1+0x1e10], R16 ;  /* 0x001e101001007387 */ /* 0x004fe80000100a00 */
[----:B0-----:R-:W2:Y:S04]  /*70d10*/  LDL.LU R4, [R1+0x1f0] ;  /* 0x0001f00001047983 */ /* 0x001ea80000300800 */
[----:B------:R-:W2:Y:S04]  /*70d20*/  LDL.LU R5, [R1+0x1f4] ;  /* 0x0001f40001057983 */ /* 0x000ea80000300800 */
[----:B-1----:R-:W3:Y:S04]  /*70d30*/  LDL.LU R6, [R1+0x1f8] ;  /* 0x0001f80001067983 */ /* 0x002ee80000300800 */
[----:B------:R-:W3:Y:S04]  /*70d40*/  LDL.LU R7, [R1+0x1fc] ;  /* 0x0001fc0001077983 */ /* 0x000ee80000300800 */
[----:B------:R-:W0:Y:S04]  /*70d50*/  LDS.128 R16, [R2] ;  /* 0x0000000002107984 */ /* 0x000e280000000c00 */
[----:B------:R-:W-:Y:S06]  /*70d60*/  BAR.SYNC.DEFER_BLOCKING 0x0 ;  /* 0x0000000000007b1d */ /* 0x000fec0000010000 */
[----:B---3--:R-:W-:Y:S04]  /*70d70*/  STL.64 [R1+0x1e28], R6 ;  /* 0x001e280601007387 */ /* 0x008fe80000100a00 */
[----:B--2---:R1:W-:Y:S04]  /*70d80*/  STL.64 [R1+0x1e20], R4 ;  /* 0x001e200401007387 */ /* 0x0043e80000100a00 */
[----:B-1----:R-:W2:Y:S04]  /*70d90*/  LDL.LU R4, [R1+0x1a0] ;  /* 0x0001a00001047983 */ /* 0x002ea80000300800 */
[----:B------:R-:W2:Y:S04]  /*70da0*/  LDL.LU R5, [R1+0x1a4] ;  /* 0x0001a40001057983 */ /* 0x000ea80000300800 */
[----:B------:R-:W3:Y:S04]  /*70db0*/  LDL.LU R6, [R1+0x1a8] ;  /* 0x0001a80001067983 */ /* 0x000ee80000300800 */
[----:B------:R-:W3:Y:S04]  /*70dc0*/  LDL.LU R7, [R1+0x1ac] ;  /* 0x0001ac0001077983 */ /* 0x000ee80000300800 */
[----:B---3--:R-:W-:Y:S04]  /*70dd0*/  STL.64 [R1+0x1e38], R6 ;  /* 0x001e380601007387 */ /* 0x008fe80000100a00 */
[----:B--2---:R1:W-:Y:S04]  /*70de0*/  STL.64 [R1+0x1e30], R4 ;  /* 0x001e300401007387 */ /* 0x0043e80000100a00 */
[----:B-1----:R-:W2:Y:S04]  /*70df0*/  LDL.LU R4, [R1+0x190] ;  /* 0x0001900001047983 */ /* 0x002ea80000300800 */
[----:B------:R-:W2:Y:S04]  /*70e00*/  LDL.LU R5, [R1+0x194] ;  /* 0x0001940001057983 */ /* 0x000ea80000300800 */
[----:B------:R-:W3:Y:S04]  /*70e10*/  LDL.LU R6, [R1+0x198] ;  /* 0x0001980001067983 */ /* 0x000ee80000300800 */
[----:B------:R-:W3:Y:S04]  /*70e20*/  LDL.LU R7, [R1+0x19c] ;  /* 0x00019c0001077983 */ /* 0x000ee80000300800 */
[----:B------:R-:W4:Y:S04]  /*70e30*/  LDL.LU R24, [R1+0xc0] ;  /* 0x0000c00001187983 */ /* 0x000f280000300800 */
[----:B------:R-:W4:Y:S04]  /*70e40*/  LDL.LU R25, [R1+0xc4] ;  /* 0x0000c40001197983 */ /* 0x000f280000300800 */
[----:B------:R-:W4:Y:S04]  /*70e50*/  LDL.LU R26, [R1+0xc8] ;  /* 0x0000c800011a7983 */ /* 0x000f280000300800 */
[----:B------:R-:W4:Y:S04]  /*70e60*/  LDL.LU R27, [R1+0xcc] ;  /* 0x0000cc00011b7983 */ /* 0x000f280000300800 */
        /* <DEDUP_REMOVED lines=12> */
[----:B----4-:R-:W-:Y:S04]  /*70f30*/  STS.128 [R0], R24 ;  /* 0x0000001800007388 */ /* 0x010fe80000000c00 */
[----:B---3--:R-:W-:Y:S04]  /*70f40*/  STL.64 [R1+0x1e68], R6 ;  /* 0x001e680601007387 */ /* 0x008fe80000100a00 */
[----:B--2---:R1:W-:Y:S04]  /*70f50*/  STL.64 [R1+0x1e60], R4 ;  /* 0x001e600401007387 */ /* 0x0043e80000100a00 */
[----:B-1----:R-:W2:Y:S04]  /*70f60*/  LDL.LU R4, [R1+0x160] ;  /* 0x0001600001047983 */ /* 0x002ea80000300800 */
[----:B------:R-:W2:Y:S04]  /*70f70*/  LDL.LU R5, [R1+0x164] ;  /* 0x0001640001057983 */ /* 0x000ea80000300800 */
[----:B------:R-:W2:Y:S04]  /*70f80*/  LDL.LU R6, [R1+0x168] ;  /* 0x0001680001067983 */ /* 0x000ea80000300800 */
[----:B------:R-:W2:Y:S04]  /*70f90*/  LDL.LU R7, [R1+0x16c] ;  /* 0x00016c0001077983 */ /* 0x000ea80000300800 */
[----:B------:R-:W3:Y:S04]  /*70fa0*/  LDL.LU R8, [R1+0x220] ;  /* 0x0002200001087983 */ /* 0x000ee80000300800 */
[----:B------:R-:W3:Y:S04]  /*70fb0*/  LDL.LU R9, [R1+0x224] ;  /* 0x0002240001097983 */ /* 0x000ee80000300800 */
[----:B------:R-:W3:Y:S04]  /*70fc0*/  LDL.LU R10, [R1+0x228] ;  /* 0x00022800010a7983 */ /* 0x000ee80000300800 */
[----:B------:R-:W3:Y:S04]  /*70fd0*/  LDL.LU R11, [R1+0x22c] ;  /* 0x00022c00010b7983 */ /* 0x000ee80000300800 */
[----:B0-----:R0:W-:Y:S04]  /*70fe0*/  STL.64 [R1+0x3e0], R16 ;  /* 0x0003e01001007387 */ /* 0x0011e80000100a00 */
[----:B------:R1:W-:Y:S04]  /*70ff0*/  STL.64 [R1+0x3e8], R18 ;  /* 0x0003e81201007387 */ /* 0x0003e80000100a00 */
[----:B0-----:R-:W4:Y:S04]  /*71000*/  LDL.LU R16, [R1+0x1b0] ;  /* 0x0001b00001107983 */ /* 0x001f280000300800 */
[----:B------:R0:W-:Y:S04]  /*71010*/  STL.64 [R1+0x420], R12 ;  /* 0x0004200c01007387 */ /* 0x0001e80000100a00 */
[----:B------:R0:W-:Y:S04]  /*71020*/  STL.64 [R1+0x428], R14 ;  /* 0x0004280e01007387 */ /* 0x0001e80000100a00 */
[----:B------:R-:W4:Y:S04]  /*71030*/  LDL.LU R17, [R1+0x1b4] ;  /* 0x0001b40001117983 */ /* 0x000f280000300800 */
[----:B-1----:R-:W4:Y:S04]  /*71040*/  LDL.LU R18, [R1+0x1b8] ;  /* 0x0001b80001127983 */ /* 0x002f280000300800 */
[----:B------:R-:W4:Y:S04]  /*71050*/  LDL.LU R19, [R1+0x1bc] ;  /* 0x0001bc0001137983 */ /* 0x000f280000300800 */
[----:B0-----:R-:W3:Y:S04]  /*71060*/  LDL.LU R12, [R1+0x1c0] ;  /* 0x0001c000010c7983 */ /* 0x001ee80000300800 */
[----:B------:R-:W3:Y:S04]  /*71070*/  LDL.LU R13, [R1+0x1c4] ;  /* 0x0001c400010d7983 */ /* 0x000ee80000300800 */
[----:B------:R-:W3:Y:S04]  /*71080*/  LDL.LU R14, [R1+0x1c8] ;  /* 0x0001c800010e7983 */ /* 0x000ee80000300800 */
[----:B------:R-:W3:Y:S04]  /*71090*/  LDL.LU R15, [R1+0x1cc] ;  /* 0x0001cc00010f7983 */ /* 0x000ee80000300800 */
[----:B------:R-:W3:Y:S04]  /*710a0*/  LDL.LU.64 R26, [R1+0x1e78] ;  /* 0x001e7800011a7983 */ /* 0x000ee80000300a00 */
[----:B------:R-:W3:Y:S04]  /*710b0*/  LDL.LU.64 R24, [R1+0x1e70] ;  /* 0x001e700001187983 */ /* 0x000ee80000300a00 */
[----:B------:R0:W-:Y:S04]  /*710c0*/  STS.128 [R0+0x80], R20 ;  /* 0x0000801400007388 */ /* 0x0001e80000000c00 */
[----:B------:R1:W-:Y:S04]  /*710d0*/  STL [R1+0x1d28], R22 ;  /* 0x001d281601007387 */ /* 0x0003e80000100800 */
[----:B0-----:R-:W4:Y:S04]  /*710e0*/  LDL.LU R20, [R1+0x1e0] ;  /* 0x0001e00001147983 */ /* 0x001f280000300800 */
[----:B------:R-:W4:Y:S04]  /*710f0*/  LDL.LU R21, [R1+0x1e4] ;  /* 0x0001e40001157983 */ /* 0x000f280000300800 */
[----:B-1----:R-:W4:Y:S04]  /*71100*/  LDL.LU R22, [R1+0x1e8] ;  /* 0x0001e80001167983 */ /* 0x002f280000300800 */
[----:B------:R-:W4:Y:S04]  /*71110*/  LDL.LU R23, [R1+0x1ec] ;  /* 0x0001ec0001177983 */ /* 0x000f280000300800 */
[----:B--2---:R-:W-:Y:S04]  /*71120*/  STS.128 [R0+0x480], R4 ;  /* 0x0004800400007388 */ /* 0x004fe80000000c00 */
[----:B---3--:R0:W-:Y:S04]  /*71130*/  STS.128 [R0+0x400], R24 ;  /* 0x0004001800007388 */ /* 0x0081e80000000c00 */
[----:B------:R1:W-:Y:S04]  /*71140*/  STL [R1+0x1d68], R25 ;  /* 0x001d681901007387 */ /* 0x0003e80000100800 */
[----:B0-----:R-:W2:Y:S04]  /*71150*/  LDL.LU R24, [R1+0x1d0] ;  /* 0x0001d00001187983 */ /* 0x001ea80000300800 */
[----:B-1----:R-:W2:Y:S04]  /*71160*/  LDL.LU R25, [R1+0x1d4] ;  /* 0x0001d40001197983 */ /* 0x002ea80000300800 */
[----:B------:R-:W2:Y:S04]  /*71170*/  LDL.LU R26, [R1+0x1d8] ;  /* 0x0001d800011a7983 */ /* 0x000ea80000300800 */
[----:B------:R-:W2:Y:S04]  /*71180*/  LDL.LU R27, [R1+0x1dc] ;  /* 0x0001dc00011b7983 */ /* 0x000ea80000300800 */
[----:B------:R-:W3:Y:S04]  /*71190*/  LDL.LU.64 R6, [R1+0x1e68] ;  /* 0x001e680001067983 */ /* 0x000ee80000300a00 */
[----:B------:R-:W3:Y:S04]  /*711a0*/  LDL.LU.64 R4, [R1+0x1e60] ;  /* 0x001e600001047983 */ /* 0x000ee80000300a00 */
[----:B---3--:R0:W-:Y:S04]  /*711b0*/  STS.128 [R0+0x800], R4 ;  /* 0x0008000400007388 */ /* 0x0081e80000000c00 */
[----:B0-----:R-:W3:Y:S04]  /*711c0*/  LDL.LU.64 R6, [R1+0x1e58] ;  /* 0x001e580001067983 */ /* 0x001ee80000300a00 */
[----:B------:R-:W3:Y:S04]  /*711d0*/  LDL.LU.64 R4, [R1+0x1e50] ;  /* 0x001e500001047983 */ /* 0x000ee80000300a00 */
[----:B---3--:R0:W-:Y:S04]  /*711e0*/  STS.128 [R0+0x880], R4 ;  /* 0x0008800400007388 */ /* 0x0081e80000000c00 */
[----:B0-----:R-:W3:Y:S04]  /*711f0*/  LDL.LU.64 R6, [R1+0x1e48] ;  /* 0x001e480001067983 */ /* 0x001ee80000300a00 */
[----:B------:R-:W3:Y:S04]  /*71200*/  LDL.LU.64 R4, [R1+0x1e40] ;  /* 0x001e400001047983 */ /* 0x000ee80000300a00 */
[----:B---3--:R0:W-:Y:S04]  /*71210*/  STS.128 [R0+0xc00], R4 ;  /* 0x000c000400007388 */ /* 0x0081e80000000c00 */
[----:B0-----:R-:W3:Y:S04]  /*71220*/  LDL.LU.64 R6, [R1+0x1e38] ;  /* 0x001e380001067983 */ /* 0x001ee80000300a00 */
[----:B------:R-:W3:Y:S04]  /*71230*/  LDL.LU.64 R4, [R1+0x1e30] ;  /* 0x001e300001047983 */ /* 0x000ee80000300a00 */
[----:B---3--:R-:W-:Y:S04]  /*71240*/  STS.128 [R0+0xc80], R4 ;  /* 0x000c800400007388 */ /* 0x008fe80000000c00 */
[----:B------:R-:W-:Y:S06]  /*71250*/  BAR.SYNC.DEFER_BLOCKING 0x0 ;  /* 0x0000000000007b1d */ /* 0x000fec0000010000 */
        /* <DEDUP_REMOVED lines=23> */
[----:B----4-:R-:W-:Y:S04]  /*713d0*/  STS.128 [R0], R16 ;  /* 0x0000001000007388 */ /* 0x010fe80000000c00 */
[----:B------:R-:W-:Y:S04]  /*713e0*/  STS.128 [R0+0x80], R12 ;  /* 0x0000800c00007388 */ /* 0x000fe80000000c00 */
[----:B0-----:R-:W-:Y:S04]  /*713f0*/  STL.64 [R1+0x160], R4 ;  /* 0x0001600401007387 */ /* 0x001fe80000100a00 */
[----:B------:R0:W-:Y:S04]  /*71400*/  STL.64 [R1+0x168], R6 ;  /* 0x0001680601007387 */ /* 0x0001e80000100a00 */
[----:B0-----:R-:W3:Y:S04]  /*71410*/  LDL.LU.64 R6, [R1+0x1e28] ;  /* 0x001e280001067983 */ /* 0x001ee80000300a00 */
[----:B------:R-:W3:Y:S04]  /*71420*/  LDL.LU.64 R4, [R1+0x1e20] ;  /* 0x001e200001047983 */ /* 0x000ee80000300a00 */
[----:B------:R-:W4:Y:S04]  /*71430*/  LDL.LU.64 R18, [R1+0x1e18] ;  /* 0x001e180001127983 */ /* 0x000f280000300a00 */
[----:B------:R-:W4:Y:S04]  /*71440*/  LDL.LU.64 R16, [R1+0x1e10] ;  /* 0x001e100001107983 */ /* 0x000f280000300a00 */
[----:B------:R-:W4:Y:S04]  /*71450*/  LDL.LU.64 R14, [R1+0x1e08] ;  /* 0x001e0800010e7983 */ /* 0x000f280000300a00 */
[----:B------:R-:W4:Y:S04]  /*71460*/  LDL.LU.64 R12, [R1+0x1e00] ;  /* 0x001e0000010c7983 */ /* 0x000f280000300a00 */
[----:B--2---:R-:W-:Y:S04]  /*71470*/  STS.128 [R0+0x400], R24 ;  /* 0x0004001800007388 */ /* 0x004fe80000000c00 */
[----:B------:R-:W-:Y:S04]  /*71480*/  STS.128 [R0+0x480], R20 ;  /* 0x0004801400007388 */ /* 0x000fe80000000c00 */
[----:B------:R-:W-:Y:S04]  /*71490*/  STS.128 [R0+0xc80], R8 ;  /* 0x000c800800007388 */ /* 0x000fe80000000c00 */
[----:B---3--:R-:W-:Y:S04]  /*714a0*/  STS.128 [R0+0x800], R4 ;  /* 0x0008000400007388 */ /* 0x008fe80000000c00 */
[----:B----4-:R-:W-:Y:S04]  /*714b0*/  STS.128 [R0+0x880], R16 ;  /* 0x0008801000007388 */ /* 0x010fe80000000c00 */
[----:B------:R-:W-:Y:S04]  /*714c0*/  STS.128 [R0+0xc00], R12 ;  /* 0x000c000c00007388 */ /* 0x000fe80000000c00 */
[----:B------:R-:W-:Y:S06]  /*714d0*/  BAR.SYNC.DEFER_BLOCKING 0x0 ;  /* 0x0000000000007b1d */ /* 0x000fec0000010000 */
[----:B------:R-:W0:Y:S04]  /*714e0*/  LDS.128 R12, [R29] ;  /* 0x000000001d0c7984 */ /* 0x000e280000000c00 */
[----:B------:R-:W1:Y:S04]  /*714f0*/  LDS.128 R8, [R29+0x1000] ;  /* 0x001000001d087984 */ /* 0x000e680000000c00 */
[----:B------:R-:W2:Y:S04]  /*71500*/  LDS.128 R4, [R28] ;  /* 0x000000001c047984 */ /* 0x000ea80000000c00 */
[----:B0-----:R-:W-:Y:S04]  /*71510*/  STL.64 [R1+0x1e0], R12 ;  /* 0x0001e00c01007387 */ /* 0x001fe80000100a00 */
[----:B------:R-:W-:Y:S04]  /*71520*/  STL.64 [R1+0x1e8], R14 ;  /* 0x0001e80e01007387 */ /* 0x000fe80000100a00 */
[----:B------:R-:W0:Y:S04]  /*71530*/  LDS.128 R12, [R28+0x1000] ;  /* 0x001000001c0c7984 */ /* 0x000e280000000c00 */
[----:B-1----:R-:W-:Y:S04]  /*71540*/  STL.64 [R1+0x440], R8 ;  /* 0x0004400801007387 */ /* 0x002fe80000100a00 */
[----:B------:R-:W-:Y:S04]  /*71550*/  STL.64 [R1+0x448], R10 ;  /* 0x0004480a01007387 */ /* 0x000fe80000100a00 */
[----:B------:R-:W1:Y:S04]  /*71560*/  LDS.128 R8, [R3] ;  /* 0x0000000003087984 */ /* 0x000e680000000c00 */
[----:B--2---:R-:W-:Y:S04]  /*71570*/  STL.64 [R1+0x1f0], R4 ;  /* 0x0001f00401007387 */ /* 0x004fe80000100a00 */
[----:B------:R-:W-:Y:S04]  /*71580*/  STL.64 [R1+0x1f8], R6 ;  /* 0x0001f80601007387 */ /* 0x000fe80000100a00 */
[----:B------:R-:W2:Y:S04]  /*71590*/  LDS.128 R4, [R3+0x1000] ;  /* 0x0010000003047984 */ /* 0x000ea80000000c00 */
[----:B0-----:R0:W-:Y:S04]  /*715a0*/  STL.64 [R1+0x430], R12 ;  /* 0x0004300c01007387 */ /* 0x0011e80000100a00 */
[----:B------:R3:W-:Y:S04]  /*715b0*/  STL.64 [R1+0x438], R14 ;  /* 0x0004380e01007387 */ /* 0x0007e80000100a00 */
[----:B------:R-:W4:Y:S04]  /*715c0*/  LDL.LU R20, [R1+0x300] ;  /* 0x0003000001147983 */ /* 0x000f280000300800 */
[----:B-1----:R1:W-:Y:S04]  /*715d0*/  STL.64 [R1+0x210], R8 ;  /* 0x0002100801007387 */ /* 0x0023e80000100a00 */
[----:B------:R0:W-:Y:S04]  /*715e0*/  STL.64 [R1+0x218], R10 ;  /* 0x0002180a01007387 */ /* 0x0001e80000100a00 */
[----:B--2---:R-:W-:Y:S04]  /*715f0*/  STL.64 [R1+0x220], R4 ;  /* 0x0002200401007387 */ /* 0x004fe80000100a00 */
[----:B------:R-:W-:Y:S04]  /*71600*/  STL.64 [R1+0x228], R6 ;  /* 0x0002280601007387 */ /* 0x000fe80000100a00 */
[----:B------:R-:W4:Y:S04]  /*71610*/  LDL.LU R21, [R1+0x304] ;  /* 0x0003040001157983 */ /* 0x000f280000300800 */
[----:B------:R-:W2:Y:S04]  /*71620*/  LDL.LU R22, [R1+0x308] ;  /* 0x0003080001167983 */ /* 0x000ea80000300800 */
[----:B------:R-:W2:Y:S04]  /*71630*/  LDL.LU R23, [R1+0x30c] ;  /* 0x00030c0001177983 */ /* 0x000ea80000300800 */
[----:B------:R-:W0:Y:S04]  /*71640*/  LDS.128 R4, [R2] ;  /* 0x0000000002047984 */ /* 0x000e280000000c00 */
[----:B--2---:R-:W-:Y:S04]  /*71650*/  STL.64 [R1+0x1d78], R22 ;  /* 0x001d781601007387 */ /* 0x004fe80000100a00 */
[----:B----4-:R-:W-:Y:S04]  /*71660*/  STL.64 [R1+0x1d70], R20 ;  /* 0x001d701401007387 */ /* 0x010fe80000100a00 */
[----:B------:R-:W2:Y:S04]  /*71670*/  LDL.LU R16, [R1+0x310] ;  /* 0x0003100001107983 */ /* 0x000ea80000300800 */
[----:B------:R-:W2:Y:S04]  /*71680*/  LDL.LU R17, [R1+0x314] ;  /* 0x0003140001117983 */ /* 0x000ea80000300800 */
[----:B------:R-:W4:Y:S04]  /*71690*/  LDL.LU R18, [R1+0x318] ;  /* 0x0003180001127983 */ /* 0x000f280000300800 */
[----:B------:R-:W4:Y:S04]  /*716a0*/  LDL.LU R19, [R1+0x31c] ;  /* 0x00031c0001137983 */ /* 0x000f280000300800 */
[----:B0-----:R-:W2:Y:S04]  /*716b0*/  LDL.LU R12, [R1+0x290] ;  /* 0x00029000010c7983 */ /* 0x001ea80000300800 */
[----:B------:R-:W2:Y:S04]  /*716c0*/  LDL.LU R13, [R1+0x294] ;  /* 0x00029400010d7983 */ /* 0x000ea80000300800 */
[----:B---3--:R-:W3:Y:S04]  /*716d0*/  LDL.LU R14, [R1+0x298] ;  /* 0x00029800010e7983 */ /* 0x008ee80000300800 */
[----:B------:R-:W3:Y:S04]  /*716e0*/  LDL.LU R15, [R1+0x29c] ;  /* 0x00029c00010f7983 */ /* 0x000ee80000300800 */
[----:B---3--:R-:W-:Y:S04]  /*716f0*/  STL.64 [R1+0x1da8], R14 ;  /* 0x001da80e01007387 */ /* 0x008fe80000100a00 */
[----:B--2---:R0:W-:Y:S04]  /*71700*/  STL.64 [R1+0x1da0], R12 ;  /* 0x001da00c01007387 */ /* 0x0041e80000100a00 */
[----:B-1----:R-:W2:Y:S04]  /*71710*/  LDL.LU R8, [R1+0x2a0] ;  /* 0x0002a00001087983 */ /* 0x002ea80000300800 */
[----:B------:R-:W2:Y:S04]  /*71720*/  LDL.LU R9, [R1+0x2a4] ;  /* 0x0002a40001097983 */ /* 0x000ea80000300800 */
[----:B------:R-:W3:Y:S04]  /*71730*/  LDL.LU R10, [R1+0x2a8] ;  /* 0x0002a800010a7983 */ /* 0x000ee80000300800 */
[----:B------:R-:W3:Y:S04]  /*71740*/  LDL.LU R11, [R1+0x2ac] ;  /* 0x0002ac00010b7983 */ /* 0x000ee80000300800 */
[----:B---3--:R-:W-:Y:S04]  /*71750*/  STL.64 [R1+0x1db8], R10 ;  /* 0x001db80a01007387 */ /* 0x008fe80000100a00 */
[----:B--2---:R-:W-:Y:S04]  /*71760*/  STL.64 [R1+0x1db0], R8 ;  /* 0x001db00801007387 */ /* 0x004fe80000100a00 */
[----:B0-----:R-:W2:Y:S04]  /*71770*/  LDL.LU R12, [R1+0x270] ;  /* 0x00027000010c7983 */ /* 0x001ea80000300800 */
[----:B------:R-:W2:Y:S04]  /*71780*/  LDL.LU R13, [R1+0x274] ;  /* 0x00027400010d7983 */ /* 0x000ea80000300800 */
[----:B------:R-:W3:Y:S04]  /*71790*/  LDL.LU R14, [R1+0x278] ;  /* 0x00027800010e7983 */ /* 0x000ee80000300800 */
[----:B------:R-:W3:Y:S04]  /*717a0*/  LDL.LU R15, [R1+0x27c] ;  /* 0x00027c00010f7983 */ /* 0x000ee80000300800 */
[----:B---3--:R-:W-:Y:S04]  /*717b0*/  STL.64 [R1+0x1dc8], R14 ;  /* 0x001dc80e01007387 */ /* 0x008fe80000100a00 */
[----:B--2---:R0:W-:Y:S04]  /*717c0*/  STL.64 [R1+0x1dc0], R12 ;  /* 0x001dc00c01007387 */ /* 0x0041e80000100a00 */
        /* <DEDUP_REMOVED lines=17> */
[----:B--2---:R-:W-:Y:S04]  /*718e0*/  STL.64 [R1+0x1df0], R12 ;  /* 0x001df00c01007387 */ /* 0x004fe80000100a00 */
[----:B------:R-:W2:Y:S04]  /*718f0*/  LDL.LU R8, [R1+0x260] ;  /* 0x0002600001087983 */ /* 0x000ea80000300800 */
[----:B------:R-:W2:Y:S04]  /*71900*/  LDL.LU R9, [R1+0x264] ;  /* 0x0002640001097983 */ /* 0x000ea80000300800 */
[----:B------:R-:W2:Y:S04]  /*71910*/  LDL.LU R10, [R1+0x268] ;  /* 0x00026800010a7983 */ /* 0x000ea80000300800 */
[----:B------:R-:W2:Y:S04]  /*71920*/  LDL.LU R11, [R1+0x26c] ;  /* 0x00026c00010b7983 */ /* 0x000ea80000300800 */
[----:B----4-:R-:W-:Y:S04]  /*71930*/  STL.64 [R1+0x1d88], R18 ;  /* 0x001d881201007387 */ /* 0x010fe80000100a00 */
[----:B------:R-:W-:Y:S04]  /*71940*/  STL.64 [R1+0x1d80], R16 ;  /* 0x001d801001007387 */ /* 0x000fe80000100a00 */
[----:B------:R-:W3:Y:S04]  /*71950*/  LDL.LU R24, [R1+0x2d0] ;  /* 0x0002d00001187983 */ /* 0x000ee80000300800 */
[----:B------:R-:W-:Y:S04]  /*71960*/  STL.64 [R1+0x200], R4 ;  /* 0x0002000401007387 */ /* 0x000fe80000100a00 */
[----:B------:R-:W-:Y:S04]  /*71970*/  STL.64 [R1+0x208], R6 ;  /* 0x0002080601007387 */ /* 0x000fe80000100a00 */
[----:B------:R-:W3:Y:S04]  /*71980*/  LDL.LU R25, [R1+0x2d4] ;  /* 0x0002d40001197983 */ /* 0x000ee80000300800 */
[----:B------:R-:W4:Y:S04]  /*71990*/  LDL.LU R26, [R1+0x2d8] ;  /* 0x0002d800011a7983 */ /* 0x000f280000300800 */
[----:B------:R-:W4:Y:S04]  /*719a0*/  LDL.LU R27, [R1+0x2dc] ;  /* 0x0002dc00011b7983 */ /* 0x000f280000300800 */
[----:B------:R-:W0:Y:S04]  /*719b0*/  LDS.128 R12, [R2+0x1000] ;  /* 0x00100000020c7984 */ /* 0x000e280000000c00 */
[----:B------:R-:W-:Y:S06]  /*719c0*/  BAR.SYNC.DEFER_BLOCKING 0x0 ;  /* 0x0000000000007b1d */ /* 0x000fec0000010000 */
[----:B----4-:R-:W-:Y:S04]  /*719d0*/  STL.64 [R1+0x1d98], R26 ;  /* 0x001d981a01007387 */ /* 0x010fe80000100a00 */
[----:B---3--:R1:W-:Y:S04]  /*719e0*/  STL.64 [R1+0x1d90], R24 ;  /* 0x001d901801007387 */ /* 0x0083e80000100a00 */
[----:B-1----:R-:W3:Y:S04]  /*719f0*/  LDL.LU R24, [R1+0x280] ;  /* 0x0002800001187983 */ /* 0x002ee80000300800 */
[----:B------:R-:W3:Y:S04]  /*71a00*/  LDL.LU R25, [R1+0x284] ;  /* 0x0002840001197983 */ /* 0x000ee80000300800 */
[----:B------:R-:W3:Y:S04]  /*71a10*/  LDL.LU R26, [R1+0x288] ;  /* 0x00028800011a7983 */ /* 0x000ee80000300800 */
[----:B------:R-:W3:Y:S04]  /*71a20*/  LDL.LU R27, [R1+0x28c] ;  /* 0x00028c00011b7983 */ /* 0x000ee80000300800 */
        /* <DEDUP_REMOVED lines=12> */
[----:B0-----:R-:W-:Y:S04]  /*71af0*/  STL.64 [R1+0x450], R12 ;  /* 0x0004500c01007387 */ /* 0x001fe80000100a00 */
[----:B------:R0:W-:Y:S04]  /*71b00*/  STL.64 [R1+0x458], R14 ;  /* 0x0004580e01007387 */ /* 0x0001e80000100a00 */
[----:B0-----:R-:W2:Y:S04]  /*71b10*/  LDL.LU.64 R14, [R1+0x1df8] ;  /* 0x001df800010e7983 */ /* 0x001ea80000300a00 */
[----:B------:R-:W2:Y:S04]  /*71b20*/  LDL.LU.64 R12, [R1+0x1df0] ;  /* 0x001df000010c7983 */ /* 0x000ea80000300a00 */
[----:B--2---:R0:W-:Y:S04]  /*71b30*/  STS.128 [R0], R12 ;  /* 0x0000000c00007388 */ /* 0x0041e80000000c00 */
[----:B0-----:R-:W2:Y:S04]  /*71b40*/  LDL.LU.64 R14, [R1+0x1de8] ;  /* 0x001de800010e7983 */ /* 0x001ea80000300a00 */
[----:B------:R-:W2:Y:S04]  /*71b50*/  LDL.LU.64 R12, [R1+0x1de0] ;  /* 0x001de000010c7983 */ /* 0x000ea80000300a00 */
[----:B--2---:R0:W-:Y:S04]  /*71b60*/  STS.128 [R0+0x80], R12 ;  /* 0x0000800c00007388 */ /* 0x0041e80000000c00 */
[----:B0-----:R-:W2:Y:S04]  /*71b70*/  LDL.LU.64 R14, [R1+0x1dd8] ;  /* 0x001dd800010e7983 */ /* 0x001ea80000300a00 */
[----:B------:R-:W2:Y:S04]  /*71b80*/  LDL.LU.64 R12, [R1+0x1dd0] ;  /* 0x001dd000010c7983 */ /* 0x000ea80000300a00 */
[----:B--2---:R0:W-:Y:S04]  /*71b90*/  STS.128 [R0+0x400], R12 ;  /* 0x0004000c00007388 */ /* 0x0041e80000000c00 */
[----:B0-----:R-:W2:Y:S04]  /*71ba0*/  LDL.LU.64 R14, [R1+0x1dc8] ;  /* 0x001dc800010e7983 */ /* 0x001ea80000300a00 */
[----:B------:R-:W2:Y:S04]  /*71bb0*/  LDL.LU.64 R12, [R1+0x1dc0] ;  /* 0x001dc000010c7983 */ /* 0x000ea80000300a00 */
[----:B------:R0:W-:Y:S04]  /*71bc0*/  STS.128 [R0+0x480], R8 ;  /* 0x0004800800007388 */ /* 0x0001e80000000c00 */
[----:B0-----:R-:W3:Y:S04]  /*71bd0*/  LDL.LU.64 R10, [R1+0x1db8] ;  /* 0x001db800010a7983 */ /* 0x001ee80000300a00 */
[----:B------:R-:W3:Y:S04]  /*71be0*/  LDL.LU.64 R8, [R1+0x1db0] ;  /* 0x001db00001087983 */ /* 0x000ee80000300a00 */
[----:B--2---:R0:W-:Y:S04]  /*71bf0*/  STS.128 [R0+0x800], R12 ;  /* 0x0008000c00007388 */ /* 0x0041e80000000c00 */
[----:B0-----:R-:W2:Y:S04]  /*71c00*/  LDL.LU.64 R14, [R1+0x1da8] ;  /* 0x001da800010e7983 */ /* 0x001ea80000300a00 */
[----:B------:R-:W2:Y:S04]  /*71c10*/  LDL.LU.64 R12, [R1+0x1da0] ;  /* 0x001da000010c7983 */ /* 0x000ea80000300a00 */
[----:B---3--:R-:W-:Y:S04]  /*71c20*/  STS.128 [R0+0x880], R24 ;  /* 0x0008801800007388 */ /* 0x008fe80000000c00 */
[----:B------:R-:W-:Y:S04]  /*71c30*/  STS.128 [R0+0xc80], R8 ;  /* 0x000c800800007388 */ /* 0x000fe80000000c00 */
[----:B--2---:R-:W-:Y:S04]  /*71c40*/  STS.128 [R0+0xc00], R12 ;  /* 0x000c000c00007388 */ /* 0x004fe80000000c00 */
[----:B------:R-:W-:Y:S06]  /*71c50*/  BAR.SYNC.DEFER_BLOCKING 0x0 ;  /* 0x0000000000007b1d */ /* 0x000fec0000010000 */
[----:B------:R-:W0:Y:S04]  /*71c60*/  LDS.128 R24, [R29] ;  /* 0x000000001d187984 */ /* 0x000e280000000c00 */
[----:B------:R-:W1:Y:S04]  /*71c70*/  LDS.128 R12, [R29+0x1000] ;  /* 0x001000001d0c7984 */ /* 0x000e680000000c00 */
[----:B------:R-:W2:Y:S04]  /*71c80*/  LDS.128 R8, [R28] ;  /* 0x000000001c087984 */ /* 0x000ea80000000c00 */
[----:B0-----:R-:W-:Y:S04]  /*71c90*/  STL.64 [R1+0x1c0], R24 ;  /* 0x0001c01801007387 */ /* 0x001fe80000100a00 */
[----:B------:R-:W-:Y:S04]  /*71ca0*/  STL.64 [R1+0x1c8], R26 ;  /* 0x0001c81a01007387 */ /* 0x000fe80000100a00 */
[----:B-1----:R-:W-:Y:S04]  /*71cb0*/  STL.64 [R1+0x1b0], R12 ;  /* 0x0001b00c01007387 */ /* 0x002fe80000100a00 */
[----:B------:R-:W-:Y:S04]  /*71cc0*/  STL.64 [R1+0x1b8], R14 ;  /* 0x0001b80e01007387 */ /* 0x000fe80000100a00 */
[----:B------:R-:W0:Y:S04]  /*71cd0*/  LDS.128 R24, [R28+0x1000] ;  /* 0x001000001c187984 */ /* 0x000e280000000c00 */
[----:B--2---:R-:W-:Y:S04]  /*71ce0*/  STL.64 [R1+0x1a0], R8 ;  /* 0x0001a00801007387 */ /* 0x004fe80000100a00 */
[----:B------:R-:W-:Y:S04]  /*71cf0*/  STL.64 [R1+0x1a8], R10 ;  /* 0x0001a80a01007387 */ /* 0x000fe80000100a00 */
[----:B------:R-:W1:Y:S04]  /*71d00*/  LDS.128 R8, [R3+0x1000] ;  /* 0x0010000003087984 */ /* 0x000e680000000c00 */
[----:B------:R-:W2:Y:S04]  /*71d10*/  LDS.128 R12, [R3] ;  /* 0x00000000030c7984 */ /* 0x000ea80000000c00 */
[----:B0-----:R-:W-:Y:S04]  /*71d20*/  STL.64 [R1+0x190], R24 ;  /* 0x0001901801007387 */ /* 0x001fe80000100a00 */
[----:B------:R-:W-:Y:S04]  /*71d30*/  STL.64 [R1+0x198], R26 ;  /* 0x0001981a01007387 */ /* 0x000fe80000100a00 */
[----:B------:R-:W-:Y:S04]  /*71d40*/  LDS.128 R24, [R2+0x1000] ;  /* 0x0010000002187984 */ /* 0x000fe80000000c00 */
[----:B-1----:R-:W-:Y:S04]  /*71d50*/  STL [R1+0x1cec], R11 ;  /* 0x001cec0b01007387 */ /* 0x002fe80000100800 */
[----:B--2---:R-:W-:Y:S04]  /*71d60*/  STL.64 [R1+0x180], R12 ;  /* 0x0001800c01007387 */ /* 0x004fe80000100a00 */
[----:B------:R-:W-:Y:S04]  /*71d70*/  STL.64 [R1+0x188], R14 ;  /* 0x0001880e01007387 */ /* 0x000fe80000100a00 */
[----:B------:R-:W0:Y:S04]  /*71d80*/  LDS.128 R12, [R2] ;  /* 0x00000000020c7984 */ /* 0x000e280000000c00 */
[----:B------:R-:W-:Y:S06]  /*71d90*/  BAR.SYNC.DEFER_BLOCKING 0x0 ;  /* 0x0000000000007b1d */ /* 0x000fec0000010000 */
[----:B------:R-:W-:Y:S04]  /*71da0*/  STS.128 [R0], R16 ;  /* 0x0000001000007388 */ /* 0x000fe80000000c00 */
[----:B0-----:R-:W-:Y:S04]  /*71db0*/  STL.64 [R1+0x1d00], R14 ;  /* 0x001d000e01007387 */ /* 0x001fe80000100a00 */
[----:B------:R0:W-:Y:S04]  /*71dc0*/  STL.64 [R1+0x1cf8], R12 ;  /* 0x001cf80c01007387 */ /* 0x0001e80000100a00 */
[----:B0-----:R-:W2:Y:S04]  /*71dd0*/  LDL.LU R12, [R1+0x2f0] ;  /* 0x0002f000010c7983 */ /* 0x001ea80000300800 */
[----:B------:R-:W2:Y:S04]  /*71de0*/  LDL.LU R13, [R1+0x2f4] ;  /* 0x0002f400010d7983 */ /* 0x000ea80000300800 */
[----:B------:R-:W2:Y:S04]  /*71df0*/  LDL.LU R14, [R1+0x2f8] ;  /* 0x0002f800010e7983 */ /* 0x000ea80000300800 */
[----:B------:R-:W2:Y:S04]  /*71e00*/  LDL.LU R15, [R1+0x2fc] ;  /* 0x0002fc00010f7983 */ /* 0x000ea80000300800 */
[----:B------:R-:W-:Y:S04]  /*71e10*/  STL.64 [R1+0x1d0], R24 ;  /* 0x0001d01801007387 */ /* 0x000fe80000100a00 */
[----:B------:R0:W-:Y:S04]  /*71e20*/  STL.64 [R1+0x1d8], R26 ;  /* 0x0001d81a01007387 */ /* 0x0001e80000100a00 */
[----:B0-----:R-:W3:Y:S04]  /*71e30*/  LDL.LU.64 R26, [R1+0x1d98] ;  /* 0x001d9800011a7983 */ /* 0x001ee80000300a00 */
[----:B------:R-:W3:Y:S04]  /*71e40*/  LDL.LU.64 R24, [R1+0x1d90] ;  /* 0x001d900001187983 */ /* 0x000ee80000300a00 */
[----:B------:R-:W3:Y:S04]  /*71e50*/  LDL.LU.64 R18, [R1+0x1d88] ;  /* 0x001d880001127983 */ /* 0x000ee80000300a00 */
[----:B------:R-:W3:Y:S04]  /*71e60*/  LDL.LU.64 R16, [R1+0x1d80] ;  /* 0x001d800001107983 */ /* 0x000ee80000300a00 */
[----:B----4-:R0:W-:Y:S04]  /*71e70*/  STS.128 [R0+0x80], R20 ;  /* 0x0000801400007388 */ /* 0x0101e80000000c00 */
[----:B0-----:R-:W4:Y:S04]  /*71e80*/  LDL.LU.64 R22, [R1+0x1d78] ;  /* 0x001d780001167983 */ /* 0x001f280000300a00 */
[----:B------:R-:W4:Y:S04]  /*71e90*/  LDL.LU.64 R20, [R1+0x1d70] ;  /* 0x001d700001147983 */ /* 0x000f280000300a00 */
[----:B------:R-:W-:Y:S04]  /*71ea0*/  STS.128 [R0+0x480], R4 ;  /* 0x0004800400007388 */ /* 0x000fe80000000c00 */
[----:B--2---:R-:W-:Y:S04]  /*71eb0*/  STS.128 [R0+0x800], R12 ;  /* 0x0008000c00007388 */ /* 0x004fe80000000c00 */
[----:B---3--:R0:W-:Y:S04]  /*71ec0*/  STS.128 [R0+0x400], R24 ;  /* 0x0004001800007388 */ /* 0x0081e80000000c00 */
[----:B------:R1:W-:Y:S04]  /*71ed0*/  STS.128 [R0+0xc00], R16 ;  /* 0x000c001000007388 */ /* 0x0003e80000000c00 */
[----:B0-----:R-:W2:Y:S04]  /*71ee0*/  LDL.LU R25, [R1+0x1d68] ;  /* 0x001d680001197983 */ /* 0x001ea80000300800 */
[----:B------:R-:W3:Y:S04]  /*71ef0*/  LDL.LU.64 R4, [R1+0x1d60] ;  /* 0x001d600001047983 */ /* 0x000ee80000300a00 */
[----:B-1----:R-:W2:Y:S04]  /*71f00*/  LDL.LU R16, [R1+0x380] ;  /* 0x0003800001107983 */ /* 0x002ea80000300800 */
[----:B------:R-:W2:Y:S04]  /*71f10*/  LDL.LU R17, [R1+0x384] ;  /* 0x0003840001117983 */ /* 0x000ea80000300800 */
[----:B------:R-:W2:Y:S04]  /*71f20*/  LDL.LU R18, [R1+0x388] ;  /* 0x0003880001127983 */ /* 0x000ea80000300800 */
[----:B------:R-:W2:Y:S04]  /*71f30*/  LDL.LU R19, [R1+0x38c] ;  /* 0x00038c0001137983 */ /* 0x000ea80000300800 */
[----:B------:R-:W2:Y:S04]  /*71f40*/  LDL.LU R12, [R1+0x320] ;  /* 0x00032000010c7983 */ /* 0x000ea80000300800 */
[----:B------:R-:W2:Y:S04]  /*71f50*/  LDL.LU R13, [R1+0x324] ;  /* 0x00032400010d7983 */ /* 0x000ea80000300800 */
[----:B------:R-:W2:Y:S04]  /*71f60*/  LDL.LU R14, [R1+0x328] ;  /* 0x00032800010e7983 */ /* 0x000ea80000300800 */
[----:B----4-:R0:W-:Y:S04]  /*71f70*/  STS.128 [R0+0x880], R20 ;  /* 0x0008801400007388 */ /* 0x0101e80000000c00 */
[----:B------:R-:W2:Y:S04]  /*71f80*/  LDL.LU R15, [R1+0x32c] ;  /* 0x00032c00010f7983 */ /* 0x000ea80000300800 */
[----:B0-----:R-:W4:Y:S04]  /*71f90*/  LDL.LU R20, [R1+0x350] ;  /* 0x0003500001147983 */ /* 0x001f280000300800 */
[----:B------:R-:W4:Y:S04]  /*71fa0*/  LDL.LU R21, [R1+0x354] ;  /* 0x0003540001157983 */ /* 0x000f280000300800 */
[----:B------:R-:W2:Y:S04]  /*71fb0*/  LDL.LU R22, [R1+0x358] ;  /* 0x0003580001167983 */ /* 0x000ea80000300800 */
[----:B------:R-:W2:Y:S04]  /*71fc0*/  LDL.LU R23, [R1+0x35c] ;  /* 0x00035c0001177983 */ /* 0x000ea80000300800 */
[----:B--2---:R-:W-:Y:S04]  /*71fd0*/  STL.64 [R1+0x1d38], R22 ;  /* 0x001d381601007387 */ /* 0x004fe80000100a00 */
[----:B----4-:R0:W-:Y:S04]  /*71fe0*/  STL.64 [R1+0x1d30], R20 ;  /* 0x001d301401007387 */ /* 0x0101e80000100a00 */
[----:B0-----:R-:W2:Y:S04]  /*71ff0*/  LDL.LU R20, [R1+0x340] ;  /* 0x0003400001147983 */ /* 0x001ea80000300800 */
[----:B------:R-:W2:Y:S04]  /*72000*/  LDL.LU R21, [R1+0x344] ;  /* 0x0003440001157983 */ /* 0x000ea80000300800 */
[----:B------:R-:W4:Y:S04]  /*72010*/  LDL.LU R22, [R1+0x348] ;  /* 0x0003480001167983 */ /* 0x000f280000300800 */
[----:B------:R-:W4:Y:S04]  /*72020*/  LDL.LU R23, [R1+0x34c] ;  /* 0x00034c0001177983 */ /* 0x000f280000300800 */
[----:B----4-:R-:W-:Y:S04]  /*72030*/  STL.64 [R1+0x1d48], R22 ;  /* 0x001d481601007387 */ /* 0x010fe80000100a00 */
[----:B--2---:R0:W-:Y:S04]  /*72040*/  STL.64 [R1+0x1d40], R20 ;  /* 0x001d401401007387 */ /* 0x0041e80000100a00 */
[----:B0-----:R-:W2:Y:S04]  /*72050*/  LDL.LU R20, [R1+0x330] ;  /* 0x0003300001147983 */ /* 0x001ea80000300800 */
[----:B------:R-:W2:Y:S04]  /*72060*/  LDL.LU R21, [R1+0x334] ;  /* 0x0003340001157983 */ /* 0x000ea80000300800 */
[----:B------:R-:W4:Y:S04]  /*72070*/  LDL.LU R22, [R1+0x338] ;  /* 0x0003380001167983 */ /* 0x000f280000300800 */
[----:B------:R-:W4:Y:S04]  /*72080*/  LDL.LU R23, [R1+0x33c] ;  /* 0x00033c0001177983 */ /* 0x000f280000300800 */
[----:B------:R-:W-:Y:S04]  /*72090*/  STS.128 [R0+0xc80], R12 ;  /* 0x000c800c00007388 */ /* 0x000fe80000000c00 */
[----:B------:R-:W-:Y:S06]  /*720a0*/  BAR.SYNC.DEFER_BLOCKING 0x0 ;  /* 0x0000000000007b1d */ /* 0x000fec0000010000 */
[----:B------:R-:W0:Y:S04]  /*720b0*/  LDS.128 R12, [R29+0x1000] ;  /* 0x001000001d0c7984 */ /* 0x000e280000000c00 */
[----:B----4-:R-:W-:Y:S04]  /*720c0*/  STL.64 [R1+0x1d58], R22 ;  /* 0x001d581601007387 */ /* 0x010fe80000100a00 */
[----:B--2---:R-:W-:Y:S04]  /*720d0*/  STL.64 [R1+0x1d50], R20 ;  /* 0x001d501401007387 */ /* 0x004fe80000100a00 */
[----:B------:R-:W-:Y:S04]  /*720e0*/  STL.64 [R1+0x1d10], R18 ;  /* 0x001d101201007387 */ /* 0x000fe80000100a00 */
[----:B------:R1:W-:Y:S04]  /*720f0*/  STL.64 [R1+0x1d08], R16 ;  /* 0x001d081001007387 */ /* 0x0003e80000100a00 */
[----:B------:R-:W2:Y:S04]  /*72100*/  LDS.128 R20, [R29] ;  /* 0x000000001d147984 */ /* 0x000ea80000000c00 */
[----:B-1----:R-:W4:Y:S04]  /*72110*/  LDL.LU R16, [R1+0x370] ;  /* 0x0003700001107983 */ /* 0x002f280000300800 */
[----:B------:R-:W4:Y:S04]  /*72120*/  LDL.LU R17, [R1+0x374] ;  /* 0x0003740001117983 */ /* 0x000f280000300800 */
[----:B------:R-:W2:Y:S04]  /*72130*/  LDL.LU R18, [R1+0x378] ;  /* 0x0003780001127983 */ /* 0x000ea80000300800 */
[----:B------:R-:W2:Y:S01]  /*72140*/  LDL.LU R19, [R1+0x37c] ;  /* 0x00037c0001137983 */ /* 0x000ea20000300800 */
[----:B0-----:R-:W-:-:S03]  /*72150*/  IMAD.MOV.U32 R27, RZ, RZ, R12 ;  /* 0x000000ffff1b7224 */ /* 0x001fc600078e000c */
[----:B--2---:R-:W-:Y:S04]  /*72160*/  STL.64 [R1+0x1d20], R18 ;  /* 0x001d201201007387 */ /* 0x004fe80000100a00 */
[----:B----4-:R0:W-:Y:S04]  /*72170*/  STL.64 [R1+0x1d18], R16 ;  /* 0x001d181001007387 */ /* 0x0101e80000100a00 */
[----:B0-----:R-:W2:Y:S04]  /*72180*/  LDL.LU R16, [R1+0x360] ;  /* 0x0003600001107983 */ /* 0x001ea80000300800 */
[----:B------:R-:W2:Y:S04]  /*72190*/  LDL.LU R17, [R1+0x364] ;  /* 0x0003640001117983 */ /* 0x000ea80000300800 */
[----:B------:R-:W2:Y:S04]  /*721a0*/  LDL.LU R18, [R1+0x368] ;  /* 0x0003680001127983 */ /* 0x000ea80000300800 */
[----:B------:R-:W2:Y:S04]  /*721b0*/  LDL.LU R19, [R1+0x36c] ;  /* 0x00036c0001137983 */ /* 0x000ea80000300800 */
[----:B------:R0:W-:Y:S04]  /*721c0*/  STL [R1+0x2a4], R13 ;  /* 0x0002a40d01007387 */ /* 0x0001e80000100800 */
[----:B------:R-:W-:Y:S04]  /*721d0*/  STL.64 [R1+0x230], R20 ;  /* 0x0002301401007387 */ /* 0x000fe80000100a00 */
[----:B------:R-:W-:Y:S04]  /*721e0*/  STL.64 [R1+0x238], R22 ;  /* 0x0002381601007387 */ /* 0x000fe80000100a00 */
[----:B------:R-:W1:Y:S04]  /*721f0*/  LDS.128 R20, [R28] ;  /* 0x000000001c147984 */ /* 0x000e680000000c00 */
[----:B------:R4:W-:Y:S04]  /*72200*/  STL.64 [R1+0x2a8], R14 ;  /* 0x0002a80e01007387 */ /* 0x0009e80000100a00 */
[----:B------:R-:W2:Y:S04]  /*72210*/  LDL.LU R12, [R1+0x390] ;  /* 0x00039000010c7983 */ /* 0x000ea80000300800 */
[----:B0-----:R-:W2:Y:S04]  /*72220*/  LDL.LU R13, [R1+0x394] ;  /* 0x00039400010d7983 */ /* 0x001ea80000300800 */
[----:B----4-:R-:W4:Y:S04]  /*72230*/  LDL.LU R14, [R1+0x398] ;  /* 0x00039800010e7983 */ /* 0x010f280000300800 */
[----:B------:R-:W4:Y:S04]  /*72240*/  LDL.LU R15, [R1+0x39c] ;  /* 0x00039c00010f7983 */ /* 0x000f280000300800 */
[----:B------:R-:W-:Y:S04]  /*72250*/  STL [R1+0x1cd8], R27 ;  /* 0x001cd81b01007387 */ /* 0x000fe80000100800 */
[----:B------:R-:W2:Y:S04]  /*72260*/  LDL R7, [R1+0x1054] ;  /* 0x0010540001077983 */ /* 0x000ea80000100800 */
[----:B-1----:R-:W-:Y:S04]  /*72270*/  STL.64 [R1+0x250], R20 ;  /* 0x0002501401007387 */ /* 0x002fe80000100a00 */
        /* <DEDUP_REMOVED lines=8> */
[----:B------:R-:W2:Y:S04]  /*72300*/  LDL R11, [R1+0x1068] ;  /* 0x00106800010b7983 */ /* 0x000ea80000100800 */
[----:B0-----:R-:W-:Y:S04]  /*72310*/  STL.64 [R1+0x280], R20 ;  /* 0x0002801401007387 */ /* 0x001fe80000100a00 */
[----:B------:R-:W-:Y:S04]  /*72320*/  STL.64 [R1+0x288], R22 ;  /* 0x0002881601007387 */ /* 0x000fe80000100a00 */
[----:B------:R-:W0:Y:S04]  /*72330*/  LDS.128 R20, [R2] ;  /* 0x0000000002147984 */ /* 0x000e280000000c00 */
[----:B0-----:R-:W-:Y:S01]  /*72340*/  STL [R1+0x274], R21 ;  /* 0x0002741501007387 */ /* 0x001fe20000100800 */
[----:B------:R-:W-:-:S03]  /*72350*/  IMAD.MOV.U32 R27, RZ, RZ, R20 ;  /* 0x000000ffff1b7224 */ /* 0x000fc600078e0014 */
[----:B------:R-:W-:Y:S04]  /*72360*/  STL.64 [R1+0x278], R22 ;  /* 0x0002781601007387 */ /* 0x000fe80000100a00 */
[----:B------:R-:W0:Y:S04]  /*72370*/  LDS.128 R20, [R2+0x1000] ;  /* 0x0010000002147984 */ /* 0x000e280000000c00 */
[----:B------:R-:W-:Y:S04]  /*72380*/  STL [R1+0x1cdc], R27 ;  /* 0x001cdc1b01007387 */ /* 0x000fe80000100800 */
[----:B------:R-:W-:Y:S06]  /*72390*/  BAR.SYNC.DEFER_BLOCKING 0x0 ;  /* 0x0000000000007b1d */ /* 0x000fec0000010000 */
        /* <DEDUP_REMOVED lines=10> */
[----:B------:R-:W-:Y:S04]  /*72440*/  STS.128 [R0+0x480], R16 ;  /* 0x0004801000007388 */ /* 0x000fe80000000c00 */
[----:B--2---:R0:W-:Y:S04]  /*72450*/  STS.128 [R0+0x400], R20 ;  /* 0x0004001400007388 */ /* 0x0041e80000000c00 */
[----:B0-----:R-:W2:Y:S04]  /*72460*/  LDL.LU R22, [R1+0x1d28] ;  /* 0x001d280001167983 */ /* 0x001ea80000300800 */
[----:B------:R-:W2:Y:S04]  /*72470*/  LDL.LU R23, [R1+0x40] ;  /* 0x0000400001177983 */ /* 0x000ea80000300800 */
[----:B------:R-:W2:Y:S04]  /*72480*/  LDL.LU R6, [R1] ;  /* 0x0000000001067983 */ /* 0x000ea80000300800 */
[----:B------:R-:W2:Y:S04]  /*72490*/  LDL.LU.64 R18, [R1+0x1d20] ;  /* 0x001d200001127983 */ /* 0x000ea80000300a00 */
[----:B------:R-:W2:Y:S04]  /*724a0*/  LDL.LU.64 R16, [R1+0x1d18] ;  /* 0x001d180001107983 */ /* 0x000ea80000300a00 */
[----:B--2---:R0:W-:Y:S04]  /*724b0*/  STS.128 [R0+0x800], R16 ;  /* 0x0008001000007388 */ /* 0x0041e80000000c00 */
[----:B0-----:R-:W2:Y:S04]  /*724c0*/  LDL.LU.64 R18, [R1+0x1d10] ;  /* 0x001d100001127983 */ /* 0x001ea80000300a00 */
[----:B------:R-:W2:Y:S04]  /*724d0*/  LDL.LU.64 R16, [R1+0x1d08] ;  /* 0x001d080001107983 */ /* 0x000ea80000300a00 */
[----:B------:R-:W3:Y:S04]  /*724e0*/  LDL R27, [R1+0x106c] ;  /* 0x00106c00011b7983 */ /* 0x000ee80000100800 */
[----:B--2---:R0:W-:Y:S02]  /*724f0*/  STS.128 [R0+0x880], R16 ;  /* 0x0008801000007388 */ /* 0x0041e40000000c00 */
[----:B0-----:R-:W-:-:S04]  /*72500*/  IADD3 R16, R7, 0x2, RZ ;  /* 0x0000000207107810 */ /* 0x001fc80007ffe0ff */
[----:B------:R-:W-:Y:S02]  /*72510*/  ISETP.GE.AND P2, PT, R16, c[0x0][0x17c], PT ;  /* 0x00005f0010007a0c */ /* 0x000fe40003f46270 */
[----:B------:R-:W2:Y:S04]  /*72520*/  LDL.LU R16, [R1+0x3a0] ;  /* 0x0003a00001107983 */ /* 0x000ea80000300800 */
[----:B------:R-:W2:Y:S04]  /*72530*/  LDL.LU R17, [R1+0x3a4] ;  /* 0x0003a40001117983 */ /* 0x000ea80000300800 */
[----:B------:R-:W2:Y:S04]  /*72540*/  LDL.LU R18, [R1+0x3a8] ;  /* 0x0003a80001127983 */ /* 0x000ea80000300800 */
[----:B------:R-:W2:Y:S01]  /*72550*/  LDL.LU R19, [R1+0x3ac] ;  /* 0x0003ac0001137983 */ /* 0x000ea20000300800 */
[----:B------:R-:W-:-:S03]  /*72560*/  IADD3 R2, R7, 0x1, RZ ;  /* 0x0000000107027810 */ /* 0x000fc60007ffe0ff */
[----:B----4-:R0:W-:Y:S01]  /*72570*/  STS.128 [R0+0xc00], R12 ;  /* 0x000c000c00007388 */ /* 0x0101e20000000c00 */
[----:B------:R-:W-:Y:S01]  /*72580*/  ISETP.GE.AND P4, PT, R2, c[0x0][0x17c], PT ;  /* 0x00005f0002007a0c */ /* 0x000fe20003f86270 */
[C---:B------:R-:W-:Y:S02]  /*72590*/  IMAD R3, R11.reuse, c[0x0][0x194], RZ ;  /* 0x000065000b037a24 */ /* 0x040fe400078e02ff */
[----:B------:R-:W-:Y:S01]  /*725a0*/  IMAD.MOV.U32 R2, RZ, RZ, c[0x0][0x194] ;  /* 0x00006500ff027624 */ /* 0x000fe200078e00ff */
[----:B------:R-:W-:Y:S02]  /*725b0*/  ISETP.GE.AND P0, PT, R11, c[0x0][0x178], PT ;  /* 0x00005e000b007a0c */ /* 0x000fe40003f06270 */
[C---:B------:R-:W-:Y:S02]  /*725c0*/  ISETP.GE.AND P5, PT, R7.reuse, c[0x0][0x17c], PT ;  /* 0x00005f0007007a0c */ /* 0x040fe40003fa6270 */
[----:B------:R-:W-:Y:S02]  /*725d0*/  ISETP.LT.AND P0, PT, R7, c[0x0][0x17c], !P0 ;  /* 0x00005f0007007a0c */ /* 0x000fe40004701270 */
[----:B---3--:R-:W-:Y:S01]  /*725e0*/  ISETP.LT.AND P5, PT, R27, c[0x0][0x178], !P5 ;  /* 0x00005e001b007a0c */ /* 0x008fe20006fa1270 */
[----:B------:R-:W-:Y:S01]  /*725f0*/  IMAD R20, R7, c[0x0][0x198], RZ ;  /* 0x0000660007147a24 */ /* 0x000fe200078e02ff */
[----:B------:R-:W-:-:S02]  /*72600*/  ISETP.LT.AND P6, PT, R11, c[0x0][0x178], !P4 ;  /* 0x00005e000b007a0c */ /* 0x000fc400067c1270 */
[----:B------:R-:W-:Y:S01]  /*72610*/  ISETP.LT.AND P4, PT, R27, c[0x0][0x178], !P4 ;  /* 0x00005e001b007a0c */ /* 0x000fe20006781270 */
[----:B0-----:R-:W3:Y:S01]  /*72620*/  LDL.LU.64 R14, [R1+0x1d00] ;  /* 0x001d0000010e7983 */ /* 0x001ee20000300a00 */
[----:B------:R-:W-:-:S03]  /*72630*/  PRMT R22, R6, 0x7632, R22 ;  /* 0x0000763206167816 */ /* 0x000fc60000000016 */
[----:B------:R-:W4:Y:S04]  /*72640*/  LDL.LU.64 R12, [R1+0x1cf8] ;  /* 0x001cf800010c7983 */ /* 0x000f280000300a00 */
[----:B--2---:R0:W-:Y:S02]  /*72650*/  STS.128 [R0+0xc80], R16 ;  /* 0x000c801000007388 */ /* 0x0041e40000000c00 */
[----:B0-----:R-:W-:Y:S02]  /*72660*/  IMAD R0, R2, 0x100, R3 ;  /* 0x0000010002007824 */ /* 0x001fe400078e0203 */
[----:B------:R-:W-:Y:S01]  /*72670*/  BAR.SYNC.DEFER_BLOCKING 0x0 ;  /* 0x0000000000007b1d */ /* 0x000fe20000010000 */
[----:B------:R-:W-:Y:S02]  /*72680*/  LEA R2, P1, R3, c[0x0][0x170], 0x1 ;  /* 0x00005c0003027a11 */ /* 0x000fe400078208ff */
[----:B------:R-:W-:-:S02]  /*72690*/  LEA R28, P3, R0, c[0x0][0x170], 0x1 ;  /* 0x00005c00001c7a11 */ /* 0x000fc400078608ff */
[----:B------:R-:W-:Y:S02]  /*726a0*/  LEA.HI.X.SX32 R3, R3, c[0x0][0x174], 0x1, P1 ;  /* 0x00005d0003037a11 */ /* 0x000fe400008f0eff */
[----:B------:R-:W-:-:S03]  /*726b0*/  LEA.HI.X.SX32 R29, R0, c[0x0][0x174], 0x1, P3 ;  /* 0x00005d00001d7a11 */ /* 0x000fc600018f0eff */
[----:B------:R-:W-:-:S04]  /*726c0*/  IMAD.WIDE R16, R20, 0x2, R2 ;  /* 0x0000000214107825 */ /* 0x000fc800078e0202 */
[----:B------:R-:W-:Y:S01]  /*726d0*/  IMAD.WIDE R18, R20, 0x2, R28 ;  /* 0x0000000214127825 */ /* 0x000fe200078e021c */
[----:B------:R-:W-:Y:S01]  /*726e0*/  IADD3 R0, R7, 0x3, RZ ;  /* 0x0000000307007810 */ /* 0x000fe20007ffe0ff */
[----:B------:R-:W-:Y:S04]  /*726f0*/  @P0 STG.E.U16 [R16.64], R23 ;  /* 0x0000001710000986 */ /* 0x000fe8000c101506 */
[----:B------:R0:W-:Y:S01]  /*72700*/  @P5 STG.E.U16 [R18.64], R6 ;  /* 0x0000000612005986 */ /* 0x0001e2000c101506 */
[----:B------:R-:W-:Y:S02]  /*72710*/  ISETP.GE.AND P3, PT, R0, c[0x0][0x17c], PT ;  /* 0x00005f0000007a0c */ /* 0x000fe40003f66270 */
[----:B------:R-:W-:Y:S02]  /*72720*/  PRMT R0, R23, 0x7632, R0 ;  /* 0x0000763217007816 */ /* 0x000fe40000000000 */
[----:B0-----:R-:W-:Y:S01]  /*72730*/  IADD3 R18, R20, c[0x0][0x198], RZ ;  /* 0x0000660014127a10 */ /* 0x001fe20007ffe0ff */
[----:B------:R-:W2:Y:S01]  /*72740*/  LDL.LU R6, [R1+0x70] ;  /* 0x0000700001067983 */ /* 0x000ea20000300800 */
[----:B------:R-:W-:-:S02]  /*72750*/  IADD3 R23, R7, 0x6, RZ ;  /* 0x0000000607177810 */ /* 0x000fc40007ffe0ff */
[C---:B------:R-:W-:Y:S01]  /*72760*/  IADD3 R24, R18.reuse, c[0x0][0x198], RZ ;  /* 0x0000660012187a10 */ /* 0x040fe20007ffe0ff */
[C---:B------:R-:W-:Y:S01]  /*72770*/  IMAD.WIDE R16, R18.reuse, 0x2, R2 ;  /* 0x0000000212107825 */ /* 0x040fe200078e0202 */
[----:B------:R-:W2:Y:S03]  /*72780*/  LDL.LU R26, [R1+0x10] ;  /* 0x00001000011a7983 */ /* 0x000ea60000300800 */
[----:B------:R-:W-:Y:S01]  /*72790*/  IMAD.WIDE R18, R18, 0x2, R28 ;  /* 0x0000000212127825 */ /* 0x000fe200078e021c */
[----:B------:R-:W-:Y:S01]  /*727a0*/  @P6 STG.E.U16 [R16.64], R0 ;  /* 0x0000000010006986 */ /* 0x000fe2000c101506 */
[----:B------:R-:W-:-:S03]  /*727b0*/  ISETP.GE.AND P6, PT, R23, c[0x0][0x17c], PT ;  /* 0x00005f0017007a0c */ /* 0x000fc60003fc6270 */
[----:B------:R-:W2:Y:S04]  /*727c0*/  LDL.LU R23, [R1+0x20] ;  /* 0x0000200001177983 */ /* 0x000ea80000300800 */
[----:B------:R0:W-:Y:S04]  /*727d0*/  @P4 STG.E.U16 [R18.64], R22 ;  /* 0x0000001612004986 */ /* 0x0001e8000c101506 */
[----:B0-----:R-:W2:Y:S01]  /*727e0*/  LDL.LU R19, [R1+0x50] ;  /* 0x0000500001137983 */ /* 0x001ea20000300800 */
[----:B------:R-:W-:Y:S02]  /*727f0*/  ISETP.LT.AND P5, PT, R11, c[0x0][0x178], !P2 ;  /* 0x00005e000b007a0c */ /* 0x000fe400057a1270 */
[----:B------:R-:W-:-:S02]  /*72800*/  IADD3 R21, R7, 0x4, RZ ;  /* 0x0000000407157810 */ /* 0x000fc40007ffe0ff */
[----:B------:R-:W-:Y:S02]  /*72810*/  IADD3 R20, R7, 0x5, RZ ;  /* 0x0000000507147810 */ /* 0x000fe40007ffe0ff */
[----:B------:R-:W-:Y:S02]  /*72820*/  ISETP.GE.AND P1, PT, R21, c[0x0][0x17c], PT ;  /* 0x00005f0015007a0c */ /* 0x000fe40003f26270 */
[----:B------:R-:W-:Y:S01]  /*72830*/  ISETP.GE.AND P0, PT, R20, c[0x0][0x17c], PT ;  /* 0x00005f0014007a0c */ /* 0x000fe20003f06270 */
[C---:B------:R-:W-:Y:S01]  /*72840*/  IMAD.WIDE R20, R24.reuse, 0x2, R2 ;  /* 0x0000000218147825 */ /* 0x040fe200078e0202 */
[----:B------:R-:W-:Y:S02]  /*72850*/  ISETP.LT.AND P2, PT, R27, c[0x0][0x178], !P2 ;  /* 0x00005e001b007a0c */ /* 0x000fe40005741270 */
[----:B------:R-:W-:Y:S01]  /*72860*/  IADD3 R0, R7, 0x7, RZ ;  /* 0x0000000707007810 */ /* 0x000fe20007ffe0ff */
[----:B------:R-:W-:Y:S01]  /*72870*/  IMAD.WIDE R16, R24, 0x2, R28 ;  /* 0x0000000218107825 */ /* 0x000fe200078e021c */
[----:B------:R-:W-:-:S02]  /*72880*/  ISETP.LT.AND P4, PT, R11, c[0x0][0x178], !P3 ;  /* 0x00005e000b007a0c */ /* 0x000fc40005f81270 */
[----:B------:R-:W-:Y:S01]  /*72890*/  ISETP.LT.AND P3, PT, R27, c[0x0][0x178], !P3 ;  /* 0x00005e001b007a0c */ /* 0x000fe20005f61270 */
[----:B--2---:R0:W-:Y:S01]  /*728a0*/  @P5 STG.E.U16 [R20.64], R19 ;  /* 0x0000001314005986 */ /* 0x0041e2000c101506 */
[----:B------:R-:W-:Y:S02]  /*728b0*/  ISETP.GE.AND P5, PT, R0, c[0x0][0x17c], PT ;  /* 0x00005f0000007a0c */ /* 0x000fe40003fa6270 */
[----:B------:R-:W-:Y:S02]  /*728c0*/  IADD3 R0, R24, c[0x0][0x198], RZ ;  /* 0x0000660018007a10 */ /* 0x000fe40007ffe0ff */
[----:B------:R-:W2:Y:S04]  /*728d0*/  LDL.LU R24, [R1+0x80] ;  /* 0x0000800001187983 */ /* 0x000ea80000300800 */
[----:B------:R1:W-:Y:S01]  /*728e0*/  @P2 STG.E.U16 [R16.64], R23 ;  /* 0x0000001710002986 */ /* 0x0003e2000c101506 */
[----:B0-----:R-:W-:-:S03]  /*728f0*/  PRMT R21, R23, 0x7632, R21 ;  /* 0x0000763217157816 */ /* 0x001fc60000000015 */
[----:B-1----:R-:W3:Y:S01]  /*72900*/  LDL.LU R23, [R1+0x30] ;  /* 0x0000300001177983 */ /* 0x002ee20000300800 */
[----:B------:R-:W-:Y:S01]  /*72910*/  PRMT R20, R19, 0x7632, R20 ;  /* 0x0000763213147816 */ /* 0x000fe20000000014 */
[C---:B------:R-:W-:Y:S01]  /*72920*/  IMAD.WIDE R18, R0.reuse, 0x2, R2 ;  /* 0x0000000200127825 */ /* 0x040fe200078e0202 */
[----:B------:R-:W-:Y:S02]  /*72930*/  ISETP.LT.AND P2, PT, R11, c[0x0][0x178], !P1 ;  /* 0x00005e000b007a0c */ /* 0x000fe40004f41270 */
[----:B------:R-:W-:Y:S01]  /*72940*/  ISETP.LT.AND P1, PT, R27, c[0x0][0x178], !P1 ;  /* 0x00005e001b007a0c */ /* 0x000fe20004f21270 */
[C---:B------:R-:W-:Y:S01]  /*72950*/  IMAD.WIDE R16, R0.reuse, 0x2, R28 ;  /* 0x0000000200107825 */ /* 0x040fe200078e021c */
[----:B------:R-:W-:Y:S01]  /*72960*/  IADD3 R0, R0, c[0x0][0x198], RZ ;  /* 0x0000660000007a10 */ /* 0x000fe20007ffe0ff */
[----:B------:R0:W-:Y:S04]  /*72970*/  @P4 STG.E.U16 [R18.64], R20 ;  /* 0x0000001412004986 */ /* 0x0001e8000c101506 */
[----:B------:R1:W-:Y:S01]  /*72980*/  @P3 STG.E.U16 [R16.64], R21 ;  /* 0x0000001510003986 */ /* 0x0003e2000c101506 */
[----:B------:R-:W-:-:S02]  /*72990*/  ISETP.LT.AND P3, PT, R11, c[0x0][0x178], !P0 ;  /* 0x00005e000b007a0c */ /* 0x000fc40004761270 */
[----:B------:R-:W-:Y:S01]  /*729a0*/  ISETP.LT.AND P0, PT, R27, c[0x0][0x178], !P0 ;  /* 0x00005e001b007a0c */ /* 0x000fe20004701270 */
[----:B0-----:R-:W-:-:S04]  /*729b0*/  IMAD.WIDE R18, R0, 0x2, R28 ;  /* 0x0000000200127825 */ /* 0x001fc800078e021c */
[C---:B-1----:R-:W-:Y:S01]  /*729c0*/  IMAD.WIDE R16, R0.reuse, 0x2, R2 ;  /* 0x0000000200107825 */ /* 0x042fe200078e0202 */
[----:B------:R-:W-:Y:S02]  /*729d0*/  IADD3 R0, R0, c[0x0][0x198], RZ ;  /* 0x0000660000007a10 */ /* 0x000fe40007ffe0ff */
[----:B------:R-:W-:Y:S02]  /*729e0*/  IADD3 R20, R7, 0x9, RZ ;  /* 0x0000000907147810 */ /* 0x000fe40007ffe0ff */
[----:B------:R0:W-:Y:S01]  /*729f0*/  @P2 STG.E.U16 [R16.64], R6 ;  /* 0x0000000610002986 */ /* 0x0001e2000c101506 */
[----:B------:R-:W-:-:S03]  /*72a00*/  PRMT R21, R6, 0x7632, R21 ;  /* 0x0000763206157816 */ /* 0x000fc60000000015 */
[----:B------:R1:W-:Y:S01]  /*72a10*/  @P1 STG.E.U16 [R18.64], R26 ;  /* 0x0000001a12001986 */ /* 0x0003e2000c101506 */
[----:B------:R-:W-:Y:S02]  /*72a20*/  ISETP.LT.AND P1, PT, R11, c[0x0][0x178], !P6 ;  /* 0x00005e000b007a0c */ /* 0x000fe40007721270 */
[----:B------:R-:W-:Y:S02]  /*72a30*/  ISETP.GE.AND P2, PT, R20, c[0x0][0x17c], PT ;  /* 0x00005f0014007a0c */ /* 0x000fe40003f46270 */
[----:B------:R-:W-:Y:S01]  /*72a40*/  PRMT R20, R26, 0x7632, R20 ;  /* 0x000076321a147816 */ /* 0x000fe20000000014 */
[C---:B0-----:R-:W-:Y:S01]  /*72a50*/  IMAD.WIDE R16, R0.reuse, 0x2, R2 ;  /* 0x0000000200107825 */ /* 0x041fe200078e0202 */
[----:B------:R-:W-:Y:S01]  /*72a60*/  IADD3 R22, R7, 0x8, RZ ;  /* 0x0000000807167810 */ /* 0x000fe20007ffe0ff */
[----:B------:R-:W4:Y:S02]  /*72a70*/  LDL.LU R6, [R1+0x1cf4] ;  /* 0x001cf40001067983 */ /* 0x000f240000300800 */
[C---:B-1----:R-:W-:Y:S01]  /*72a80*/  IMAD.WIDE R18, R0.reuse, 0x2, R28 ;  /* 0x0000000200127825 */ /* 0x042fe200078e021c */
[----:B------:R-:W-:Y:S01]  /*72a90*/  IADD3 R0, R0, c[0x0][0x198], RZ ;  /* 0x0000660000007a10 */ /* 0x000fe20007ffe0ff */
[----:B------:R0:W-:Y:S01]  /*72aa0*/  @P3 STG.E.U16 [R16.64], R21 ;  /* 0x0000001510003986 */ /* 0x0001e2000c101506 */
[----:B------:R-:W-:-:S03]  /*72ab0*/  ISETP.LT.AND P6, PT, R27, c[0x0][0x178], !P6 ;  /* 0x00005e001b007a0c */ /* 0x000fc600077c1270 */
[----:B------:R1:W-:Y:S01]  /*72ac0*/  @P0 STG.E.U16 [R18.64], R20 ;  /* 0x0000001412000986 */ /* 0x0003e2000c101506 */
[----:B------:R-:W-:Y:S02]  /*72ad0*/  ISETP.LT.AND P0, PT, R11, c[0x0][0x178], !P5 ;  /* 0x00005e000b007a0c */ /* 0x000fe40006f01270 */
[----:B------:R-:W-:Y:S01]  /*72ae0*/  ISETP.GE.AND P4, PT, R22, c[0x0][0x17c], PT ;  /* 0x00005f0016007a0c */ /* 0x000fe20003f86270 */
[----:B------:R-:W4:Y:S01]  /*72af0*/  LDL.LU R26, [R1+0x60] ;  /* 0x00006000011a7983 */ /* 0x000f220000300800 */
[C---:B0-----:R-:W-:Y:S01]  /*72b00*/  IMAD.WIDE R16, R0.reuse, 0x2, R2 ;  /* 0x0000000200107825 */ /* 0x041fe200078e0202 */
[----:B-1----:R-:W-:Y:S02]  /*72b10*/  IADD3 R18, R7, 0xb, RZ ;  /* 0x0000000b07127810 */ /* 0x002fe40007ffe0ff */
[----:B------:R-:W-:Y:S02]  /*72b20*/  IADD3 R20, R0, c[0x0][0x198], RZ ;  /* 0x0000660000147a10 */ /* 0x000fe40007ffe0ff */
[----:B--2---:R0:W-:Y:S01]  /*72b30*/  @P1 STG.E.U16 [R16.64], R24 ;  /* 0x0000001810001986 */ /* 0x0041e2000c101506 */
[----:B------:R-:W-:-:S02]  /*72b40*/  ISETP.GE.AND P1, PT, R18, c[0x0][0x17c], PT ;  /* 0x00005f0012007a0c */ /* 0x000fc40003f26270 */
[----:B------:R-:W-:-:S04]  /*72b50*/  IMAD.WIDE R18, R20, 0x2, R2 ;  /* 0x0000000214127825 */ /* 0x000fc800078e0202 */
[----:B0-----:R-:W-:Y:S01]  /*72b60*/  IMAD.WIDE R16, R0, 0x2, R28 ;  /* 0x0000000200107825 */ /* 0x001fe200078e021c */
[----:B------:R-:W-:Y:S02]  /*72b70*/  PRMT R0, R24, 0x7632, R0 ;  /* 0x0000763218007816 */ /* 0x000fe40000000000 */
[----:B---3--:R-:W-:Y:S02]  /*72b80*/  PRMT R22, R23, 0x7632, R22 ;  /* 0x0000763217167816 */ /* 0x008fe40000000016 */
[----:B------:R0:W-:Y:S04]  /*72b90*/  @P6 STG.E.U16 [R16.64], R23 ;  /* 0x0000001710006986 */ /* 0x0001e8000c101506 */
[----:B------:R1:W-:Y:S01]  /*72ba0*/  @P0 STG.E.U16 [R18.64], R0 ;  /* 0x0000000012000986 */ /* 0x0003e2000c101506 */
[----:B0-----:R-:W-:-:S04]  /*72bb0*/  IADD3 R23, R7, 0xc, RZ ;  /* 0x0000000c07177810 */ /* 0x001fc80007ffe0ff */
[----:B------:R-:W-:Y:S02]  /*72bc0*/  ISETP.GE.AND P0, PT, R23, c[0x0][0x17c], PT ;  /* 0x00005f0017007a0c */ /* 0x000fe40003f06270 */
[----:B------:R-:W2:Y:S01]  /*72bd0*/  LDL.LU R23, [R1+0xb0] ;  /* 0x0000b00001177983 */ /* 0x000ea20000300800 */
[----:B------:R-:W-:Y:S02]  /*72be0*/  ISETP.LT.AND P5, PT, R27, c[0x0][0x178], !P5 ;  /* 0x00005e001b007a0c */ /* 0x000fe40006fa1270 */
[----:B------:R-:W-:Y:S02]  /*72bf0*/  ISETP.LT.AND P6, PT, R11, c[0x0][0x178], !P4 ;  /* 0x00005e000b007a0c */ /* 0x000fe400067c1270 */
[----:B------:R-:W-:Y:S02]  /*72c00*/  ISETP.LT.AND P4, PT, R27, c[0x0][0x178], !P4 ;  /* 0x00005e001b007a0c */ /* 0x000fe40006781270 */
[C---:B-1----:R-:W-:Y:S02]  /*72c10*/  IADD3 R0, R20.reuse, c[0x0][0x198], RZ ;  /* 0x0000660014007a10 */ /* 0x042fe40007ffe0ff */
[----:B------:R-:W-:Y:S01]  /*72c20*/  IADD3 R21, R7, 0xa, RZ ;  /* 0x0000000a07157810 */ /* 0x000fe20007ffe0ff */
[----:B------:R-:W-:-:S03]  /*72c30*/  IMAD.WIDE R16, R20, 0x2, R28 ;  /* 0x0000000214107825 */ /* 0x000fc600078e021c */
[----:B------:R-:W-:Y:S01]  /*72c40*/  ISETP.GE.AND P3, PT, R21, c[0x0][0x17c], PT ;  /* 0x00005f0015007a0c */ /* 0x000fe20003f66270 */
[C---:B------:R-:W-:Y:S01]  /*72c50*/  IMAD.WIDE R18, R0.reuse, 0x2, R2 ;  /* 0x0000000200127825 */ /* 0x040fe200078e0202 */
[----:B------:R-:W-:Y:S03]  /*72c60*/  @P5 STG.E.U16 [R16.64], R22 ;  /* 0x0000001610005986 */ /* 0x000fe6000c101506 */
[----:B------:R-:W-:Y:S01]  /*72c70*/  IMAD.WIDE R20, R0, 0x2, R28 ;  /* 0x0000000200147825 */ /* 0x000fe200078e021c */
[----:B------:R-:W-:Y:S02]  /*72c80*/  IADD3 R24, R7, 0xd, RZ ;  /* 0x0000000d07187810 */ /* 0x000fe40007ffe0ff */
[----:B----4-:R-:W-:Y:S01]  /*72c90*/  PRMT R25, R26, 0x7632, R25 ;  /* 0x000076321a197816 */ /* 0x010fe20000000019 */
[----:B--2---:R0:W-:Y:S04]  /*72ca0*/  @P6 STG.E.U16 [R18.64], R23 ;  /* 0x0000001712006986 */ /* 0x0041e8000c101506 */
[----:B------:R1:W-:Y:S01]  /*72cb0*/  @P4 STG.E.U16 [R20.64], R26 ;  /* 0x0000001a14004986 */ /* 0x0003e2000c101506 */
[----:B------:R-:W-:-:S02]  /*72cc0*/  ISETP.LT.AND P4, PT, R11, c[0x0][0x178], !P2 ;  /* 0x00005e000b007a0c */ /* 0x000fc40005781270 */
[----:B0-----:R-:W-:Y:S02]  /*72cd0*/  IADD3 R18, R0, c[0x0][0x198], RZ ;  /* 0x0000660000127a10 */ /* 0x001fe40007ffe0ff */
[----:B------:R-:W-:-:S03]  /*72ce0*/  PRMT R0, R23, 0x7632, R0 ;  /* 0x0000763217007816 */ /* 0x000fc60000000000 */
[----:B------:R-:W-:Y:S01]  /*72cf0*/  IMAD.WIDE R16, R18, 0x2, R2 ;  /* 0x0000000212107825 */ /* 0x000fe200078e0202 */
[----:B-1----:R-:W-:Y:S02]  /*72d00*/  IADD3 R26, R7, 0xe, RZ ;  /* 0x0000000e071a7810 */ /* 0x002fe40007ffe0ff */
[----:B------:R-:W2:Y:S04]  /*72d10*/  LDL.LU R7, [R1+0x90] ;  /* 0x0000900001077983 */ /* 0x000ea80000300800 */
[----:B------:R0:W-:Y:S04]  /*72d20*/  @P4 STG.E.U16 [R16.64], R0 ;  /* 0x0000000010004986 */ /* 0x0001e8000c101506 */
[----:B0-----:R-:W3:Y:S04]  /*72d30*/  LDL.LU R16, [R1+0x3b0] ;  /* 0x0003b00001107983 */ /* 0x001ee80000300800 */
[----:B------:R-:W4:Y:S01]  /*72d40*/  LDL.LU R17, [R1+0xa0] ;  /* 0x0000a00001117983 */ /* 0x000f220000300800 */
[----:B------:R-:W-:-:S02]  /*72d50*/  ISETP.LT.AND P2, PT, R27, c[0x0][0x178], !P2 ;  /* 0x00005e001b007a0c */ /* 0x000fc40005741270 */
[----:B------:R-:W-:Y:S02]  /*72d60*/  ISETP.LT.AND P6, PT, R11, c[0x0][0x178], !P3 ;  /* 0x00005e000b007a0c */ /* 0x000fe40005fc1270 */
[----:B------:R-:W-:Y:S02]  /*72d70*/  ISETP.GE.AND P5, PT, R24, c[0x0][0x17c], PT ;  /* 0x00005f0018007a0c */ /* 0x000fe40003fa6270 */
[C---:B------:R-:W-:Y:S01]  /*72d80*/  IADD3 R24, R18.reuse, c[0x0][0x198], RZ ;  /* 0x0000660012187a10 */ /* 0x040fe20007ffe0ff */
[----:B------:R-:W-:Y:S01]  /*72d90*/  IMAD.WIDE R18, R18, 0x2, R28 ;  /* 0x0000000212127825 */ /* 0x000fe200078e021c */
[----:B------:R-:W-:-:S03]  /*72da0*/  ISETP.LT.AND P3, PT, R27, c[0x0][0x178], !P3 ;  /* 0x00005e001b007a0c */ /* 0x000fc60005f61270 */
[C---:B------:R-:W-:Y:S02]  /*72db0*/  IMAD.WIDE R20, R24.reuse, 0x2, R2 ;  /* 0x0000000218147825 */ /* 0x040fe400078e0202 */
[----:B------:R0:W-:Y:S02]  /*72dc0*/  @P2 STG.E.U16 [R18.64], R25 ;  /* 0x0000001912002986 */ /* 0x0001e4000c101506 */
[----:B------:R-:W-:Y:S01]  /*72dd0*/  IMAD.WIDE R22, R24, 0x2, R28 ;  /* 0x0000000218167825 */ /* 0x000fe200078e021c */
[----:B------:R-:W-:Y:S02]  /*72de0*/  ISETP.GE.AND P4, PT, R26, c[0x0][0x17c], PT ;  /* 0x00005f001a007a0c */ /* 0x000fe40003f86270 */
[----:B------:R-:W2:Y:S01]  /*72df0*/  LDL R26, [R1+0x1054] ;  /* 0x00105400011a7983 */ /* 0x000ea20000100800 */
[----:B0-----:R-:W-:-:S03]  /*72e00*/  IADD3 R18, R24, c[0x0][0x198], RZ ;  /* 0x0000660018127a10 */ /* 0x001fc60007ffe0ff */
[----:B------:R-:W2:Y:S04]  /*72e10*/  LDL.LU R25, [R1+0x3d0] ;  /* 0x0003d00001197983 */ /* 0x000ea80000300800 */
[----:B---3--:R-:W-:Y:S01]  /*72e20*/  @P6 STG.E.U16 [R20.64], R16 ;  /* 0x0000001014006986 */ /* 0x008fe2000c101506 */
[----:B------:R-:W-:-:S03]  /*72e30*/  ISETP.LT.AND P6, PT, R11, c[0x0][0x178], !P1 ;  /* 0x00005e000b007a0c */ /* 0x000fc60004fc1270 */
[----:B----4-:R0:W-:Y:S01]  /*72e40*/  @P3 STG.E.U16 [R22.64], R17 ;  /* 0x0000001116003986 */ /* 0x0101e2000c101506 */
[----:B------:R-:W-:Y:S02]  /*72e50*/  PRMT R0, R17, 0x7632, R0 ;  /* 0x0000763211007816 */ /* 0x000fe40000000000 */
[----:B0-----:R-:W-:Y:S01]  /*72e60*/  PRMT R22, R16, 0x7632, R22 ;  /* 0x0000763210167816 */ /* 0x001fe20000000016 */
[----:B------:R-:W-:-:S06]  /*72e70*/  IMAD.WIDE R16, R18, 0x2, R2 ;  /* 0x0000000212107825 */ /* 0x000fcc00078e0202 */
[----:B------:R0:W-:Y:S04]  /*72e80*/  @P6 STG.E.U16 [R16.64], R22 ;  /* 0x0000001610006986 */ /* 0x0001e8000c101506 */
[----:B0-----:R-:W3:Y:S01]  /*72e90*/  LDL.LU R22, [R1+0x3c0] ;  /* 0x0003c00001167983 */ /* 0x001ee20000300800 */
[----:B------:R-:W-:Y:S02]  /*72ea0*/  ISETP.LT.AND P1, PT, R27, c[0x0][0x178], !P1 ;  /* 0x00005e001b007a0c */ /* 0x000fe40004f21270 */
[----:B------:R-:W-:Y:S02]  /*72eb0*/  ISETP.LT.AND P3, PT, R11, c[0x0][0x178], !P0 ;  /* 0x00005e000b007a0c */ /* 0x000fe40004761270 */
[----:B------:R-:W-:Y:S02]  /*72ec0*/  ISETP.LT.AND P0, PT, R27, c[0x0][0x178], !P0 ;  /* 0x00005e001b007a0c */ /* 0x000fe40004701270 */
[----:B--2---:R-:W-:-:S02]  /*72ed0*/  IADD3 R20, R26, 0xf, RZ ;  /* 0x0000000f1a147810 */ /* 0x004fc40007ffe0ff */
[C---:B------:R-:W-:Y:S01]  /*72ee0*/  IADD3 R24, R18.reuse, c[0x0][0x198], RZ ;  /* 0x0000660012187a10 */ /* 0x040fe20007ffe0ff */
[----:B------:R-:W-:Y:S01]  /*72ef0*/  IMAD.WIDE R18, R18, 0x2, R28 ;  /* 0x0000000212127825 */ /* 0x000fe200078e021c */
[----:B------:R-:W-:-:S03]  /*72f00*/  ISETP.GE.AND P2, PT, R20, c[0x0][0x17c], PT ;  /* 0x00005f0014007a0c */ /* 0x000fc60003f46270 */
[C---:B------:R-:W-:Y:S01]  /*72f10*/  IMAD.WIDE R20, R24.reuse, 0x2, R2 ;  /* 0x0000000218147825 */ /* 0x040fe200078e0202 */
[----:B------:R0:W-:Y:S03]  /*72f20*/  @P1 STG.E.U16 [R18.64], R0 ;  /* 0x0000000012001986 */ /* 0x0001e6000c101506 */
[----:B------:R-:W-:Y:S01]  /*72f30*/  IMAD.WIDE R16, R24, 0x2, R28 ;  /* 0x0000000218107825 */ /* 0x000fe200078e021c */
[----:B------:R-:W-:-:S04]  /*72f40*/  IADD3 R23, R26, 0x10, RZ ;  /* 0x000000101a177810 */ /* 0x000fc80007ffe0ff */
[----:B------:R-:W-:Y:S02]  /*72f50*/  ISETP.GE.AND P6, PT, R23, c[0x0][0x17c], PT ;  /* 0x00005f0017007a0c */ /* 0x000fe40003fc6270 */
[----:B------:R-:W-:Y:S02]  /*72f60*/  ISETP.LT.AND P1, PT, R11, c[0x0][0x178], !P5 ;  /* 0x00005e000b007a0c */ /* 0x000fe40006f21270 */
[----:B0-----:R-:W-:Y:S02]  /*72f70*/  IADD3 R0, R26, 0x11, RZ ;  /* 0x000000111a007810 */ /* 0x001fe40007ffe0ff */
[----:B------:R-:W-:Y:S01]  /*72f80*/  ISETP.LT.AND P5, PT, R27, c[0x0][0x178], !P5 ;  /* 0x00005e001b007a0c */ /* 0x000fe20006fa1270 */
[----:B---3--:R0:W-:Y:S04]  /*72f90*/  @P3 STG.E.U16 [R20.64], R22 ;  /* 0x0000001614003986 */ /* 0x0081e8000c101506 */
[----:B------:R1:W-:Y:S01]  /*72fa0*/  @P0 STG.E.U16 [R16.64], R7 ;  /* 0x0000000710000986 */ /* 0x0003e2000c101506 */
[----:B0-----:R-:W-:-:S03]  /*72fb0*/  PRMT R21, R7, 0x7632, R21 ;  /* 0x0000763207157816 */ /* 0x001fc60000000015 */
[----:B-1----:R-:W2:Y:S04]  /*72fc0*/  LDL.LU R7, [R1+0x44] ;  /* 0x0000440001077983 */ /* 0x002ea80000300800 */
[----:B------:R-:W3:Y:S01]  /*72fd0*/  LDL.LU R23, [R1+0x4] ;  /* 0x0000040001177983 */ /* 0x000ee20000300800 */
[----:B------:R-:W-:Y:S02]  /*72fe0*/  ISETP.GE.AND P3, PT, R0, c[0x0][0x17c], PT ;  /* 0x00005f0000007a0c */ /* 0x000fe40003f66270 */
[----:B------:R-:W-:Y:S02]  /*72ff0*/  IADD3 R0, R24, c[0x0][0x198], RZ ;  /* 0x0000660018007a10 */ /* 0x000fe40007ffe0ff */
[----:B------:R-:W-:Y:S02]  /*73000*/  ISETP.LT.AND P0, PT, R11, c[0x0][0x178], !P4 ;  /* 0x00005e000b007a0c */ /* 0x000fe40006701270 */
[----:B------:R-:W-:Y:S01]  /*73010*/  PRMT R20, R22, 0x7632, R20 ;  /* 0x0000763216147816 */ /* 0x000fe20000000014 */
[----:B------:R-:W-:Y:S01]  /*73020*/  IMAD.WIDE R18, R0, 0x2, R2 ;  /* 0x0000000200127825 */ /* 0x000fe200078e0202 */
[----:B------:R-:W-:-:S03]  /*73030*/  ISETP.LT.AND P4, PT, R27, c[0x0][0x178], !P4 ;  /* 0x00005e001b007a0c */ /* 0x000fc60006781270 */
[C-C-:B------:R-:W-:Y:S01]  /*73040*/  IMAD.WIDE R16, R0.reuse, 0x2, R28.reuse ;  /* 0x0000000200107825 */ /* 0x140fe200078e021c */
[----:B------:R-:W-:Y:S01]  /*73050*/  IADD3 R0, R0, c[0x0][0x198], RZ ;  /* 0x0000660000007a10 */ /* 0x000fe20007ffe0ff */
[----:B------:R0:W-:Y:S04]  /*73060*/  @P1 STG.E.U16 [R18.64], R20 ;  /* 0x0000001412001986 */ /* 0x0001e8000c101506 */
[----:B------:R1:W-:Y:S01]  /*73070*/  @P5 STG.E.U16 [R16.64], R21 ;  /* 0x0000001510005986 */ /* 0x0003e2000c101506 */
[----:B------:R-:W-:Y:S02]  /*73080*/  ISETP.LT.AND P5, PT, R11, c[0x0][0x178], !P2 ;  /* 0x00005e000b007a0c */ /* 0x000fe400057a1270 */
[----:B------:R-:W-:Y:S01]  /*73090*/  ISETP.LT.AND P2, PT, R27, c[0x0][0x178], !P2 ;  /* 0x00005e001b007a0c */ /* 0x000fe20005741270 */
[----:B0-----:R-:W-:-:S04]  /*730a0*/  IMAD.WIDE R18, R0, 0x2, R28 ;  /* 0x0000000200127825 */ /* 0x001fc800078e021c */
[C---:B-1----:R-:W-:Y:S01]  /*730b0*/  IMAD.WIDE R16, R0.reuse, 0x2, R2 ;  /* 0x0000000200107825 */ /* 0x042fe200078e0202 */
[----:B------:R-:W-:Y:S02]  /*730c0*/  IADD3 R0, R0, c[0x0][0x198], RZ ;  /* 0x0000660000007a10 */ /* 0x000fe40007ffe0ff */
[----:B------:R-:W-:Y:S02]  /*730d0*/  IADD3 R20, R26, 0x13, RZ ;  /* 0x000000131a147810 */ /* 0x000fe40007ffe0ff */
[----:B------:R0:W-:Y:S04]  /*730e0*/  @P0 STG.E.U16 [R16.64], R25 ;  /* 0x0000001910000986 */ /* 0x0001e8000c101506 */
[----:B------:R1:W-:Y:S01]  /*730f0*/  @P4 STG.E.U16 [R18.64], R4 ;  /* 0x0000000412004986 */ /* 0x0003e2000c101506 */
[----:B------:R-:W-:-:S02]  /*73100*/  ISETP.GE.AND P0, PT, R20, c[0x0][0x17c], PT ;  /* 0x00005f0014007a0c */ /* 0x000fc40003f06270 */
[----:B------:R-:W-:Y:S01]  /*73110*/  ISETP.LT.AND P4, PT, R11, c[0x0][0x178], !P6 ;  /* 0x00005e000b007a0c */ /* 0x000fe20007781270 */
[----:B0-----:R-:W-:Y:S01]  /*73120*/  IMAD.WIDE R16, R0, 0x2, R2 ;  /* 0x0000000200107825 */ /* 0x001fe200078e0202 */
[----:B-1----:R-:W-:-:S03]  /*73130*/  PRMT R4, R25, 0x7632, R4 ;  /* 0x0000763219047816 */ /* 0x002fc60000000004 */
[C---:B------:R-:W-:Y:S01]  /*73140*/  IMAD.WIDE R18, R0.reuse, 0x2, R28 ;  /* 0x0000000200127825 */ /* 0x040fe200078e021c */
[----:B------:R-:W-:Y:S01]  /*73150*/  IADD3 R0, R0, c[0x0][0x198], RZ ;  /* 0x0000660000007a10 */ /* 0x000fe20007ffe0ff */
[----:B------:R-:W4:Y:S01]  /*73160*/  LDL.LU R25, [R1+0x24] ;  /* 0x0000240001197983 */ /* 0x000f220000300800 */
[----:B------:R-:W-:Y:S02]  /*73170*/  PRMT R20, R4, 0x7632, R20 ;  /* 0x0000763204147816 */ /* 0x000fe40000000014 */
[----:B------:R-:W-:Y:S01]  /*73180*/  ISETP.LT.AND P6, PT, R27, c[0x0][0x178], !P6 ;  /* 0x00005e001b007a0c */ /* 0x000fe200077c1270 */
[----:B------:R0:W-:Y:S04]  /*73190*/  @P5 STG.E.U16 [R16.64], R4 ;  /* 0x0000000410005986 */ /* 0x0001e8000c101506 */
[----:B------:R1:W-:Y:S01]  /*731a0*/  @P2 STG.E.U16 [R18.64], R20 ;  /* 0x0000001412002986 */ /* 0x0003e2000c101506 */
[----:B------:R-:W-:-:S02]  /*731b0*/  ISETP.LT.AND P2, PT, R11, c[0x0][0x178], !P3 ;  /* 0x00005e000b007a0c */ /* 0x000fc40005f41270 */
[----:B------:R-:W-:Y:S01]  /*731c0*/  IADD3 R22, R26, 0x12, RZ ;  /* 0x000000121a167810 */ /* 0x000fe20007ffe0ff */
[C-C-:B0-----:R-:W-:Y:S01]  /*731d0*/  IMAD.WIDE R16, R0.reuse, 0x2, R2.reuse ;  /* 0x0000000200107825 */ /* 0x141fe200078e0202 */
[----:B-1----:R-:W-:Y:S02]  /*731e0*/  IADD3 R20, R0, c[0x0][0x198], RZ ;  /* 0x0000660000147a10 */ /* 0x002fe40007ffe0ff */
[----:B------:R-:W-:Y:S02]  /*731f0*/  ISETP.GE.AND P1, PT, R22, c[0x0][0x17c], PT ;  /* 0x00005f0016007a0c */ /* 0x000fe40003f26270 */
[----:B------:R-:W-:Y:S01]  /*73200*/  IADD3 R22, R26, 0x16, RZ ;  /* 0x000000161a167810 */ /* 0x000fe20007ffe0ff */
[----:B------:R-:W-:Y:S01]  /*73210*/  IMAD.WIDE R18, R20, 0x2, R2 ;  /* 0x0000000214127825 */ /* 0x000fe200078e0202 */
[----:B--2---:R0:W-:Y:S03]  /*73220*/  @P4 STG.E.U16 [R16.64], R7 ;  /* 0x0000000710004986 */ /* 0x0041e6000c101506 */
[----:B0-----:R-:W-:Y:S01]  /*73230*/  IMAD.WIDE R16, R0, 0x2, R28 ;  /* 0x0000000200107825 */ /* 0x001fe200078e021c */
[----:B------:R-:W-:-:S02]  /*73240*/  PRMT R0, R7, 0x7632, R0 ;  /* 0x0000763207007816 */ /* 0x000fc40000000000 */
[----:B------:R-:W2:Y:S04]  /*73250*/  LDL.LU R7, [R1+0x14] ;  /* 0x0000140001077983 */ /* 0x000ea80000300800 */
[----:B---3--:R-:W-:Y:S04]  /*73260*/  @P6 STG.E.U16 [R16.64], R23 ;  /* 0x0000001710006986 */ /* 0x008fe8000c101506 */
[----:B------:R0:W-:Y:S01]  /*73270*/  @P2 STG.E.U16 [R18.64], R0 ;  /* 0x0000000012002986 */ /* 0x0001e2000c101506 */
[----:B------:R-:W-:-:S03]  /*73280*/  ISETP.GE.AND P2, PT, R22, c[0x0][0x17c], PT ;  /* 0x00005f0016007a0c */ /* 0x000fc60003f46270 */
[----:B------:R-:W3:Y:S01]  /*73290*/  LDL.LU R22, [R1+0x54] ;  /* 0x0000540001167983 */ /* 0x000ee20000300800 */
[----:B------:R-:W-:Y:S02]  /*732a0*/  IADD3 R4, R26, 0x14, RZ ;  /* 0x000000141a047810 */ /* 0x000fe40007ffe0ff */
[----:B------:R-:W-:Y:S02]  /*732b0*/  ISETP.LT.AND P3, PT, R27, c[0x0][0x178], !P3 ;  /* 0x00005e001b007a0c */ /* 0x000fe40005f61270 */
[----:B------:R-:W-:Y:S02]  /*732c0*/  ISETP.LT.AND P6, PT, R11, c[0x0][0x178], !P1 ;  /* 0x00005e000b007a0c */ /* 0x000fe40004fc1270 */
[----:B------:R-:W-:Y:S02]  /*732d0*/  ISETP.GE.AND P5, PT, R4, c[0x0][0x17c], PT ;  /* 0x00005f0004007a0c */ /* 0x000fe40003fa6270 */
[----:B------:R-:W-:Y:S02]  /*732e0*/  ISETP.LT.AND P1, PT, R27, c[0x0][0x178], !P1 ;  /* 0x00005e001b007a0c */ /* 0x000fe40004f21270 */
[----:B------:R-:W-:-:S02]  /*732f0*/  IADD3 R4, R26, 0x15, RZ ;  /* 0x000000151a047810 */ /* 0x000fc40007ffe0ff */
[C---:B0-----:R-:W-:Y:S01]  /*73300*/  IADD3 R0, R20.reuse, c[0x0][0x198], RZ ;  /* 0x0000660014007a10 */ /* 0x041fe20007ffe0ff */
[----:B------:R-:W-:Y:S01]  /*73310*/  IMAD.WIDE R16, R20, 0x2, R28 ;  /* 0x0000000214107825 */ /* 0x000fe200078e021c */
[----:B------:R-:W-:Y:S02]  /*73320*/  ISETP.GE.AND P4, PT, R4, c[0x0][0x17c], PT ;  /* 0x00005f0004007a0c */ /* 0x000fe40003f86270 */
[----:B------:R-:W-:Y:S01]  /*73330*/  PRMT R4, R23, 0x7632, R4 ;  /* 0x0000763217047816 */ /* 0x000fe20000000004 */
[----:B------:R-:W-:-:S04]  /*73340*/  IMAD.WIDE R18, R0, 0x2, R2 ;  /* 0x0000000200127825 */ /* 0x000fc800078e0202 */
[----:B------:R-:W-:Y:S01]  /*73350*/  IMAD.WIDE R20, R0, 0x2, R28 ;  /* 0x0000000200147825 */ /* 0x000fe200078e021c */
[----:B------:R-:W-:Y:S04]  /*73360*/  @P3 STG.E.U16 [R16.64], R4 ;  /* 0x0000000410003986 */ /* 0x000fe8000c101506 */
[----:B---3--:R0:W-:Y:S04]  /*73370*/  @P6 STG.E.U16 [R18.64], R22 ;  /* 0x0000001612006986 */ /* 0x0081e8000c101506 */
[----:B----4-:R-:W-:Y:S01]  /*73380*/  @P1 STG.E.U16 [R20.64], R25 ;  /* 0x0000001914001986 */ /* 0x010fe2000c101506 */
[----:B------:R-:W-:-:S02]  /*73390*/  ISETP.LT.AND P1, PT, R11, c[0x0][0x178], !P0 ;  /* 0x00005e000b007a0c */ /* 0x000fc40004721270 */
[----:B0-----:R-:W-:Y:S02]  /*733a0*/  IADD3 R18, R0, c[0x0][0x198], RZ ;  /* 0x0000660000127a10 */ /* 0x001fe40007ffe0ff */
[----:B------:R-:W-:-:S03]  /*733b0*/  PRMT R0, R22, 0x7632, R0 ;  /* 0x0000763216007816 */ /* 0x000fc60000000000 */
[----:B------:R-:W-:-:S06]  /*733c0*/  IMAD.WIDE R16, R18, 0x2, R2 ;  /* 0x0000000212107825 */ /* 0x000fcc00078e0202 */
[----:B------:R0:W-:Y:S04]  /*733d0*/  @P1 STG.E.U16 [R16.64], R0 ;  /* 0x0000000010001986 */ /* 0x0001e8000c101506 */
[----:B0-----:R-:W3:Y:S01]  /*733e0*/  LDL.LU R17, [R1+0x74] ;  /* 0x0000740001117983 */ /* 0x001ee20000300800 */
[----:B------:R-:W-:Y:S02]  /*733f0*/  ISETP.LT.AND P0, PT, R27, c[0x0][0x178], !P0 ;  /* 0x00005e001b007a0c */ /* 0x000fe40004701270 */
[----:B------:R-:W-:Y:S02]  /*73400*/  ISETP.LT.AND P6, PT, R11, c[0x0][0x178], !P5 ;  /* 0x00005e000b007a0c */ /* 0x000fe40006fc1270 */
[----:B------:R-:W-:Y:S02]  /*73410*/  ISETP.LT.AND P5, PT, R27, c[0x0][0x178], !P5 ;  /* 0x00005e001b007a0c */ /* 0x000fe40006fa1270 */
[----:B------:R-:W-:-:S02]  /*73420*/  IADD3 R4, R18, c[0x0][0x198], RZ ;  /* 0x0000660012047a10 */ /* 0x000fc40007ffe0ff */
[----:B------:R-:W-:Y:S01]  /*73430*/  IADD3 R23, R26, 0x17, RZ ;  /* 0x000000171a177810 */ /* 0x000fe20007ffe0ff */
[----:B------:R-:W-:Y:S01]  /*73440*/  IMAD.WIDE R18, R18, 0x2, R28 ;  /* 0x0000000212127825 */ /* 0x000fe200078e021c */
[----:B------:R-:W-:Y:S02]  /*73450*/  PRMT R24, R25, 0x7632, R24 ;  /* 0x0000763219187816 */ /* 0x000fe40000000018 */
[----:B------:R-:W-:Y:S01]  /*73460*/  ISETP.GE.AND P3, PT, R23, c[0x0][0x17c], PT ;  /* 0x00005f0017007a0c */ /* 0x000fe20003f66270 */
[----:B------:R-:W-:-:S04]  /*73470*/  IMAD.WIDE R20, R4, 0x2, R2 ;  /* 0x0000000204147825 */ /* 0x000fc800078e0202 */
[----:B------:R-:W-:Y:S01]  /*73480*/  IMAD.WIDE R22, R4, 0x2, R28 ;  /* 0x0000000204167825 */ /* 0x000fe200078e021c */
[----:B------:R0:W-:Y:S01]  /*73490*/  @P0 STG.E.U16 [R18.64], R24 ;  /* 0x0000001812000986 */ /* 0x0001e2000c101506 */
[----:B------:R-:W-:Y:S02]  /*734a0*/  IADD3 R25, R26, 0x18, RZ ;  /* 0x000000181a197810 */ /* 0x000fe40007ffe0ff */
[----:B--2---:R-:W-:Y:S02]  /*734b0*/  PRMT R0, R7, 0x7632, R0 ;  /* 0x0000763207007816 */ /* 0x004fe40000000000 */
[----:B0-----:R-:W-:Y:S02]  /*734c0*/  IADD3 R18, R4, c[0x0][0x198], RZ ;  /* 0x0000660004127a10 */ /* 0x001fe40007ffe0ff */
[----:B------:R-:W-:Y:S02]  /*734d0*/  ISETP.GE.AND P1, PT, R25, c[0x0][0x17c], PT ;  /* 0x00005f0019007a0c */ /* 0x000fe40003f26270 */
[----:B------:R-:W2:Y:S04]  /*734e0*/  LDL.LU R25, [R1+0xb4] ;  /* 0x0000b40001197983 */ /* 0x000ea80000300800 */
[----:B---3--:R-:W-:Y:S04]  /*734f0*/  @P6 STG.E.U16 [R20.64], R17 ;  /* 0x0000001114006986 */ /* 0x008fe8000c101506 */
[----:B------:R0:W-:Y:S01]  /*73500*/  @P5 STG.E.U16 [R22.64], R7 ;  /* 0x0000000716005986 */ /* 0x0001e2000c101506 */
[----:B------:R-:W-:-:S02]  /*73510*/  ISETP.LT.AND P5, PT, R11, c[0x0][0x178], !P4 ;  /* 0x00005e000b007a0c */ /* 0x000fc400067a1270 */
[----:B------:R-:W-:Y:S02]  /*73520*/  ISETP.LT.AND P4, PT, R27, c[0x0][0x178], !P4 ;  /* 0x00005e001b007a0c */ /* 0x000fe40006781270 */
[----:B0-----:R-:W-:Y:S01]  /*73530*/  PRMT R22, R17, 0x7632, R22 ;  /* 0x0000763211167816 */ /* 0x001fe20000000016 */
[C---:B------:R-:W-:Y:S01]  /*73540*/  IMAD.WIDE R16, R18.reuse, 0x2, R2 ;  /* 0x0000000212107825 */ /* 0x040fe200078e0202 */
[C---:B------:R-:W-:Y:S01]  /*73550*/  IADD3 R23, R18.reuse, c[0x0][0x198], RZ ;  /* 0x0000660012177a10 */ /* 0x040fe20007ffe0ff */
[----:B------:R-:W3:Y:S02]  /*73560*/  LDL.LU R7, [R1+0x64] ;  /* 0x0000640001077983 */ /* 0x000ee40000300800 */
[----:B------:R-:W-:-:S04]  /*73570*/  IMAD.WIDE R18, R18, 0x2, R28 ;  /* 0x0000000212127825 */ /* 0x000fc800078e021c */
[----:B------:R0:W-:Y:S04]  /*73580*/  @P5 STG.E.U16 [R16.64], R22 ;  /* 0x0000001610005986 */ /* 0x0001e8000c101506 */
[----:B------:R1:W-:Y:S04]  /*73590*/  @P4 STG.E.U16 [R18.64], R0 ;  /* 0x0000000012004986 */ /* 0x0003e8000c101506 */
[----:B0-----:R-:W4:Y:S04]  /*735a0*/  LDL.LU R22, [R1+0x34] ;  /* 0x0000340001167983 */ /* 0x001f280000300800 */
[----:B-1----:R-:W2:Y:S01]  /*735b0*/  LDL.LU R19, [R1+0x84] ;  /* 0x0000840001137983 */ /* 0x002ea20000300800 */
[----:B------:R-:W-:-:S02]  /*735c0*/  ISETP.LT.AND P6, PT, R11, c[0x0][0x178], !P2 ;  /* 0x00005e000b007a0c */ /* 0x000fc400057c1270 */
[----:B------:R-:W-:Y:S02]  /*735d0*/  IADD3 R20, R26, 0x19, RZ ;  /* 0x000000191a147810 */ /* 0x000fe40007ffe0ff */
[----:B------:R-:W-:Y:S02]  /*735e0*/  ISETP.LT.AND P2, PT, R27, c[0x0][0x178], !P2 ;  /* 0x00005e001b007a0c */ /* 0x000fe40005741270 */
[----:B------:R-:W-:Y:S01]  /*735f0*/  ISETP.GE.AND P0, PT, R20, c[0x0][0x17c], PT ;  /* 0x00005f0014007a0c */ /* 0x000fe20003f06270 */
[----:B------:R-:W-:Y:S01]  /*73600*/  IMAD.WIDE R20, R23, 0x2, R2 ;  /* 0x0000000217147825 */ /* 0x000fe200078e0202 */
[----:B------:R-:W-:Y:S02]  /*73610*/  IADD3 R0, R26, 0x1b, RZ ;  /* 0x0000001b1a007810 */ /* 0x000fe40007ffe0ff */
[----:B------:R-:W-:Y:S01]  /*73620*/  ISETP.LT.AND P4, PT, R11, c[0x0][0x178], !P3 ;  /* 0x00005e000b007a0c */ /* 0x000fe20005f81270 */
[----:B------:R-:W-:Y:S01]  /*73630*/  IMAD.WIDE R16, R23, 0x2, R28 ;  /* 0x0000000217107825 */ /* 0x000fe200078e021c */
[----:B------:R-:W-:-:S02]  /*73640*/  ISETP.LT.AND P3, PT, R27, c[0x0][0x178], !P3 ;  /* 0x00005e001b007a0c */ /* 0x000fc40005f61270 */
[----:B------:R-:W-:-:S04]  /*73650*/  IADD3 R4, R26, 0x1a, RZ ;  /* 0x0000001a1a047810 */ /* 0x000fc80007ffe0ff */
[----:B------:R-:W-:Y:S01]  /*73660*/  ISETP.GE.AND P5, PT, R4, c[0x0][0x17c], PT ;  /* 0x00005f0004007a0c */ /* 0x000fe20003fa6270 */
[----:B--2---:R0:W-:Y:S01]  /*73670*/  @P6 STG.E.U16 [R20.64], R19 ;  /* 0x0000001314006986 */ /* 0x0041e2000c101506 */
[----:B------:R-:W-:Y:S02]  /*73680*/  ISETP.GE.AND P6, PT, R0, c[0x0][0x17c], PT ;  /* 0x00005f0000007a0c */ /* 0x000fe40003fc6270 */
[----:B------:R-:W-:Y:S02]  /*73690*/  IADD3 R0, R23, c[0x0][0x198], RZ ;  /* 0x0000660017007a10 */ /* 0x000fe40007ffe0ff */
[----:B------:R-:W2:Y:S01]  /*736a0*/  LDL.LU R23, [R1+0x3b4] ;  /* 0x0003b40001177983 */ /* 0x000ea20000300800 */
[----:B------:R-:W-:-:S03]  /*736b0*/  PRMT R4, R19, 0x7632, R4 ;  /* 0x0000763213047816 */ /* 0x000fc60000000004 */
[----:B----4-:R1:W-:Y:S01]  /*736c0*/  @P2 STG.E.U16 [R16.64], R22 ;  /* 0x0000001610002986 */ /* 0x0103e2000c101506 */
[----:B------:R-:W-:Y:S02]  /*736d0*/  ISETP.LT.AND P2, PT, R11, c[0x0][0x178], !P1 ;  /* 0x00005e000b007a0c */ /* 0x000fe40004f41270 */
[----:B0-----:R-:W-:Y:S01]  /*736e0*/  PRMT R20, R22, 0x7632, R20 ;  /* 0x0000763216147816 */ /* 0x001fe20000000014 */
[C---:B------:R-:W-:Y:S01]  /*736f0*/  IMAD.WIDE R18, R0.reuse, 0x2, R2 ;  /* 0x0000000200127825 */ /* 0x040fe200078e0202 */
[----:B-1----:R-:W4:Y:S03]  /*73700*/  LDL.LU R22, [R1+0xa4] ;  /* 0x0000a40001167983 */ /* 0x002f260000300800 */
[C---:B------:R-:W-:Y:S01]  /*73710*/  IMAD.WIDE R16, R0.reuse, 0x2, R28 ;  /* 0x0000000200107825 */ /* 0x040fe200078e021c */
[----:B------:R-:W-:Y:S01]  /*73720*/  IADD3 R0, R0, c[0x0][0x198], RZ ;  /* 0x0000660000007a10 */ /* 0x000fe20007ffe0ff */
[----:B------:R-:W-:Y:S04]  /*73730*/  @P4 STG.E.U16 [R18.64], R4 ;  /* 0x0000000412004986 */ /* 0x000fe8000c101506 */
[----:B------:R0:W-:Y:S01]  /*73740*/  @P3 STG.E.U16 [R16.64], R20 ;  /* 0x0000001410003986 */ /* 0x0001e2000c101506 */
[----:B------:R-:W-:Y:S01]  /*73750*/  ISETP.LT.AND P1, PT, R27, c[0x0][0x178], !P1 ;  /* 0x00005e001b007a0c */ /* 0x000fe20004f21270 */
[----:B0-----:R-:W-:Y:S01]  /*73760*/  IMAD.WIDE R16, R0, 0x2, R2 ;  /* 0x0000000200107825 */ /* 0x001fe200078e0202 */
[----:B------:R-:W-:-:S04]  /*73770*/  PRMT R20, R25, 0x7632, R20 ;  /* 0x0000763219147816 */ /* 0x000fc80000000014 */
[----:B------:R0:W-:Y:S01]  /*73780*/  @P2 STG.E.U16 [R16.64], R25 ;  /* 0x0000001910002986 */ /* 0x0001e2000c101506 */
[----:B------:R-:W-:Y:S01]  /*73790*/  IADD3 R4, R26, 0x1d, RZ ;  /* 0x0000001d1a047810 */ /* 0x000fe20007ffe0ff */
[----:B------:R-:W-:Y:S02]  /*737a0*/  IMAD.WIDE R18, R0, 0x2, R28 ;  /* 0x0000000200127825 */ /* 0x000fe400078e021c */
[----:B0-----:R-:W4:Y:S01]  /*737b0*/  LDL.LU R25, [R1+0x3c4] ;  /* 0x0003c40001197983 */ /* 0x001f220000300800 */
[----:B------:R-:W-:Y:S02]  /*737c0*/  ISETP.GE.AND P2, PT, R4, c[0x0][0x17c], PT ;  /* 0x00005f0004007a0c */ /* 0x000fe40003f46270 */
[----:B---3--:R-:W-:Y:S01]  /*737d0*/  PRMT R4, R7, 0x7632, R4 ;  /* 0x0000763207047816 */ /* 0x008fe20000000004 */
[----:B------:R0:W-:Y:S04]  /*737e0*/  @P1 STG.E.U16 [R18.64], R7 ;  /* 0x0000000712001986 */ /* 0x0001e8000c101506 */
[----:B0-----:R-:W3:Y:S01]  /*737f0*/  LDL.LU R7, [R1+0x94] ;  /* 0x0000940001077983 */ /* 0x001ee20000300800 */
[----:B------:R-:W-:-:S02]  /*73800*/  ISETP.LT.AND P3, PT, R11, c[0x0][0x178], !P0 ;  /* 0x00005e000b007a0c */ /* 0x000fc40004761270 */
[----:B------:R-:W-:Y:S02]  /*73810*/  ISETP.LT.AND P0, PT, R27, c[0x0][0x178], !P0 ;  /* 0x00005e001b007a0c */ /* 0x000fe40004701270 */
[----:B------:R-:W-:Y:S02]  /*73820*/  IADD3 R0, R0, c[0x0][0x198], RZ ;  /* 0x0000660000007a10 */ /* 0x000fe40007ffe0ff */
[----:B------:R-:W-:-:S03]  /*73830*/  ISETP.LT.AND P1, PT, R11, c[0x0][0x178], !P5 ;  /* 0x00005e000b007a0c */ /* 0x000fc60006f21270 */
[----:B------:R-:W-:-:S04]  /*73840*/  IMAD.WIDE R16, R0, 0x2, R2 ;  /* 0x0000000200107825 */ /* 0x000fc800078e0202 */
[C---:B------:R-:W-:Y:S01]  /*73850*/  IMAD.WIDE R18, R0.reuse, 0x2, R28 ;  /* 0x0000000200127825 */ /* 0x040fe200078e021c */
[----:B------:R-:W-:Y:S01]  /*73860*/  IADD3 R0, R0, c[0x0][0x198], RZ ;  /* 0x0000660000007a10 */ /* 0x000fe20007ffe0ff */
[----:B------:R0:W-:Y:S01]  /*73870*/  @P3 STG.E.U16 [R16.64], R20 ;  /* 0x0000001410003986 */ /* 0x0001e2000c101506 */
[----:B------:R-:W-:-:S03]  /*73880*/  ISETP.LT.AND P5, PT, R27, c[0x0][0x178], !P5 ;  /* 0x00005e001b007a0c */ /* 0x000fc60006fa1270 */
[----:B------:R1:W-:Y:S01]  /*73890*/  @P0 STG.E.U16 [R18.64], R4 ;  /* 0x0000000412000986 */ /* 0x0003e2000c101506 */
[----:B------:R-:W-:Y:S02]  /*738a0*/  ISETP.LT.AND P0, PT, R11, c[0x0][0x178], !P6 ;  /* 0x00005e000b007a0c */ /* 0x000fe40007701270 */
[C---:B------:R-:W-:Y:S02]  /*738b0*/  IADD3 R21, R26.reuse, 0x1c, RZ ;  /* 0x0000001c1a157810 */ /* 0x040fe40007ffe0ff */
[----:B0-----:R-:W-:Y:S01]  /*738c0*/  IADD3 R20, R26, 0x1e, RZ ;  /* 0x0000001e1a147810 */ /* 0x001fe20007ffe0ff */
[----:B------:R-:W-:-:S03]  /*738d0*/  IMAD.WIDE R16, R0, 0x2, R2 ;  /* 0x0000000200107825 */ /* 0x000fc600078e0202 */
[----:B------:R-:W-:Y:S02]  /*738e0*/  ISETP.GE.AND P3, PT, R20, c[0x0][0x17c], PT ;  /* 0x00005f0014007a0c */ /* 0x000fe40003f66270 */
[----:B------:R-:W-:Y:S02]  /*738f0*/  IADD3 R20, R0, c[0x0][0x198], RZ ;  /* 0x0000660000147a10 */ /* 0x000fe40007ffe0ff */
[----:B------:R-:W-:-:S03]  /*73900*/  ISETP.GE.AND P4, PT, R21, c[0x0][0x17c], PT ;  /* 0x00005f0015007a0c */ /* 0x000fc60003f86270 */
[----:B-1----:R-:W-:Y:S01]  /*73910*/  IMAD.WIDE R18, R20, 0x2, R2 ;  /* 0x0000000214127825 */ /* 0x002fe200078e0202 */
[----:B------:R-:W-:Y:S02]  /*73920*/  ISETP.LT.AND P6, PT, R27, c[0x0][0x178], !P6 ;  /* 0x00005e001b007a0c */ /* 0x000fe400077c1270 */
[----:B------:R-:W-:Y:S01]  /*73930*/  IADD3 R4, R26, 0x1f, RZ ;  /* 0x0000001f1a047810 */ /* 0x000fe20007ffe0ff */
[----:B--2---:R0:W-:Y:S02]  /*73940*/  @P1 STG.E.U16 [R16.64], R23 ;  /* 0x0000001710001986 */ /* 0x0041e4000c101506 */
[----:B0-----:R-:W-:Y:S01]  /*73950*/  IMAD.WIDE R16, R0, 0x2, R28 ;  /* 0x0000000200107825 */ /* 0x001fe200078e021c */
[----:B------:R-:W-:-:S04]  /*73960*/  PRMT R0, R23, 0x7632, R0 ;  /* 0x0000763217007816 */ /* 0x000fc80000000000 */
[----:B----4-:R0:W-:Y:S01]  /*73970*/  @P5 STG.E.U16 [R16.64], R22 ;  /* 0x0000001610005986 */ /* 0x0101e2000c101506 */
[----:B------:R-:W-:-:S03]  /*73980*/  ISETP.LT.AND P5, PT, R11, c[0x0][0x178], !P4 ;  /* 0x00005e000b007a0c */ /* 0x000fc600067a1270 */
[----:B------:R1:W-:Y:S01]  /*73990*/  @P0 STG.E.U16 [R18.64], R0 ;  /* 0x0000000012000986 */ /* 0x0003e2000c101506 */
[----:B------:R-:W-:Y:S02]  /*739a0*/  ISETP.GE.AND P1, PT, R4, c[0x0][0x17c], PT ;  /* 0x00005f0004007a0c */ /* 0x000fe40003f26270 */
[----:B------:R-:W-:Y:S01]  /*739b0*/  PRMT R4, R22, 0x7632, R4 ;  /* 0x0000763216047816 */ /* 0x000fe20000000004 */
[C---:B0-----:R-:W-:Y:S01]  /*739c0*/  IMAD.WIDE R16, R20.reuse, 0x2, R28 ;  /* 0x0000000214107825 */ /* 0x041fe200078e021c */
[----:B-1----:R-:W-:-:S04]  /*739d0*/  IADD3 R0, R20, c[0x0][0x198], RZ ;  /* 0x0000660014007a10 */ /* 0x002fc80007ffe0ff */
[----:B------:R-:W-:Y:S01]  /*739e0*/  @P6 STG.E.U16 [R16.64], R4 ;  /* 0x0000000410006986 */ /* 0x000fe2000c101506 */
[----:B------:R-:W-:Y:S01]  /*739f0*/  IMAD.WIDE R18, R0, 0x2, R2 ;  /* 0x0000000200127825 */ /* 0x000fe200078e0202 */
[----:B------:R-:W-:-:S03]  /*73a00*/  ISETP.LT.AND P4, PT, R27, c[0x0][0x178], !P4 ;  /* 0x00005e001b007a0c */ /* 0x000fc60006781270 */
[C---:B------:R-:W-:Y:S01]  /*73a10*/  IMAD.WIDE R20, R0.reuse, 0x2, R28 ;  /* 0x0000000200147825 */ /* 0x040fe200078e021c */
[----:B------:R0:W-:Y:S01]  /*73a20*/  @P5 STG.E.U16 [R18.64], R25 ;  /* 0x0000001912005986 */ /* 0x0001e2000c101506 */
[----:B------:R-:W-:Y:S02]  /*73a30*/  ISETP.LT.AND P5, PT, R11, c[0x0][0x178], !P2 ;  /* 0x00005e000b007a0c */ /* 0x000fe400057a1270 */
[----:B0-----:R-:W-:Y:S02]  /*73a40*/  IADD3 R18, R0, c[0x0][0x198], RZ ;  /* 0x0000660000127a10 */ /* 0x001fe40007ffe0ff */
[----:B------:R-:W-:-:S03]  /*73a50*/  PRMT R0, R25, 0x7632, R0 ;  /* 0x0000763219007816 */ /* 0x000fc60000000000 */
[----:B------:R-:W-:Y:S01]  /*73a60*/  IMAD.WIDE R16, R18, 0x2, R2 ;  /* 0x0000000212107825 */ /* 0x000fe200078e0202 */
[----:B---3--:R0:W-:Y:S01]  /*73a70*/  @P4 STG.E.U16 [R20.64], R7 ;  /* 0x0000000714004986 */ /* 0x0081e2000c101506 */
[----:B------:R-:W-:-:S04]  /*73a80*/  PRMT R24, R7, 0x7632, R24 ;  /* 0x0000763207187816 */ /* 0x000fc80000000018 */
[----:B------:R1:W-:Y:S04]  /*73a90*/  @P5 STG.E.U16 [R16.64], R0 ;  /* 0x0000000010005986 */ /* 0x0003e8000c101506 */
[----:B0-----:R-:W2:Y:S04]  /*73aa0*/  LDL.LU R7, [R1+0x8] ;  /* 0x0000080001077983 */ /* 0x001ea80000300800 */
[----:B-1----:R-:W3:Y:S01]  /*73ab0*/  LDL.LU R17, [R1+0x3d4] ;  /* 0x0003d40001117983 */ /* 0x002ee20000300800 */
[----:B------:R-:W-:Y:S02]  /*73ac0*/  ISETP.LT.AND P2, PT, R27, c[0x0][0x178], !P2 ;  /* 0x00005e001b007a0c */ /* 0x000fe40005741270 */
[----:B------:R-:W-:-:S02]  /*73ad0*/  ISETP.LT.AND P4, PT, R11, c[0x0][0x178], !P3 ;  /* 0x00005e000b007a0c */ /* 0x000fc40005f81270 */
[----:B------:R-:W-:Y:S02]  /*73ae0*/  ISETP.LT.AND P3, PT, R27, c[0x0][0x178], !P3 ;  /* 0x00005e001b007a0c */ /* 0x000fe40005f61270 */
[----:B------:R-:W-:Y:S02]  /*73af0*/  IADD3 R4, R18, c[0x0][0x198], RZ ;  /* 0x0000660012047a10 */ /* 0x000fe40007ffe0ff */
[C---:B------:R-:W-:Y:S02]  /*73b00*/  IADD3 R22, R26.reuse, 0x20, RZ ;  /* 0x000000201a167810 */ /* 0x040fe40007ffe0ff */
[----:B------:R-:W-:Y:S01]  /*73b10*/  IADD3 R23, R26, 0x21, RZ ;  /* 0x000000211a177810 */ /* 0x000fe20007ffe0ff */
[----:B------:R-:W-:Y:S01]  /*73b20*/  IMAD.WIDE R18, R18, 0x2, R28 ;  /* 0x0000000212127825 */ /* 0x000fe200078e021c */
[----:B------:R-:W-:Y:S02]  /*73b30*/  ISETP.GE.AND P0, PT, R22, c[0x0][0x17c], PT ;  /* 0x00005f0016007a0c */ /* 0x000fe40003f06270 */
[----:B------:R-:W-:Y:S01]  /*73b40*/  ISETP.GE.AND P6, PT, R23, c[0x0][0x17c], PT ;  /* 0x00005f0017007a0c */ /* 0x000fe20003fc6270 */
[C---:B------:R-:W-:Y:S01]  /*73b50*/  IMAD.WIDE R20, R4.reuse, 0x2, R2 ;  /* 0x0000000204147825 */ /* 0x040fe200078e0202 */
[----:B------:R-:W-:Y:S03]  /*73b60*/  @P2 STG.E.U16 [R18.64], R24 ;  /* 0x0000001812002986 */ /* 0x000fe6000c101506 */
[----:B------:R-:W-:Y:S01]  /*73b70*/  IMAD.WIDE R22, R4, 0x2, R28 ;  /* 0x0000000204167825 */ /* 0x000fe200078e021c */
[----:B---3--:R-:W-:Y:S04]  /*73b80*/  @P4 STG.E.U16 [R20.64], R17 ;  /* 0x0000001114004986 */ /* 0x008fe8000c101506 */
[----:B------:R0:W-:Y:S04]  /*73b90*/  @P3 STG.E.U16 [R22.64], R5 ;  /* 0x0000000516003986 */ /* 0x0001e8000c101506 */
[----:B0-----:R-:W3:Y:S01]  /*73ba0*/  LDL.LU R23, [R1+0x48] ;  /* 0x0000480001177983 */ /* 0x001ee20000300800 */
[----:B------:R-:W-:-:S02]  /*73bb0*/  ISETP.LT.AND P3, PT, R11, c[0x0][0x178], !P1 ;  /* 0x00005e000b007a0c */ /* 0x000fc40004f61270 */
[----:B------:R-:W-:Y:S02]  /*73bc0*/  ISETP.LT.AND P1, PT, R27, c[0x0][0x178], !P1 ;  /* 0x00005e001b007a0c */ /* 0x000fe40004f21270 */
[----:B------:R-:W-:Y:S02]  /*73bd0*/  IADD3 R4, R4, c[0x0][0x198], RZ ;  /* 0x0000660004047a10 */ /* 0x000fe40007ffe0ff */
[----:B------:R-:W-:Y:S02]  /*73be0*/  PRMT R19, R17, 0x7632, R19 ;  /* 0x0000763211137816 */ /* 0x000fe40000000013 */
[----:B------:R-:W-:Y:S01]  /*73bf0*/  PRMT R18, R5, 0x7632, R18 ;  /* 0x0000763205127816 */ /* 0x000fe20000000012 */
[C---:B------:R-:W-:Y:S01]  /*73c00*/  IMAD.WIDE R16, R4.reuse, 0x2, R2 ;  /* 0x0000000204107825 */ /* 0x040fe200078e0202 */
[----:B------:R-:W-:Y:S02]  /*73c10*/  ISETP.LT.AND P2, PT, R11, c[0x0][0x178], !P0 ;  /* 0x00005e000b007a0c */ /* 0x000fe40004741270 */
[C---:B------:R-:W-:Y:S01]  /*73c20*/  IADD3 R0, R4.reuse, c[0x0][0x198], RZ ;  /* 0x0000660004007a10 */ /* 0x040fe20007ffe0ff */
[----:B------:R-:W-:Y:S01]  /*73c30*/  IMAD.WIDE R4, R4, 0x2, R28 ;  /* 0x0000000204047825 */ /* 0x000fe200078e021c */
[----:B------:R-:W-:Y:S01]  /*73c40*/  ISETP.LT.AND P0, PT, R27, c[0x0][0x178], !P0 ;  /* 0x00005e001b007a0c */ /* 0x000fe20004701270 */
[----:B------:R0:W-:Y:S04]  /*73c50*/  @P3 STG.E.U16 [R16.64], R19 ;  /* 0x0000001310003986 */ /* 0x0001e8000c101506 */
[----:B------:R1:W-:Y:S01]  /*73c60*/  @P1 STG.E.U16 [R4.64], R18 ;  /* 0x0000001204001986 */ /* 0x0003e2000c101506 */
[----:B------:R-:W-:-:S02]  /*73c70*/  ISETP.LT.AND P1, PT, R11, c[0x0][0x178], !P6 ;  /* 0x00005e000b007a0c */ /* 0x000fc40007721270 */
[----:B------:R-:W-:Y:S01]  /*73c80*/  IADD3 R20, R26, 0x23, RZ ;  /* 0x000000231a147810 */ /* 0x000fe20007ffe0ff */
[----:B0-----:R-:W-:Y:S01]  /*73c90*/  IMAD.WIDE R16, R0, 0x2, R2 ;  /* 0x0000000200107825 */ /* 0x001fe200078e0202 */
[----:B------:R-:W-:-:S03]  /*73ca0*/  IADD3 R25, R26, 0x22, RZ ;  /* 0x000000221a197810 */ /* 0x000fc60007ffe0ff */
[C---:B-1----:R-:W-:Y:S01]  /*73cb0*/  IMAD.WIDE R4, R0.reuse, 0x2, R28 ;  /* 0x0000000200047825 */ /* 0x042fe200078e021c */
[----:B------:R-:W-:Y:S02]  /*73cc0*/  IADD3 R0, R0, c[0x0][0x198], RZ ;  /* 0x0000660000007a10 */ /* 0x000fe40007ffe0ff */
[----:B------:R-:W-:Y:S02]  /*73cd0*/  IADD3 R18, R26, 0x25, RZ ;  /* 0x000000251a127810 */ /* 0x000fe40007ffe0ff */
[----:B------:R-:W-:Y:S02]  /*73ce0*/  ISETP.GE.AND P4, PT, R20, c[0x0][0x17c], PT ;  /* 0x00005f0014007a0c */ /* 0x000fe40003f86270 */
[----:B------:R-:W-:Y:S02]  /*73cf0*/  ISETP.GE.AND P5, PT, R25, c[0x0][0x17c], PT ;  /* 0x00005f0019007a0c */ /* 0x000fe40003fa6270 */
[----:B------:R-:W4:Y:S04]  /*73d00*/  LDL.LU R25, [R1+0x28] ;  /* 0x0000280001197983 */ /* 0x000f280000300800 */
[----:B---3--:R-:W-:Y:S01]  /*73d10*/  @P2 STG.E.U16 [R16.64], R23 ;  /* 0x0000001710002986 */ /* 0x008fe2000c101506 */
[----:B------:R-:W-:-:S03]  /*73d20*/  PRMT R20, R23, 0x7632, R20 ;  /* 0x0000763217147816 */ /* 0x000fc60000000014 */
[----:B--2---:R0:W-:Y:S01]  /*73d30*/  @P0 STG.E.U16 [R4.64], R7 ;  /* 0x0000000704000986 */ /* 0x0041e2000c101506 */
[----:B------:R-:W-:Y:S02]  /*73d40*/  ISETP.GE.AND P2, PT, R18, c[0x0][0x17c], PT ;  /* 0x00005f0012007a0c */ /* 0x000fe40003f46270 */
[----:B------:R-:W-:Y:S01]  /*73d50*/  PRMT R18, R7, 0x7632, R18 ;  /* 0x0000763207127816 */ /* 0x000fe20000000012 */
[C---:B0-----:R-:W-:Y:S01]  /*73d60*/  IMAD.WIDE R4, R0.reuse, 0x2, R2 ;  /* 0x0000000200047825 */ /* 0x041fe200078e0202 */
[----:B------:R-:W2:Y:S04]  /*73d70*/  LDL.LU R7, [R1+0x78] ;  /* 0x0000780001077983 */ /* 0x000ea80000300800 */
[----:B------:R-:W3:Y:S04]  /*73d80*/  LDL.LU R23, [R1+0x18] ;  /* 0x0000180001177983 */ /* 0x000ee80000300800 */
[----:B------:R0:W-:Y:S04]  /*73d90*/  @P1 STG.E.U16 [R4.64], R20 ;  /* 0x0000001404001986 */ /* 0x0001e8000c101506 */
[----:B0-----:R-:W3:Y:S01]  /*73da0*/  LDL.LU R20, [R1+0x58] ;  /* 0x0000580001147983 */ /* 0x001ee20000300800 */
[----:B------:R-:W-:Y:S01]  /*73db0*/  ISETP.LT.AND P6, PT, R27, c[0x0][0x178], !P6 ;  /* 0x00005e001b007a0c */ /* 0x000fe200077c1270 */
[----:B------:R-:W-:Y:S01]  /*73dc0*/  IMAD.WIDE R16, R0, 0x2, R28 ;  /* 0x0000000200107825 */ /* 0x000fe200078e021c */
[----:B------:R-:W-:-:S02]  /*73dd0*/  ISETP.LT.AND P0, PT, R11, c[0x0][0x178], !P5 ;  /* 0x00005e000b007a0c */ /* 0x000fc40006f01270 */
[----:B------:R-:W-:Y:S02]  /*73de0*/  ISETP.LT.AND P5, PT, R27, c[0x0][0x178], !P5 ;  /* 0x00005e001b007a0c */ /* 0x000fe40006fa1270 */
[----:B------:R-:W-:Y:S02]  /*73df0*/  IADD3 R4, R0, c[0x0][0x198], RZ ;  /* 0x0000660000047a10 */ /* 0x000fe40007ffe0ff */
[----:B------:R-:W-:Y:S02]  /*73e00*/  IADD3 R19, R26, 0x26, RZ ;  /* 0x000000261a137810 */ /* 0x000fe40007ffe0ff */
[----:B------:R-:W-:-:S03]  /*73e10*/  IADD3 R0, R4, c[0x0][0x198], RZ ;  /* 0x0000660004007a10 */ /* 0x000fc60007ffe0ff */
[----:B------:R0:W-:Y:S01]  /*73e20*/  @P6 STG.E.U16 [R16.64], R18 ;  /* 0x0000001210006986 */ /* 0x0001e2000c101506 */
[----:B------:R-:W-:Y:S02]  /*73e30*/  ISETP.LT.AND P6, PT, R11, c[0x0][0x178], !P4 ;  /* 0x00005e000b007a0c */ /* 0x000fe400067c1270 */
[----:B------:R-:W-:Y:S02]  /*73e40*/  ISETP.LT.AND P4, PT, R27, c[0x0][0x178], !P4 ;  /* 0x00005e001b007a0c */ /* 0x000fe40006781270 */
[----:B------:R-:W-:Y:S02]  /*73e50*/  IADD3 R21, R26, 0x24, RZ ;  /* 0x000000241a157810 */ /* 0x000fe40007ffe0ff */
[----:B------:R-:W-:Y:S01]  /*73e60*/  ISETP.GE.AND P1, PT, R19, c[0x0][0x17c], PT ;  /* 0x00005f0013007a0c */ /* 0x000fe20003f26270 */
[----:B0-----:R-:W-:Y:S01]  /*73e70*/  IMAD.WIDE R16, R4, 0x2, R2 ;  /* 0x0000000204107825 */ /* 0x001fe200078e0202 */
[----:B------:R-:W-:-:S03]  /*73e80*/  IADD3 R18, R26, 0x27, RZ ;  /* 0x000000271a127810 */ /* 0x000fc60007ffe0ff */
[----:B------:R-:W-:Y:S01]  /*73e90*/  IMAD.WIDE R4, R4, 0x2, R28 ;  /* 0x0000000204047825 */ /* 0x000fe200078e021c */
[----:B------:R-:W-:Y:S02]  /*73ea0*/  ISETP.GE.AND P3, PT, R21, c[0x0][0x17c], PT ;  /* 0x00005f0015007a0c */ /* 0x000fe40003f66270 */
[----:B--2---:R-:W-:Y:S01]  /*73eb0*/  PRMT R21, R7, 0x7632, R21 ;  /* 0x0000763207157816 */ /* 0x004fe20000000015 */
[----:B---3--:R0:W-:Y:S01]  /*73ec0*/  @P0 STG.E.U16 [R16.64], R20 ;  /* 0x0000001410000986 */ /* 0x0081e2000c101506 */
[----:B------:R-:W-:Y:S02]  /*73ed0*/  PRMT R19, R20, 0x7632, R19 ;  /* 0x0000763214137816 */ /* 0x000fe40000000013 */
[----:B------:R-:W-:Y:S01]  /*73ee0*/  ISETP.GE.AND P0, PT, R18, c[0x0][0x17c], PT ;  /* 0x00005f0012007a0c */ /* 0x000fe20003f06270 */
[----:B----4-:R1:W-:Y:S01]  /*73ef0*/  @P5 STG.E.U16 [R4.64], R25 ;  /* 0x0000001904005986 */ /* 0x0103e2000c101506 */
[----:B------:R-:W-:Y:S02]  /*73f00*/  PRMT R18, R25, 0x7632, R18 ;  /* 0x0000763219127816 */ /* 0x000fe40000000012 */
[----:B------:R-:W-:Y:S01]  /*73f10*/  ISETP.LT.AND P5, PT, R11, c[0x0][0x178], !P3 ;  /* 0x00005e000b007a0c */ /* 0x000fe20005fa1270 */
[----:B0-----:R-:W-:-:S04]  /*73f20*/  IMAD.WIDE R16, R0, 0x2, R2 ;  /* 0x0000000200107825 */ /* 0x001fc800078e0202 */
[----:B-1----:R-:W-:Y:S01]  /*73f30*/  IMAD.WIDE R4, R0, 0x2, R28 ;  /* 0x0000000200047825 */ /* 0x002fe200078e021c */
[----:B------:R0:W-:Y:S01]  /*73f40*/  @P6 STG.E.U16 [R16.64], R19 ;  /* 0x0000001310006986 */ /* 0x0001e2000c101506 */
[----:B------:R-:W-:-:S03]  /*73f50*/  ISETP.LT.AND P3, PT, R27, c[0x0][0x178], !P3 ;  /* 0x00005e001b007a0c */ /* 0x000fc60005f61270 */
[----:B------:R1:W-:Y:S01]  /*73f60*/  @P4 STG.E.U16 [R4.64], R18 ;  /* 0x0000001204004986 */ /* 0x0003e2000c101506 */
[----:B------:R-:W-:-:S03]  /*73f70*/  ISETP.LT.AND P4, PT, R11, c[0x0][0x178], !P2 ;  /* 0x00005e000b007a0c */ /* 0x000fc60005781270 */
[----:B------:R-:W2:Y:S01]  /*73f80*/  LDL.LU R25, [R1+0x38] ;  /* 0x0000380001197983 */ /* 0x000ea20000300800 */
[----:B0-----:R-:W-:Y:S02]  /*73f90*/  IADD3 R17, R0, c[0x0][0x198], RZ ;  /* 0x0000660000117a10 */ /* 0x001fe40007ffe0ff */
[----:B------:R-:W-:Y:S02]  /*73fa0*/  IADD3 R16, R26, 0x28, RZ ;  /* 0x000000281a107810 */ /* 0x000fe40007ffe0ff */
[C---:B------:R-:W-:Y:S01]  /*73fb0*/  IADD3 R20, R17.reuse, c[0x0][0x198], RZ ;  /* 0x0000660011147a10 */ /* 0x040fe20007ffe0ff */
[----:B-1----:R-:W-:Y:S01]  /*73fc0*/  IMAD.WIDE R4, R17, 0x2, R2 ;  /* 0x0000000211047825 */ /* 0x002fe200078e0202 */
[----:B------:R-:W-:-:S03]  /*73fd0*/  ISETP.GE.AND P6, PT, R16, c[0x0][0x17c], PT ;  /* 0x00005f0010007a0c */ /* 0x000fc60003fc6270 */
[----:B------:R-:W-:Y:S01]  /*73fe0*/  IMAD.WIDE R16, R17, 0x2, R28 ;  /* 0x0000000211107825 */ /* 0x000fe200078e021c */
[----:B------:R0:W-:Y:S03]  /*73ff0*/  @P5 STG.E.U16 [R4.64], R7 ;  /* 0x0000000704005986 */ /* 0x0001e6000c101506 */
[----:B------:R-:W-:Y:S01]  /*74000*/  IMAD.WIDE R18, R20, 0x2, R2 ;  /* 0x0000000214127825 */ /* 0x000fe200078e0202 */
[----:B------:R-:W-:Y:S04]  /*74010*/  @P3 STG.E.U16 [R16.64], R23 ;  /* 0x0000001710003986 */ /* 0x000fe8000c101506 */
[----:B------:R1:W-:Y:S04]  /*74020*/  @P4 STG.E.U16 [R18.64], R21 ;  /* 0x0000001512004986 */ /* 0x0003e8000c101506 */
[----:B0-----:R-:W3:Y:S04]  /*74030*/  LDL.LU R7, [R1+0x1cf0] ;  /* 0x001cf00001077983 */ /* 0x001ee80000300800 */
[----:B-1----:R-:W4:Y:S01]  /*74040*/  LDL.LU R21, [R1+0x88] ;  /* 0x0000880001157983 */ /* 0x002f220000300800 */
[----:B------:R-:W-:-:S02]  /*74050*/  ISETP.LT.AND P2, PT, R27, c[0x0][0x178], !P2 ;  /* 0x00005e001b007a0c */ /* 0x000fc40005741270 */
[----:B------:R-:W-:Y:S02]  /*74060*/  IADD3 R0, R26, 0x29, RZ ;  /* 0x000000291a007810 */ /* 0x000fe40007ffe0ff */
[----:B------:R-:W-:Y:S02]  /*74070*/  ISETP.LT.AND P3, PT, R11, c[0x0][0x178], !P1 ;  /* 0x00005e000b007a0c */ /* 0x000fe40004f61270 */
[----:B------:R-:W-:Y:S01]  /*74080*/  ISETP.LT.AND P1, PT, R27, c[0x0][0x178], !P1 ;  /* 0x00005e001b007a0c */ /* 0x000fe20004f21270 */
[----:B------:R-:W-:Y:S01]  /*74090*/  IMAD.WIDE R4, R20, 0x2, R28 ;  /* 0x0000000214047825 */ /* 0x000fe200078e021c */
[----:B------:R-:W-:Y:S02]  /*740a0*/  ISETP.GE.AND P5, PT, R0, c[0x0][0x17c], PT ;  /* 0x00005f0000007a0c */ /* 0x000fe40003fa6270 */
[----:B------:R-:W-:Y:S02]  /*740b0*/  IADD3 R0, R20, c[0x0][0x198], RZ ;  /* 0x0000660014007a10 */ /* 0x000fe40007ffe0ff */
[----:B------:R-:W-:-:S02]  /*740c0*/  PRMT R18, R23, 0x7632, R18 ;  /* 0x0000763217127816 */ /* 0x000fc40000000012 */
[----:B------:R-:W-:Y:S01]  /*740d0*/  ISETP.LT.AND P4, PT, R11, c[0x0][0x178], !P0 ;  /* 0x00005e000b007a0c */ /* 0x000fe20004781270 */
[C---:B------:R-:W-:Y:S01]  /*740e0*/  IMAD.WIDE R16, R0.reuse, 0x2, R2 ;  /* 0x0000000200107825 */ /* 0x040fe200078e0202 */
[----:B------:R-:W-:Y:S01]  /*740f0*/  ISETP.LT.AND P0, PT, R27, c[0x0][0x178], !P0 ;  /* 0x00005e001b007a0c */ /* 0x000fe20004701270 */
[----:B------:R0:W-:Y:S04]  /*74100*/  @P2 STG.E.U16 [R4.64], R18 ;  /* 0x0000001204002986 */ /* 0x0001e8000c101506 */
[----:B------:R-:W3:Y:S01]  /*74110*/  LDL.LU R23, [R1+0x68] ;  /* 0x0000680001177983 */ /* 0x000ee20000300800 */
[C---:B0-----:R-:W-:Y:S01]  /*74120*/  IADD3 R18, R0.reuse, c[0x0][0x198], RZ ;  /* 0x0000660000127a10 */ /* 0x041fe20007ffe0ff */
[----:B------:R-:W-:Y:S01]  /*74130*/  IMAD.WIDE R4, R0, 0x2, R28 ;  /* 0x0000000200047825 */ /* 0x000fe200078e021c */
[----:B--2---:R-:W-:Y:S01]  /*74140*/  PRMT R20, R25, 0x7632, R20 ;  /* 0x0000763219147816 */ /* 0x004fe20000000014 */
[----:B----4-:R0:W-:Y:S01]  /*74150*/  @P3 STG.E.U16 [R16.64], R21 ;  /* 0x0000001510003986 */ /* 0x0101e2000c101506 */
[----:B------:R-:W-:-:S03]  /*74160*/  PRMT R0, R21, 0x7632, R0 ;  /* 0x0000763215007816 */ /* 0x000fc60000000000 */
[----:B------:R1:W-:Y:S01]  /*74170*/  @P1 STG.E.U16 [R4.64], R25 ;  /* 0x0000001904001986 */ /* 0x0003e2000c101506 */
[----:B0-----:R-:W-:-:S04]  /*74180*/  IMAD.WIDE R16, R18, 0x2, R2 ;  /* 0x0000000212107825 */ /* 0x001fc800078e0202 */
[----:B-1----:R-:W-:Y:S01]  /*74190*/  IMAD.WIDE R4, R18, 0x2, R28 ;  /* 0x0000000212047825 */ /* 0x002fe200078e021c */
[----:B------:R-:W-:Y:S04]  /*741a0*/  @P4 STG.E.U16 [R16.64], R0 ;  /* 0x0000000010004986 */ /* 0x000fe8000c101506 */
[----:B------:R-:W2:Y:S04]  /*741b0*/  LDL.LU R25, [R1+0xa8] ;  /* 0x0000a80001197983 */ /* 0x000ea80000300800 */
[----:B------:R0:W-:Y:S04]  /*741c0*/  @P0 STG.E.U16 [R4.64], R20 ;  /* 0x0000001404000986 */ /* 0x0001e8000c101506 */
[----:B0-----:R-:W4:Y:S01]  /*741d0*/  LDL.LU R5, [R1+0xb8] ;  /* 0x0000b80001057983 */ /* 0x001f220000300800 */
[----:B------:R-:W-:-:S02]  /*741e0*/  ISETP.LT.AND P1, PT, R11, c[0x0][0x178], !P6 ;  /* 0x00005e000b007a0c */ /* 0x000fc40007721270 */
[----:B------:R-:W-:Y:S02]  /*741f0*/  IADD3 R19, R26, 0x2a, RZ ;  /* 0x0000002a1a137810 */ /* 0x000fe40007ffe0ff */
[----:B------:R-:W-:Y:S02]  /*74200*/  IADD3 R0, R18, c[0x0][0x198], RZ ;  /* 0x0000660012007a10 */ /* 0x000fe40007ffe0ff */
[----:B------:R-:W-:Y:S02]  /*74210*/  ISETP.GE.AND P2, PT, R19, c[0x0][0x17c], PT ;  /* 0x00005f0013007a0c */ /* 0x000fe40003f46270 */
[----:B------:R-:W-:Y:S01]  /*74220*/  IADD3 R19, R26, 0x2b, RZ ;  /* 0x0000002b1a137810 */ /* 0x000fe20007ffe0ff */
[----:B------:R-:W-:Y:S01]  /*74230*/  IMAD.WIDE R16, R0, 0x2, R2 ;  /* 0x0000000200107825 */ /* 0x000fe200078e0202 */
[----:B------:R-:W-:Y:S02]  /*74240*/  ISETP.LT.AND P6, PT, R27, c[0x0][0x178], !P6 ;  /* 0x00005e001b007a0c */ /* 0x000fe400077c1270 */
[----:B------:R-:W-:-:S02]  /*74250*/  ISETP.GE.AND P3, PT, R19, c[0x0][0x17c], PT ;  /* 0x00005f0013007a0c */ /* 0x000fc40003f66270 */
[----:B------:R-:W-:Y:S02]  /*74260*/  IADD3 R19, R26, 0x2c, RZ ;  /* 0x0000002c1a137810 */ /* 0x000fe40007ffe0ff */
[C---:B------:R-:W-:Y:S02]  /*74270*/  IADD3 R4, R0.reuse, c[0x0][0x198], RZ ;  /* 0x0000660000047a10 */ /* 0x040fe40007ffe0ff */
[----:B------:R-:W-:Y:S01]  /*74280*/  ISETP.GE.AND P4, PT, R19, c[0x0][0x17c], PT ;  /* 0x00005f0013007a0c */ /* 0x000fe20003f86270 */
[----:B------:R-:W-:Y:S01]  /*74290*/  IMAD.WIDE R18, R0, 0x2, R28 ;  /* 0x0000000200127825 */ /* 0x000fe200078e021c */
[----:B------:R-:W-:-:S04]  /*742a0*/  IADD3 R21, R26, 0x2d, RZ ;  /* 0x0000002d1a157810 */ /* 0x000fc80007ffe0ff */
[----:B------:R-:W-:Y:S02]  /*742b0*/  ISETP.GE.AND P0, PT, R21, c[0x0][0x17c], PT ;  /* 0x00005f0015007a0c */ /* 0x000fe40003f06270 */
[----:B------:R-:W-:Y:S02]  /*742c0*/  IADD3 R21, R26, 0x2e, RZ ;  /* 0x0000002e1a157810 */ /* 0x000fe40007ffe0ff */
[----:B---3--:R-:W-:Y:S01]  /*742d0*/  PRMT R20, R23, 0x7632, R20 ;  /* 0x0000763217147816 */ /* 0x008fe20000000014 */
[----:B----4-:R-:W-:Y:S01]  /*742e0*/  @P1 STG.E.U16 [R16.64], R5 ;  /* 0x0000000510001986 */ /* 0x010fe2000c101506 */
[----:B------:R-:W-:Y:S02]  /*742f0*/  ISETP.LT.AND P1, PT, R11, c[0x0][0x178], !P5 ;  /* 0x00005e000b007a0c */ /* 0x000fe40006f21270 */
[----:B------:R-:W-:Y:S01]  /*74300*/  PRMT R22, R5, 0x7632, R22 ;  /* 0x0000763205167816 */ /* 0x000fe20000000016 */
[----:B------:R0:W-:Y:S02]  /*74310*/  @P6 STG.E.U16 [R18.64], R23 ;  /* 0x0000001712006986 */ /* 0x0001e4000c101506 */
[----:B0-----:R-:W-:-:S02]  /*74320*/  IMAD.WIDE R18, R4, 0x2, R2 ;  /* 0x0000000204127825 */ /* 0x001fc400078e0202 */
[----:B------:R-:W3:Y:S06]  /*74330*/  LDL.LU R23, [R1+0x98] ;  /* 0x0000980001177983 */ /* 0x000eec0000300800 */
[----:B------:R0:W-:Y:S01]  /*74340*/  @P1 STG.E.U16 [R18.64], R22 ;  /* 0x0000001612001986 */ /* 0x0001e2000c101506 */
[----:B------:R-:W-:-:S03]  /*74350*/  ISETP.GE.AND P1, PT, R21, c[0x0][0x17c], PT ;  /* 0x00005f0015007a0c */ /* 0x000fc60003f26270 */
[----:B0-----:R-:W4:Y:S04]  /*74360*/  LDL.LU R22, [R1+0x3c8] ;  /* 0x0003c80001167983 */ /* 0x001f280000300800 */
[----:B------:R-:W2:Y:S01]  /*74370*/  LDL.LU R21, [R1+0x3b8] ;  /* 0x0003b80001157983 */ /* 0x000ea20000300800 */
[----:B------:R-:W-:Y:S02]  /*74380*/  ISETP.LT.AND P5, PT, R27, c[0x0][0x178], !P5 ;  /* 0x00005e001b007a0c */ /* 0x000fe40006fa1270 */
[----:B------:R-:W-:Y:S02]  /*74390*/  ISETP.LT.AND P6, PT, R11, c[0x0][0x178], !P2 ;  /* 0x00005e000b007a0c */ /* 0x000fe400057c1270 */
[C---:B------:R-:W-:Y:S02]  /*743a0*/  IADD3 R0, R4.reuse, c[0x0][0x198], RZ ;  /* 0x0000660004007a10 */ /* 0x040fe40007ffe0ff */
[----:B------:R-:W-:Y:S01]  /*743b0*/  ISETP.LT.AND P2, PT, R27, c[0x0][0x178], !P2 ;  /* 0x00005e001b007a0c */ /* 0x000fe20005741270 */
[----:B------:R-:W-:-:S04]  /*743c0*/  IMAD.WIDE R16, R4, 0x2, R28 ;  /* 0x0000000204107825 */ /* 0x000fc800078e021c */
[C---:B------:R-:W-:Y:S02]  /*743d0*/  IMAD.WIDE R4, R0.reuse, 0x2, R2 ;  /* 0x0000000200047825 */ /* 0x040fe400078e0202 */
[----:B------:R0:W-:Y:S02]  /*743e0*/  @P5 STG.E.U16 [R16.64], R20 ;  /* 0x0000001410005986 */ /* 0x0001e4000c101506 */
[----:B------:R-:W-:Y:S01]  /*743f0*/  IMAD.WIDE R18, R0, 0x2, R28 ;  /* 0x0000000200127825 */ /* 0x000fe200078e021c */
[----:B------:R-:W-:Y:S02]  /*74400*/  ISETP.LT.AND P5, PT, R11, c[0x0][0x178], !P4 ;  /* 0x00005e000b007a0c */ /* 0x000fe400067a1270 */
[----:B------:R-:W-:Y:S02]  /*74410*/  ISETP.LT.AND P4, PT, R27, c[0x0][0x178], !P4 ;  /* 0x00005e001b007a0c */ /* 0x000fe40006781270 */
[----:B0-----:R-:W-:Y:S01]  /*74420*/  IADD3 R20, R26, 0x2f, RZ ;  /* 0x0000002f1a147810 */ /* 0x001fe20007ffe0ff */
[----:B--2---:R0:W-:Y:S01]  /*74430*/  @P6 STG.E.U16 [R4.64], R21 ;  /* 0x0000001504006986 */ /* 0x0041e2000c101506 */
[----:B------:R-:W-:-:S02]  /*74440*/  ISETP.LT.AND P6, PT, R11, c[0x0][0x178], !P3 ;  /* 0x00005e000b007a0c */ /* 0x000fc40005fc1270 */
[----:B------:R-:W-:Y:S01]  /*74450*/  ISETP.LT.AND P3, PT, R27, c[0x0][0x178], !P3 ;  /* 0x00005e001b007a0c */ /* 0x000fe20005f61270 */
[----:B------:R1:W-:Y:S01]  /*74460*/  @P2 STG.E.U16 [R18.64], R25 ;  /* 0x0000001912002986 */ /* 0x0003e2000c101506 */
[----:B0-----:R-:W-:Y:S02]  /*74470*/  IADD3 R4, R0, c[0x0][0x198], RZ ;  /* 0x0000660000047a10 */ /* 0x001fe40007ffe0ff */
[----:B-1----:R-:W-:Y:S02]  /*74480*/  PRMT R18, R25, 0x7632, R18 ;  /* 0x0000763219127816 */ /* 0x002fe40000000012 */
[----:B------:R-:W2:Y:S01]  /*74490*/  LDL.LU R25, [R1+0x3d8] ;  /* 0x0003d80001197983 */ /* 0x000ea20000300800 */
[----:B------:R-:W-:Y:S01]  /*744a0*/  PRMT R19, R21, 0x7632, R19 ;  /* 0x0000763215137816 */ /* 0x000fe20000000013 */
[C---:B------:R-:W-:Y:S01]  /*744b0*/  IMAD.WIDE R16, R4.reuse, 0x2, R2 ;  /* 0x0000000204107825 */ /* 0x040fe200078e0202 */
[----:B------:R-:W-:-:S03]  /*744c0*/  IADD3 R0, R4, c[0x0][0x198], RZ ;  /* 0x0000660004007a10 */ /* 0x000fc60007ffe0ff */
[----:B------:R-:W-:Y:S01]  /*744d0*/  IMAD.WIDE R4, R4, 0x2, R28 ;  /* 0x0000000204047825 */ /* 0x000fe200078e021c */
[----:B------:R0:W-:Y:S04]  /*744e0*/  @P6 STG.E.U16 [R16.64], R19 ;  /* 0x0000001310006986 */ /* 0x0001e8000c101506 */
[----:B------:R1:W-:Y:S01]  /*744f0*/  @P3 STG.E.U16 [R4.64], R18 ;  /* 0x0000001204003986 */ /* 0x0003e2000c101506 */
[----:B0-----:R-:W-:-:S05]  /*74500*/  IMAD.WIDE R16, R0, 0x2, R2 ;  /* 0x0000000200107825 */ /* 0x001fca00078e0202 */
[----:B----4-:R0:W-:Y:S01]  /*74510*/  @P5 STG.E.U16 [R16.64], R22 ;  /* 0x0000001610005986 */ /* 0x0101e2000c101506 */
[----:B-1----:R-:W-:Y:S01]  /*74520*/  IMAD.WIDE R4, R0, 0x2, R28 ;  /* 0x0000000200047825 */ /* 0x002fe200078e021c */
[----:B------:R-:W-:Y:S02]  /*74530*/  ISETP.GE.AND P2, PT, R20, c[0x0][0x17c], PT ;  /* 0x00005f0014007a0c */ /* 0x000fe40003f46270 */
[----:B---3--:R-:W-:Y:S02]  /*74540*/  PRMT R20, R23, 0x7632, R20 ;  /* 0x0000763217147816 */ /* 0x008fe40000000014 */
[----:B0-----:R-:W-:Y:S02]  /*74550*/  PRMT R17, R22, 0x7632, R17 ;  /* 0x0000763216117816 */ /* 0x001fe40000000011 */
[----:B------:R-:W3:Y:S04]  /*74560*/  LDL.LU R22, [R1+0x4c] ;  /* 0x00004c0001167983 */ /* 0x000ee80000300800 */
[----:B------:R0:W-:Y:S04]  /*74570*/  @P4 STG.E.U16 [R4.64], R23 ;  /* 0x0000001704004986 */ /* 0x0001e8000c101506 */
[----:B0-----:R-:W4:Y:S01]  /*74580*/  LDL.LU R23, [R1+0xc] ;  /* 0x00000c0001177983 */ /* 0x001f220000300800 */
[----:B------:R-:W-:-:S02]  /*74590*/  ISETP.LT.AND P6, PT, R11, c[0x0][0x178], !P0 ;  /* 0x00005e000b007a0c */ /* 0x000fc400047c1270 */
[----:B------:R-:W-:Y:S02]  /*745a0*/  IADD3 R16, R0, c[0x0][0x198], RZ ;  /* 0x0000660000107a10 */ /* 0x000fe40007ffe0ff */
[----:B------:R-:W-:Y:S02]  /*745b0*/  ISETP.LT.AND P0, PT, R27, c[0x0][0x178], !P0 ;  /* 0x00005e001b007a0c */ /* 0x000fe40004701270 */
[----:B------:R-:W-:Y:S01]  /*745c0*/  IADD3 R0, R26, 0x31, RZ ;  /* 0x000000311a007810 */ /* 0x000fe20007ffe0ff */
[----:B------:R-:W-:Y:S01]  /*745d0*/  IMAD.WIDE R4, R16, 0x2, R2 ;  /* 0x0000000210047825 */ /* 0x000fe200078e0202 */
[----:B------:R-:W-:Y:S02]  /*745e0*/  ISETP.LT.AND P5, PT, R11, c[0x0][0x178], !P1 ;  /* 0x00005e000b007a0c */ /* 0x000fe40004fa1270 */
[----:B------:R-:W-:Y:S02]  /*745f0*/  ISETP.LT.AND P1, PT, R27, c[0x0][0x178], !P1 ;  /* 0x00005e001b007a0c */ /* 0x000fe40004f21270 */
[----:B------:R-:W-:Y:S01]  /*74600*/  ISETP.GE.AND P4, PT, R0, c[0x0][0x17c], PT ;  /* 0x00005f0000007a0c */ /* 0x000fe20003f86270 */
[----:B------:R0:W-:Y:S01]  /*74610*/  @P6 STG.E.U16 [R4.64], R17 ;  /* 0x0000001104006986 */ /* 0x0001e2000c101506 */
[----:B------:R-:W-:-:S02]  /*74620*/  IADD3 R0, R16, c[0x0][0x198], RZ ;  /* 0x0000660010007a10 */ /* 0x000fc40007ffe0ff */
[C---:B------:R-:W-:Y:S02]  /*74630*/  IADD3 R19, R26.reuse, 0x30, RZ ;  /* 0x000000301a137810 */ /* 0x040fe40007ffe0ff */
[----:B------:R-:W-:Y:S02]  /*74640*/  IADD3 R18, R26, 0x32, RZ ;  /* 0x000000321a127810 */ /* 0x000fe40007ffe0ff */
[----:B------:R-:W-:Y:S01]  /*74650*/  ISETP.GE.AND P3, PT, R19, c[0x0][0x17c], PT ;  /* 0x00005f0013007a0c */ /* 0x000fe20003f66270 */
[----:B0-----:R-:W-:Y:S01]  /*74660*/  IMAD.WIDE R4, R16, 0x2, R28 ;  /* 0x0000000210047825 */ /* 0x001fe200078e021c */
[----:B------:R-:W-:-:S03]  /*74670*/  ISETP.GE.AND P6, PT, R18, c[0x0][0x17c], PT ;  /* 0x00005f0012007a0c */ /* 0x000fc60003fc6270 */
[C---:B------:R-:W-:Y:S01]  /*74680*/  IMAD.WIDE R16, R0.reuse, 0x2, R2 ;  /* 0x0000000200107825 */ /* 0x040fe200078e0202 */
[----:B------:R0:W-:Y:S01]  /*74690*/  @P0 STG.E.U16 [R4.64], R20 ;  /* 0x0000001404000986 */ /* 0x0001e2000c101506 */
[----:B------:R-:W-:Y:S02]  /*746a0*/  ISETP.LT.AND P0, PT, R11, c[0x0][0x178], !P2 ;  /* 0x00005e000b007a0c */ /* 0x000fe40005701270 */
[C---:B------:R-:W-:Y:S01]  /*746b0*/  IMAD.WIDE R18, R0.reuse, 0x2, R28 ;  /* 0x0000000200127825 */ /* 0x040fe200078e021c */
[----:B------:R-:W-:Y:S02]  /*746c0*/  ISETP.LT.AND P2, PT, R27, c[0x0][0x178], !P2 ;  /* 0x00005e001b007a0c */ /* 0x000fe40005741270 */
[----:B0-----:R-:W-:Y:S02]  /*746d0*/  IADD3 R4, R0, c[0x0][0x198], RZ ;  /* 0x0000660000047a10 */ /* 0x001fe40007ffe0ff */
[----:B------:R-:W-:Y:S02]  /*746e0*/  PRMT R0, R6, 0x7632, R0 ;  /* 0x0000763206007816 */ /* 0x000fe40000000000 */
[----:B------:R-:W-:Y:S01]  /*746f0*/  IADD3 R21, R26, 0x33, RZ ;  /* 0x000000331a157810 */ /* 0x000fe20007ffe0ff */
[----:B--2---:R0:W-:Y:S04]  /*74700*/  @P5 STG.E.U16 [R16.64], R25 ;  /* 0x0000001910005986 */ /* 0x0041e8000c101506 */
[----:B------:R1:W-:Y:S01]  /*74710*/  @P1 STG.E.U16 [R18.64], R6 ;  /* 0x0000000612001986 */ /* 0x0003e2000c101506 */
[----:B------:R-:W-:Y:S01]  /*74720*/  ISETP.LT.AND P1, PT, R11, c[0x0][0x178], !P3 ;  /* 0x00005e000b007a0c */ /* 0x000fe20005f21270 */
[----:B0-----:R-:W-:Y:S01]  /*74730*/  IMAD.WIDE R16, R4, 0x2, R2 ;  /* 0x0000000204107825 */ /* 0x001fe200078e0202 */
[----:B-1----:R-:W-:-:S02]  /*74740*/  PRMT R18, R25, 0x7632, R18 ;  /* 0x0000763219127816 */ /* 0x002fc40000000012 */
[C---:B------:R-:W-:Y:S01]  /*74750*/  IADD3 R6, R4.reuse, c[0x0][0x198], RZ ;  /* 0x0000660004067a10 */ /* 0x040fe20007ffe0ff */
[----:B------:R-:W-:Y:S01]  /*74760*/  IMAD.WIDE R4, R4, 0x2, R28 ;  /* 0x0000000204047825 */ /* 0x000fe200078e021c */
[----:B------:R-:W-:Y:S01]  /*74770*/  ISETP.LT.AND P3, PT, R27, c[0x0][0x178], !P3 ;  /* 0x00005e001b007a0c */ /* 0x000fe20005f61270 */
[----:B------:R0:W-:Y:S04]  /*74780*/  @P0 STG.E.U16 [R16.64], R18 ;  /* 0x0000001210000986 */ /* 0x0001e8000c101506 */
[----:B------:R1:W-:Y:S01]  /*74790*/  @P2 STG.E.U16 [R4.64], R0 ;  /* 0x0000000004002986 */ /* 0x0003e2000c101506 */
[----:B------:R-:W-:-:S03]  /*747a0*/  ISETP.GE.AND P5, PT, R21, c[0x0][0x17c], PT ;  /* 0x00005f0015007a0c */ /* 0x000fc60003fa6270 */
[----:B------:R-:W2:Y:S01]  /*747b0*/  LDL.LU R25, [R1+0x2c] ;  /* 0x00002c0001197983 */ /* 0x000ea20000300800 */
[----:B0-----:R-:W-:-:S05]  /*747c0*/  IMAD.WIDE R16, R6, 0x2, R2 ;  /* 0x0000000206107825 */ /* 0x001fca00078e0202 */
[----:B---3--:R0:W-:Y:S01]  /*747d0*/  @P1 STG.E.U16 [R16.64], R22 ;  /* 0x0000001610001986 */ /* 0x0081e2000c101506 */
[----:B------:R-:W-:Y:S01]  /*747e0*/  ISETP.LT.AND P1, PT, R11, c[0x0][0x178], !P4 ;  /* 0x00005e000b007a0c */ /* 0x000fe20006721270 */
[----:B-1----:R-:W-:Y:S01]  /*747f0*/  IMAD.WIDE R4, R6, 0x2, R28 ;  /* 0x0000000206047825 */ /* 0x002fe200078e021c */
[----:B------:R-:W-:Y:S02]  /*74800*/  ISETP.LT.AND P4, PT, R27, c[0x0][0x178], !P4 ;  /* 0x00005e001b007a0c */ /* 0x000fe40006781270 */
[----:B------:R-:W-:Y:S02]  /*74810*/  PRMT R0, R22, 0x7632, R0 ;  /* 0x0000763216007816 */ /* 0x000fe40000000000 */
[----:B0-----:R-:W-:Y:S02]  /*74820*/  IADD3 R16, R6, c[0x0][0x198], RZ ;  /* 0x0000660006107a10 */ /* 0x001fe40007ffe0ff */
[----:B------:R-:W-:Y:S01]  /*74830*/  IADD3 R21, R26, 0x36, RZ ;  /* 0x000000361a157810 */ /* 0x000fe20007ffe0ff */
[----:B----4-:R0:W-:Y:S01]  /*74840*/  @P3 STG.E.U16 [R4.64], R23 ;  /* 0x0000001704003986 */ /* 0x0101e2000c101506 */
[----:B------:R-:W-:-:S02]  /*74850*/  IADD3 R6, R16, c[0x0][0x198], RZ ;  /* 0x0000660010067a10 */ /* 0x000fc40007ffe0ff */
[----:B------:R-:W-:Y:S01]  /*74860*/  PRMT R20, R23, 0x7632, R20 ;  /* 0x0000763217147816 */ /* 0x000fe20000000014 */
[C---:B0-----:R-:W-:Y:S01]  /*74870*/  IMAD.WIDE R4, R16.reuse, 0x2, R2 ;  /* 0x0000000210047825 */ /* 0x041fe200078e0202 */
[----:B------:R-:W3:Y:S03]  /*74880*/  LDL.LU R23, [R1+0x1c] ;  /* 0x00001c0001177983 */ /* 0x000ee60000300800 */
[----:B------:R-:W-:Y:S01]  /*74890*/  IMAD.WIDE R16, R16, 0x2, R28 ;  /* 0x0000000210107825 */ /* 0x000fe200078e021c */
[----:B------:R-:W-:Y:S01]  /*748a0*/  @P1 STG.E.U16 [R4.64], R0 ;  /* 0x0000000004001986 */ /* 0x000fe2000c101506 */
[----:B------:R-:W-:-:S03]  /*748b0*/  ISETP.GE.AND P1, PT, R21, c[0x0][0x17c], PT ;  /* 0x00005f0015007a0c */ /* 0x000fc60003f26270 */
[----:B------:R-:W4:Y:S04]  /*748c0*/  LDL.LU R21, [R1+0x7c] ;  /* 0x00007c0001157983 */ /* 0x000f280000300800 */
[----:B------:R0:W-:Y:S04]  /*748d0*/  @P4 STG.E.U16 [R16.64], R20 ;  /* 0x0000001410004986 */ /* 0x0001e8000c101506 */
[----:B0-----:R-:W3:Y:S01]  /*748e0*/  LDL.LU R17, [R1+0x5c] ;  /* 0x00005c0001117983 */ /* 0x001ee20000300800 */
[----:B------:R-:W-:Y:S02]  /*748f0*/  ISETP.LT.AND P3, PT, R11, c[0x0][0x178], !P6 ;  /* 0x00005e000b007a0c */ /* 0x000fe40007761270 */
[----:B------:R-:W-:-:S02]  /*74900*/  IADD3 R19, R26, 0x34, RZ ;  /* 0x000000341a137810 */ /* 0x000fc40007ffe0ff */
[----:B------:R-:W-:Y:S02]  /*74910*/  IADD3 R18, R26, 0x35, RZ ;  /* 0x000000351a127810 */ /* 0x000fe40007ffe0ff */
[----:B------:R-:W-:Y:S02]  /*74920*/  ISETP.LT.AND P6, PT, R27, c[0x0][0x178], !P6 ;  /* 0x00005e001b007a0c */ /* 0x000fe400077c1270 */
[----:B------:R-:W-:Y:S02]  /*74930*/  ISETP.GE.AND P0, PT, R19, c[0x0][0x17c], PT ;  /* 0x00005f0013007a0c */ /* 0x000fe40003f06270 */
[----:B------:R-:W-:Y:S01]  /*74940*/  ISETP.GE.AND P2, PT, R18, c[0x0][0x17c], PT ;  /* 0x00005f0012007a0c */ /* 0x000fe20003f46270 */
[----:B------:R-:W-:-:S04]  /*74950*/  IMAD.WIDE R18, R6, 0x2, R2 ;  /* 0x0000000206127825 */ /* 0x000fc800078e0202 */
[----:B------:R-:W-:Y:S01]  /*74960*/  IMAD.WIDE R4, R6, 0x2, R28 ;  /* 0x0000000206047825 */ /* 0x000fe200078e021c */
[----:B------:R-:W-:Y:S02]  /*74970*/  IADD3 R20, R26, 0x38, RZ ;  /* 0x000000381a147810 */ /* 0x000fe40007ffe0ff */
[----:B--2---:R-:W-:Y:S01]  /*74980*/  PRMT R0, R25, 0x7632, R0 ;  /* 0x0000763219007816 */ /* 0x004fe20000000000 */
[----:B---3--:R0:W-:Y:S01]  /*74990*/  @P3 STG.E.U16 [R18.64], R17 ;  /* 0x0000001112003986 */ /* 0x0081e2000c101506 */
[----:B------:R-:W-:Y:S02]  /*749a0*/  ISETP.LT.AND P3, PT, R11, c[0x0][0x178], !P5 ;  /* 0x00005e000b007a0c */ /* 0x000fe40006f61270 */
[----:B------:R-:W-:Y:S01]  /*749b0*/  ISETP.LT.AND P5, PT, R27, c[0x0][0x178], !P5 ;  /* 0x00005e001b007a0c */ /* 0x000fe20006fa1270 */
[----:B------:R1:W-:Y:S01]  /*749c0*/  @P6 STG.E.U16 [R4.64], R25 ;  /* 0x0000001904006986 */ /* 0x0003e2000c101506 */
[----:B------:R-:W-:Y:S02]  /*749d0*/  ISETP.LT.AND P6, PT, R11, c[0x0][0x178], !P0 ;  /* 0x00005e000b007a0c */ /* 0x000fe400047c1270 */
[----:B0-----:R-:W-:-:S02]  /*749e0*/  IADD3 R19, R6, c[0x0][0x198], RZ ;  /* 0x0000660006137a10 */ /* 0x001fc40007ffe0ff */
[----:B------:R-:W-:Y:S02]  /*749f0*/  PRMT R18, R17, 0x7632, R18 ;  /* 0x0000763211127816 */ /* 0x000fe40000000012 */
[C---:B------:R-:W-:Y:S01]  /*74a00*/  IADD3 R6, R19.reuse, c[0x0][0x198], RZ ;  /* 0x0000660013067a10 */ /* 0x040fe20007ffe0ff */
[----:B------:R-:W-:Y:S01]  /*74a10*/  IMAD.WIDE R16, R19, 0x2, R2 ;  /* 0x0000000213107825 */ /* 0x000fe200078e0202 */
[----:B------:R-:W-:Y:S01]  /*74a20*/  ISETP.LT.AND P0, PT, R27, c[0x0][0x178], !P0 ;  /* 0x00005e001b007a0c */ /* 0x000fe20004701270 */
[----:B-1----:R-:W2:Y:S02]  /*74a30*/  LDL.LU R25, [R1+0x3c] ;  /* 0x00003c0001197983 */ /* 0x002ea40000300800 */
[----:B------:R-:W-:Y:S02]  /*74a40*/  IMAD.WIDE R4, R19, 0x2, R28 ;  /* 0x0000000213047825 */ /* 0x000fe400078e021c */
[----:B------:R0:W-:Y:S04]  /*74a50*/  @P3 STG.E.U16 [R16.64], R18 ;  /* 0x0000001210003986 */ /* 0x0001e8000c101506 */
[----:B------:R1:W-:Y:S01]  /*74a60*/  @P5 STG.E.U16 [R4.64], R0 ;  /* 0x0000000004005986 */ /* 0x0003e2000c101506 */
[----:B0-----:R-:W-:-:S05]  /*74a70*/  IMAD.WIDE R16, R6, 0x2, R2 ;  /* 0x0000000206107825 */ /* 0x001fca00078e0202 */
[----:B----4-:R0:W-:Y:S01]  /*74a80*/  @P6 STG.E.U16 [R16.64], R21 ;  /* 0x0000001510006986 */ /* 0x0101e2000c101506 */
[----:B------:R-:W-:Y:S01]  /*74a90*/  ISETP.LT.AND P6, PT, R11, c[0x0][0x178], !P2 ;  /* 0x00005e000b007a0c */ /* 0x000fe200057c1270 */
[C---:B-1----:R-:W-:Y:S01]  /*74aa0*/  IMAD.WIDE R4, R6.reuse, 0x2, R28 ;  /* 0x0000000206047825 */ /* 0x042fe200078e021c */
[----:B------:R-:W-:Y:S02]  /*74ab0*/  ISETP.LT.AND P2, PT, R27, c[0x0][0x178], !P2 ;  /* 0x00005e001b007a0c */ /* 0x000fe40005741270 */
[----:B------:R-:W-:Y:S02]  /*74ac0*/  PRMT R0, R21, 0x7632, R0 ;  /* 0x0000763215007816 */ /* 0x000fe40000000000 */
[----:B------:R1:W-:Y:S01]  /*74ad0*/  @P0 STG.E.U16 [R4.64], R23 ;  /* 0x0000001704000986 */ /* 0x0003e2000c101506 */
[----:B0-----:R-:W-:Y:S02]  /*74ae0*/  IADD3 R16, R6, c[0x0][0x198], RZ ;  /* 0x0000660006107a10 */ /* 0x001fe40007ffe0ff */
[----:B------:R-:W-:-:S02]  /*74af0*/  ISETP.GE.AND P3, PT, R20, c[0x0][0x17c], PT ;  /* 0x00005f0014007a0c */ /* 0x000fc40003f66270 */
[----:B------:R-:W-:Y:S02]  /*74b00*/  IADD3 R21, R26, 0x3a, RZ ;  /* 0x0000003a1a157810 */ /* 0x000fe40007ffe0ff */
[C---:B------:R-:W-:Y:S01]  /*74b10*/  IADD3 R6, R16.reuse, c[0x0][0x198], RZ ;  /* 0x0000660010067a10 */ /* 0x040fe20007ffe0ff */
[C---:B-1----:R-:W-:Y:S01]  /*74b20*/  IMAD.WIDE R4, R16.reuse, 0x2, R2 ;  /* 0x0000000210047825 */ /* 0x042fe200078e0202 */
[----:B------:R-:W-:Y:S02]  /*74b30*/  PRMT R20, R23, 0x7632, R20 ;  /* 0x0000763217147816 */ /* 0x000fe40000000014 */
[----:B------:R-:W3:Y:S01]  /*74b40*/  LDL.LU R23, [R1+0x6c] ;  /* 0x00006c0001177983 */ /* 0x000ee20000300800 */
[----:B------:R-:W-:-:S03]  /*74b50*/  IMAD.WIDE R16, R16, 0x2, R28 ;  /* 0x0000000210107825 */ /* 0x000fc600078e021c */
        /* <DEDUP_REMOVED lines=9> */
[----:B------:R-:W-:Y:S01]  /*74bf0*/  ISETP.GE.AND P5, PT, R18, c[0x0][0x17c], PT ;  /* 0x00005f0012007a0c */ /* 0x000fe20003fa6270 */
[----:B------:R-:W-:Y:S01]  /*74c00*/  IMAD.WIDE R18, R6, 0x2, R2 ;  /* 0x0000000206127825 */ /* 0x000fe200078e0202 */
[----:B------:R-:W-:-:S03]  /*74c10*/  ISETP.GE.AND P4, PT, R22, c[0x0][0x17c], PT ;  /* 0x00005f0016007a0c */ /* 0x000fc60003f86270 */
        /* <DEDUP_REMOVED lines=45> */
[----:B------:R-:W-:-:S04]  /*74ef0*/  IADD3 R22, R26, 0x3f, RZ ;  /* 0x0000003f1a167810 */ /* 0x000fc80007ffe0ff */
[----:B------:R-:W-:Y:S02]  /*74f00*/  ISETP.GE.AND P5, PT, R22, c[0x0][0x17c], PT ;  /* 0x00005f0016007a0c */ /* 0x000fe40003fa6270 */
[----:B------:R-:W-:Y:S02]  /*74f10*/  IADD3 R22, R26, 0x43, RZ ;  /* 0x000000431a167810 */ /* 0x000fe40007ffe0ff */
[----:B--2---:R-:W-:Y:S01]  /*74f20*/  PRMT R0, R25, 0x7632, R0 ;  /* 0x0000763219007816 */ /* 0x004fe20000000000 */
[----:B---3--:R0:W-:Y:S01]  /*74f30*/  @P3 STG.E.U16 [R18.64], R17 ;  /* 0x0000001112003986 */ /* 0x0081e2000c101506 */
[----:B------:R-:W-:Y:S02]  /*74f40*/  ISETP.LT.AND P3, PT, R11, c[0x0][0x178], !P2 ;  /* 0x00005e000b007a0c */ /* 0x000fe40005761270 */
[----:B------:R-:W-:Y:S01]  /*74f50*/  ISETP.LT.AND P2, PT, R27, c[0x0][0x178], !P2 ;  /* 0x00005e001b007a0c */ /* 0x000fe20005741270 */
[----:B------:R1:W-:Y:S01]  /*74f60*/  @P6 STG.E.U16 [R4.64], R25 ;  /* 0x0000001904006986 */ /* 0x0003e2000c101506 */
[----:B------:R-:W-:-:S02]  /*74f70*/  ISETP.LT.AND P6, PT, R11, c[0x0][0x178], !P0 ;  /* 0x00005e000b007a0c */ /* 0x000fc400047c1270 */
[----:B0-----:R-:W-:Y:S02]  /*74f80*/  IADD3 R19, R6, c[0x0][0x198], RZ ;  /* 0x0000660006137a10 */ /* 0x001fe40007ffe0ff */
        /* <DEDUP_REMOVED lines=16> */
[----:B------:R-:W-:-:S02]  /*75090*/  PRMT R6, R23, 0x7632, R6 ;  /* 0x0000763217067816 */ /* 0x000fc40000000006 */
[C---:B------:R-:W-:Y:S01]  /*750a0*/  IADD3 R21, R16.reuse, c[0x0][0x198], RZ ;  /* 0x0000660010157a10 */ /* 0x040fe20007ffe0ff */
[C---:B-1----:R-:W-:Y:S01]  /*750b0*/  IMAD.WIDE R4, R16.reuse, 0x2, R2 ;  /* 0x0000000210047825 */ /* 0x042fe200078e0202 */
[----:B------:R-:W3:Y:S03]  /*750c0*/  LDL.LU R23, [R1+0xd0] ;  /* 0x0000d00001177983 */ /* 0x000ee60000300800 */
[----:B------:R-:W-:Y:S01]  /*750d0*/  IMAD.WIDE R16, R16, 0x2, R28 ;  /* 0x0000000210107825 */ /* 0x000fe200078e021c */
[----:B------:R0:W-:Y:S04]  /*750e0*/  @P6 STG.E.U16 [R4.64], R0 ;  /* 0x0000000004006986 */ /* 0x0001e8000c101506 */
[----:B------:R1:W-:Y:S01]  /*750f0*/  @P4 STG.E.U16 [R16.64], R6 ;  /* 0x0000000610004986 */ /* 0x0003e2000c101506 */
[----:B------:R-:W-:-:S03]  /*75100*/  ISETP.GE.AND P4, PT, R22, c[0x0][0x17c], PT ;  /* 0x00005f0016007a0c */ /* 0x000fc60003f86270 */
[----:B------:R-:W4:Y:S01]  /*75110*/  LDL.LU R22, [R1+0xe0] ;  /* 0x0000e00001167983 */ /* 0x000f220000300800 */
[----:B------:R-:W-:Y:S02]  /*75120*/  ISETP.LT.AND P0, PT, R11, c[0x0][0x178], !P1 ;  /* 0x00005e000b007a0c */ /* 0x000fe40004f01270 */
[----:B------:R-:W-:Y:S02]  /*75130*/  IADD3 R18, R26, 0x41, RZ ;  /* 0x000000411a127810 */ /* 0x000fe40007ffe0ff */
[----:B------:R-:W-:Y:S02]  /*75140*/  ISETP.LT.AND P1, PT, R27, c[0x0][0x178], !P1 ;  /* 0x00005e001b007a0c */ /* 0x000fe40004f21270 */
[----:B------:R-:W-:Y:S01]  /*75150*/  ISETP.GE.AND P2, PT, R18, c[0x0][0x17c], PT ;  /* 0x00005f0012007a0c */ /* 0x000fe20003f46270 */
[----:B------:R-:W-:Y:S01]  /*75160*/  IMAD.WIDE R18, R21, 0x2, R2 ;  /* 0x0000000215127825 */ /* 0x000fe200078e0202 */
[----:B------:R-:W-:-:S03]  /*75170*/  IADD3 R20, R26, 0x40, RZ ;  /* 0x000000401a147810 */ /* 0x000fc60007ffe0ff */
[C---:B0-----:R-:W-:Y:S01]  /*75180*/  IMAD.WIDE R4, R21.reuse, 0x2, R28 ;  /* 0x0000000215047825 */ /* 0x041fe200078e021c */
[----:B------:R-:W-:Y:S02]  /*75190*/  ISETP.GE.AND P3, PT, R20, c[0x0][0x17c], PT ;  /* 0x00005f0014007a0c */ /* 0x000fe40003f66270 */
[----:B------:R-:W-:Y:S02]  /*751a0*/  IADD3 R20, R26, 0x42, RZ ;  /* 0x000000421a147810 */ /* 0x000fe40007ffe0ff */
[----:B------:R-:W-:Y:S02]  /*751b0*/  IADD3 R0, R21, c[0x0][0x198], RZ ;  /* 0x0000660015007a10 */ /* 0x000fe40007ffe0ff */
[----:B------:R-:W-:-:S03]  /*751c0*/  ISETP.GE.AND P6, PT, R20, c[0x0][0x17c], PT ;  /* 0x00005f0014007a0c */ /* 0x000fc60003fc6270 */
[----:B-1----:R-:W-:Y:S01]  /*751d0*/  IMAD.WIDE R16, R0, 0x2, R28 ;  /* 0x0000000200107825 */ /* 0x002fe200078e021c */
[----:B--2---:R0:W-:Y:S01]  /*751e0*/  @P0 STG.E.U16 [R18.64], R25 ;  /* 0x0000001912000986 */ /* 0x0041e2000c101506 */
[----:B------:R-:W-:Y:S02]  /*751f0*/  ISETP.LT.AND P0, PT, R11, c[0x0][0x178], !P5 ;  /* 0x00005e000b007a0c */ /* 0x000fe40006f01270 */
[----:B------:R-:W-:Y:S02]  /*75200*/  PRMT R6, R25, 0x7632, R6 ;  /* 0x0000763219067816 */ /* 0x000fe40000000006 */
[----:B------:R-:W-:Y:S01]  /*75210*/  ISETP.LT.AND P5, PT, R27, c[0x0][0x178], !P5 ;  /* 0x00005e001b007a0c */ /* 0x000fe20006fa1270 */
[----:B------:R1:W-:Y:S01]  /*75220*/  @P1 STG.E.U16 [R4.64], R7 ;  /* 0x0000000704001986 */ /* 0x0003e2000c101506 */
[----:B------:R-:W-:-:S03]  /*75230*/  ISETP.LT.AND P1, PT, R11, c[0x0][0x178], !P3 ;  /* 0x00005e000b007a0c */ /* 0x000fc60005f21270 */
[----:B0-----:R-:W2:Y:S01]  /*75240*/  LDL.LU R25, [R1+0x110] ;  /* 0x0001100001197983 */ /* 0x001ea20000300800 */
[----:B------:R-:W-:-:S03]  /*75250*/  ISETP.LT.AND P3, PT, R27, c[0x0][0x178], !P3 ;  /* 0x00005e001b007a0c */ /* 0x000fc60005f61270 */
[----:B------:R-:W2:Y:S01]  /*75260*/  LDL.LU R20, [R1+0xc0] ;  /* 0x0000c00001147983 */ /* 0x000ea20000300800 */
[C---:B-1----:R-:W-:Y:S01]  /*75270*/  IMAD.WIDE R4, R0.reuse, 0x2, R2 ;  /* 0x0000000200047825 */ /* 0x042fe200078e0202 */
[----:B------:R-:W-:Y:S02]  /*75280*/  IADD3 R0, R0, c[0x0][0x198], RZ ;  /* 0x0000660000007a10 */ /* 0x000fe40007ffe0ff */
[----:B------:R-:W-:Y:S02]  /*75290*/  PRMT R18, R7, 0x7632, R18 ;  /* 0x0000763207127816 */ /* 0x000fe40000000012 */
[----:B------:R-:W-:Y:S01]  /*752a0*/  IADD3 R7, R26, 0x44, RZ ;  /* 0x000000441a077810 */ /* 0x000fe20007ffe0ff */
[----:B------:R0:W-:Y:S03]  /*752b0*/  @P0 STG.E.U16 [R4.64], R6 ;  /* 0x0000000604000986 */ /* 0x0001e6000c101506 */
[----:B------:R-:W-:Y:S01]  /*752c0*/  ISETP.GE.AND P0, PT, R7, c[0x0][0x17c], PT ;  /* 0x00005f0007007a0c */ /* 0x000fe20003f06270 */
[----:B------:R1:W-:Y:S01]  /*752d0*/  @P5 STG.E.U16 [R16.64], R18 ;  /* 0x0000001210005986 */ /* 0x0003e2000c101506 */
[----:B0-----:R-:W-:Y:S01]  /*752e0*/  IMAD.WIDE R4, R0, 0x2, R2 ;  /* 0x0000000200047825 */ /* 0x001fe200078e0202 */
[----:B-1----:R-:W-:-:S03]  /*752f0*/  IADD3 R16, R26, 0x45, RZ ;  /* 0x000000451a107810 */ /* 0x002fc60007ffe0ff */
[----:B------:R-:W-:Y:S01]  /*75300*/  IMAD.WIDE R6, R0, 0x2, R28 ;  /* 0x0000000200067825 */ /* 0x000fe200078e021c */
[----:B----4-:R0:W-:Y:S01]  /*75310*/  @P1 STG.E.U16 [R4.64], R22 ;  /* 0x0000001604001986 */ /* 0x0101e2000c101506 */
[----:B------:R-:W-:Y:S02]  /*75320*/  ISETP.GE.AND P1, PT, R16, c[0x0][0x17c], PT ;  /* 0x00005f0010007a0c */ /* 0x000fe40003f26270 */
[----:B------:R-:W-:Y:S01]  /*75330*/  PRMT R17, R22, 0x7632, R17 ;  /* 0x0000763216117816 */ /* 0x000fe20000000011 */
[----:B---3--:R1:W-:Y:S01]  /*75340*/  @P3 STG.E.U16 [R6.64], R23 ;  /* 0x0000001706003986 */ /* 0x0083e2000c101506 */
[----:B------:R-:W-:-:S03]  /*75350*/  PRMT R16, R23, 0x7632, R16 ;  /* 0x0000763217107816 */ /* 0x000fc60000000010 */
[----:B0-----:R-:W3:Y:S04]  /*75360*/  LDL.LU R22, [R1+0x120] ;  /* 0x0001200001167983 */ /* 0x001ee80000300800 */
[----:B-1----:R-:W4:Y:S01]  /*75370*/  LDL.LU R23, [R1+0x100] ;  /* 0x0001000001177983 */ /* 0x002f220000300800 */
[----:B------:R-:W-:Y:S02]  /*75380*/  ISETP.LT.AND P5, PT, R11, c[0x0][0x178], !P2 ;  /* 0x00005e000b007a0c */ /* 0x000fe400057a1270 */
        /* <DEDUP_REMOVED lines=9> */
[----:B------:R-:W-:Y:S01]  /*75420*/  ISETP.LT.AND P2, PT, R11, c[0x0][0x178], !P4 ;  /* 0x00005e000b007a0c */ /* 0x000fe20006741270 */
[----:B0-----:R-:W-:Y:S01]  /*75430*/  IMAD.WIDE R4, R0, 0x2, R2 ;  /* 0x0000000200047825 */ /* 0x001fe200078e0202 */
[----:B-1----:R-:W-:Y:S02]  /*75440*/  IADD3 R6, R26, 0x47, RZ ;  /* 0x000000471a067810 */ /* 0x002fe40007ffe0ff */
[----:B------:R-:W-:Y:S02]  /*75450*/  IADD3 R16, R0, c[0x0][0x198], RZ ;  /* 0x0000660000107a10 */ /* 0x000fe40007ffe0ff */
[----:B------:R-:W-:Y:S02]  /*75460*/  ISETP.LT.AND P4, PT, R27, c[0x0][0x178], !P4 ;  /* 0x00005e001b007a0c */ /* 0x000fe40006781270 */
[----:B------:R-:W-:-:S04]  /*75470*/  IADD3 R17, R26, 0x46, RZ ;  /* 0x000000461a117810 */ /* 0x000fc80007ffe0ff */
[----:B------:R-:W-:Y:S01]  /*75480*/  ISETP.GE.AND P5, PT, R17, c[0x0][0x17c], PT ;  /* 0x00005f0011007a0c */ /* 0x000fe20003fa6270 */
[----:B--2---:R0:W-:Y:S01]  /*75490*/  @P3 STG.E.U16 [R4.64], R25 ;  /* 0x0000001904003986 */ /* 0x0041e2000c101506 */
[----:B------:R-:W-:Y:S01]  /*754a0*/  ISETP.GE.AND P3, PT, R6, c[0x0][0x17c], PT ;  /* 0x00005f0006007a0c */ /* 0x000fe20003f66270 */
[----:B------:R-:W-:-:S04]  /*754b0*/  IMAD.WIDE R6, R16, 0x2, R2 ;  /* 0x0000000210067825 */ /* 0x000fc800078e0202 */
[----:B0-----:R-:W-:Y:S01]  /*754c0*/  IMAD.WIDE R4, R0, 0x2, R28 ;  /* 0x0000000200047825 */ /* 0x001fe200078e021c */
[----:B------:R-:W-:Y:S02]  /*754d0*/  PRMT R0, R25, 0x7632, R0 ;  /* 0x0000763219007816 */ /* 0x000fe40000000000 */
[----:B------:R-:W-:Y:S01]  /*754e0*/  PRMT R18, R20, 0x7632, R18 ;  /* 0x0000763214127816 */ /* 0x000fe20000000012 */
[----:B------:R-:W2:Y:S04]  /*754f0*/  LDL.LU R25, [R1+0xf0] ;  /* 0x0000f00001197983 */ /* 0x000ea80000300800 */
[----:B------:R0:W-:Y:S01]  /*75500*/  @P6 STG.E.U16 [R4.64], R20 ;  /* 0x0000001404006986 */ /* 0x0001e2000c101506 */
[----:B------:R-:W-:Y:S02]  /*75510*/  ISETP.LT.AND P6, PT, R11, c[0x0][0x178], !P0 ;  /* 0x00005e000b007a0c */ /* 0x000fe400047c1270 */
[----:B------:R-:W-:Y:S01]  /*75520*/  ISETP.LT.AND P0, PT, R27, c[0x0][0x178], !P0 ;  /* 0x00005e001b007a0c */ /* 0x000fe20004701270 */
[----:B------:R1:W-:Y:S01]  /*75530*/  @P2 STG.E.U16 [R6.64], R0 ;  /* 0x0000000006002986 */ /* 0x0003e2000c101506 */
[C---:B0-----:R-:W-:Y:S01]  /*75540*/  IMAD.WIDE R4, R16.reuse, 0x2, R28 ;  /* 0x0000000210047825 */ /* 0x041fe200078e021c */
[----:B-1----:R-:W-:-:S04]  /*75550*/  IADD3 R0, R16, c[0x0][0x198], RZ ;  /* 0x0000660010007a10 */ /* 0x002fc80007ffe0ff */
[----:B------:R-:W-:Y:S01]  /*75560*/  @P4 STG.E.U16 [R4.64], R18 ;  /* 0x0000001204004986 */ /* 0x000fe2000c101506 */
[----:B------:R-:W-:-:S04]  /*75570*/  IMAD.WIDE R6, R0, 0x2, R2 ;  /* 0x0000000200067825 */ /* 0x000fc800078e0202 */
[C---:B------:R-:W-:Y:S01]  /*75580*/  IMAD.WIDE R16, R0.reuse, 0x2, R28 ;  /* 0x0000000200107825 */ /* 0x040fe200078e021c */
[----:B---3--:R0:W-:Y:S04]  /*75590*/  @P6 STG.E.U16 [R6.64], R22 ;  /* 0x0000001606006986 */ /* 0x0081e8000c101506 */
[----:B----4-:R1:W-:Y:S01]  /*755a0*/  @P0 STG.E.U16 [R16.64], R23 ;  /* 0x0000001710000986 */ /* 0x0103e2000c101506 */
[----:B------:R-:W-:Y:S02]  /*755b0*/  ISETP.LT.AND P0, PT, R11, c[0x0][0x178], !P1 ;  /* 0x00005e000b007a0c */ /* 0x000fe40004f01270 */
[----:B0-----:R-:W-:Y:S02]  /*755c0*/  IADD3 R6, R0, c[0x0][0x198], RZ ;  /* 0x0000660000067a10 */ /* 0x001fe40007ffe0ff */
[----:B------:R-:W-:-:S03]  /*755d0*/  PRMT R0, R22, 0x7632, R0 ;  /* 0x0000763216007816 */ /* 0x000fc60000000000 */
[----:B------:R-:W-:Y:S01]  /*755e0*/  IMAD.WIDE R4, R6, 0x2, R2 ;  /* 0x0000000206047825 */ /* 0x000fe200078e0202 */
[----:B------:R-:W-:Y:S02]  /*755f0*/  PRMT R21, R23, 0x7632, R21 ;  /* 0x0000763217157816 */ /* 0x000fe40000000015 */
[----:B-1----:R-:W3:Y:S04]  /*75600*/  LDL.LU R23, [R1+0x140] ;  /* 0x0001400001177983 */ /* 0x002ee80000300800 */
[----:B------:R0:W-:Y:S04]  /*75610*/  @P0 STG.E.U16 [R4.64], R0 ;  /* 0x0000000004000986 */ /* 0x0001e8000c101506 */
[----:B0-----:R-:W4:Y:S01]  /*75620*/  LDL.LU R5, [R1+0x3e0] ;  /* 0x0003e00001057983 */ /* 0x001f220000300800 */
[----:B------:R-:W-:-:S02]  /*75630*/  IADD3 R20, R26, 0x49, RZ ;  /* 0x000000491a147810 */ /* 0x000fc40007ffe0ff */
[----:B------:R-:W-:Y:S02]  /*75640*/  ISETP.LT.AND P1, PT, R27, c[0x0][0x178], !P1 ;  /* 0x00005e001b007a0c */ /* 0x000fe40004f21270 */
[----:B------:R-:W-:Y:S02]  /*75650*/  ISETP.LT.AND P6, PT, R11, c[0x0][0x178], !P5 ;  /* 0x00005e000b007a0c */ /* 0x000fe40006fc1270 */
[----:B------:R-:W-:Y:S02]  /*75660*/  ISETP.GE.AND P4, PT, R20, c[0x0][0x17c], PT ;  /* 0x00005f0014007a0c */ /* 0x000fe40003f86270 */
[C---:B------:R-:W-:Y:S01]  /*75670*/  IADD3 R20, R6.reuse, c[0x0][0x198], RZ ;  /* 0x0000660006147a10 */ /* 0x040fe20007ffe0ff */
[----:B------:R-:W-:Y:S01]  /*75680*/  IMAD.WIDE R6, R6, 0x2, R28 ;  /* 0x0000000206067825 */ /* 0x000fe200078e021c */
[----:B------:R-:W-:-:S03]  /*75690*/  ISETP.LT.AND P5, PT, R27, c[0x0][0x178], !P5 ;  /* 0x00005e001b007a0c */ /* 0x000fc60006fa1270 */
[----:B------:R-:W-:Y:S01]  /*756a0*/  IMAD.WIDE R16, R20, 0x2, R2 ;  /* 0x0000000214107825 */ /* 0x000fe200078e0202 */
[----:B------:R-:W-:Y:S01]  /*756b0*/  IADD3 R19, R26, 0x48, RZ ;  /* 0x000000481a137810 */ /* 0x000fe20007ffe0ff */
[----:B------:R0:W-:Y:S03]  /*756c0*/  @P1 STG.E.U16 [R6.64], R21 ;  /* 0x0000001506001986 */ /* 0x0001e6000c101506 */
[----:B------:R-:W-:Y:S01]  /*756d0*/  ISETP.GE.AND P2, PT, R19, c[0x0][0x17c], PT ;  /* 0x00005f0013007a0c */ /* 0x000fe20003f46270 */
[----:B------:R-:W-:Y:S01]  /*756e0*/  IMAD.WIDE R18, R20, 0x2, R28 ;  /* 0x0000000214127825 */ /* 0x000fe200078e021c */
[----:B------:R-:W-:Y:S02]  /*756f0*/  IADD3 R22, R26, 0x4a, RZ ;  /* 0x0000004a1a167810 */ /* 0x000fe40007ffe0ff */
[----:B0-----:R-:W-:Y:S02]  /*75700*/  IADD3 R6, R20, c[0x0][0x198], RZ ;  /* 0x0000660014067a10 */ /* 0x001fe40007ffe0ff */
[----:B------:R-:W-:-:S02]  /*75710*/  ISETP.GE.AND P0, PT, R22, c[0x0][0x17c], PT ;  /* 0x00005f0016007a0c */ /* 0x000fc40003f06270 */
[----:B------:R-:W3:Y:S01]  /*75720*/  LDL.LU R22, [R1+0x400] ;  /* 0x0004000001167983 */ /* 0x000ee20000300800 */
[----:B--2---:R-:W-:-:S03]  /*75730*/  PRMT R0, R25, 0x7632, R0 ;  /* 0x0000763219007816 */ /* 0x004fc60000000000 */
[----:B----4-:R-:W-:Y:S01]  /*75740*/  @P6 STG.E.U16 [R16.64], R5 ;  /* 0x0000000510006986 */ /* 0x010fe2000c101506 */
[----:B------:R-:W-:-:S03]  /*75750*/  ISETP.LT.AND P6, PT, R11, c[0x0][0x178], !P3 ;  /* 0x00005e000b007a0c */ /* 0x000fc60005fc1270 */
[----:B------:R0:W-:Y:S02]  /*75760*/  @P5 STG.E.U16 [R18.64], R25 ;  /* 0x0000001912005986 */ /* 0x0001e4000c101506 */
[----:B0-----:R-:W-:Y:S01]  /*75770*/  PRMT R18, R5, 0x7632, R18 ;  /* 0x0000763205127816 */ /* 0x001fe20000000012 */
[----:B------:R-:W-:Y:S01]  /*75780*/  IMAD.WIDE R4, R6, 0x2, R2 ;  /* 0x0000000206047825 */ /* 0x000fe200078e0202 */
[----:B------:R-:W2:Y:S06]  /*75790*/  LDL.LU R25, [R1+0x130] ;  /* 0x0001300001197983 */ /* 0x000eac0000300800 */
[----:B------:R0:W-:Y:S04]  /*757a0*/  @P6 STG.E.U16 [R4.64], R18 ;  /* 0x0000001204006986 */ /* 0x0001e8000c101506 */
[----:B0-----:R-:W4:Y:S01]  /*757b0*/  LDL.LU R18, [R1+0x3f0] ;  /* 0x0003f00001127983 */ /* 0x001f220000300800 */
[----:B------:R-:W-:-:S02]  /*757c0*/  ISETP.LT.AND P3, PT, R27, c[0x0][0x178], !P3 ;  /* 0x00005e001b007a0c */ /* 0x000fc40005f61270 */
[----:B------:R-:W-:Y:S02]  /*757d0*/  ISETP.LT.AND P5, PT, R11, c[0x0][0x178], !P2 ;  /* 0x00005e000b007a0c */ /* 0x000fe400057a1270 */
[----:B------:R-:W-:Y:S02]  /*757e0*/  ISETP.LT.AND P2, PT, R27, c[0x0][0x178], !P2 ;  /* 0x00005e001b007a0c */ /* 0x000fe40005741270 */
[----:B------:R-:W-:Y:S02]  /*757f0*/  IADD3 R16, R26, 0x4b, RZ ;  /* 0x0000004b1a107810 */ /* 0x000fe40007ffe0ff */
[C---:B------:R-:W-:Y:S01]  /*75800*/  IADD3 R20, R6.reuse, c[0x0][0x198], RZ ;  /* 0x0000660006147a10 */ /* 0x040fe20007ffe0ff */
[----:B------:R-:W-:Y:S01]  /*75810*/  IMAD.WIDE R6, R6, 0x2, R28 ;  /* 0x0000000206067825 */ /* 0x000fe200078e021c */
[----:B------:R-:W-:-:S03]  /*75820*/  ISETP.GE.AND P1, PT, R16, c[0x0][0x17c], PT ;  /* 0x00005f0010007a0c */ /* 0x000fc60003f26270 */
[C---:B------:R-:W-:Y:S01]  /*75830*/  IMAD.WIDE R16, R20.reuse, 0x2, R2 ;  /* 0x0000000214107825 */ /* 0x040fe200078e0202 */
[----:B------:R0:W-:Y:S03]  /*75840*/  @P3 STG.E.U16 [R6.64], R0 ;  /* 0x0000000006003986 */ /* 0x0001e6000c101506 */
[----:B------:R-:W-:Y:S01]  /*75850*/  IMAD.WIDE R4, R20, 0x2, R28 ;  /* 0x0000000214047825 */ /* 0x000fe200078e021c */
[----:B------:R-:W-:Y:S02]  /*75860*/  ISETP.LT.AND P3, PT, R11, c[0x0][0x178], !P4 ;  /* 0x00005e000b007a0c */ /* 0x000fe40006761270 */
[----:B------:R-:W-:Y:S02]  /*75870*/  ISETP.LT.AND P4, PT, R27, c[0x0][0x178], !P4 ;  /* 0x00005e001b007a0c */ /* 0x000fe40006781270 */
[C---:B0-----:R-:W-:Y:S02]  /*75880*/  IADD3 R0, R26.reuse, 0x4d, RZ ;  /* 0x0000004d1a007810 */ /* 0x041fe40007ffe0ff */
[----:B------:R-:W-:-:S04]  /*75890*/  IADD3 R19, R26, 0x4c, RZ ;  /* 0x0000004c1a137810 */ /* 0x000fc80007ffe0ff */
[----:B------:R-:W-:Y:S01]  /*758a0*/  ISETP.GE.AND P6, PT, R19, c[0x0][0x17c], PT ;  /* 0x00005f0013007a0c */ /* 0x000fe20003fc6270 */
[----:B----4-:R0:W-:Y:S01]  /*758b0*/  @P5 STG.E.U16 [R16.64], R18 ;  /* 0x0000001210005986 */ /* 0x0101e2000c101506 */
[----:B------:R-:W-:Y:S02]  /*758c0*/  ISETP.GE.AND P5, PT, R0, c[0x0][0x17c], PT ;  /* 0x00005f0000007a0c */ /* 0x000fe40003fa6270 */
[----:B------:R-:W-:Y:S01]  /*758d0*/  IADD3 R0, R20, c[0x0][0x198], RZ ;  /* 0x0000660014007a10 */ /* 0x000fe20007ffe0ff */
[----:B---3--:R1:W-:Y:S01]  /*758e0*/  @P2 STG.E.U16 [R4.64], R23 ;  /* 0x0000001704002986 */ /* 0x0083e2000c101506 */
[----:B------:R-:W-:Y:S02]  /*758f0*/  ISETP.LT.AND P2, PT, R11, c[0x0][0x178], !P0 ;  /* 0x00005e000b007a0c */ /* 0x000fe40004741270 */
[----:B0-----:R-:W-:Y:S02]  /*75900*/  PRMT R17, R23, 0x7632, R17 ;  /* 0x0000763217117816 */ /* 0x001fe40000000011 */
[----:B-1----:R-:W3:Y:S01]  /*75910*/  LDL.LU R23, [R1+0x410] ;  /* 0x0004100001177983 */ /* 0x002ee20000300800 */
[----:B------:R-:W-:Y:S01]  /*75920*/  PRMT R16, R18, 0x7632, R16 ;  /* 0x0000763212107816 */ /* 0x000fe20000000010 */
[C---:B------:R-:W-:Y:S01]  /*75930*/  IMAD.WIDE R6, R0.reuse, 0x2, R2 ;  /* 0x0000000200067825 */ /* 0x040fe200078e0202 */
[----:B------:R-:W-:Y:S01]  /*75940*/  ISETP.LT.AND P0, PT, R27, c[0x0][0x178], !P0 ;  /* 0x00005e001b007a0c */ /* 0x000fe20004701270 */
[----:B------:R-:W4:Y:S02]  /*75950*/  LDL.LU R19, [R1+0x170] ;  /* 0x0001700001137983 */ /* 0x000f240000300800 */
[C-C-:B------:R-:W-:Y:S01]  /*75960*/  IMAD.WIDE R4, R0.reuse, 0x2, R28.reuse ;  /* 0x0000000200047825 */ /* 0x140fe200078e021c */
[----:B------:R-:W-:Y:S01]  /*75970*/  IADD3 R0, R0, c[0x0][0x198], RZ ;  /* 0x0000660000007a10 */ /* 0x000fe20007ffe0ff */
[----:B------:R0:W-:Y:S04]  /*75980*/  @P3 STG.E.U16 [R6.64], R16 ;  /* 0x0000001006003986 */ /* 0x0001e8000c101506 */
[----:B------:R1:W-:Y:S01]  /*75990*/  @P4 STG.E.U16 [R4.64], R17 ;  /* 0x0000001104004986 */ /* 0x0003e2000c101506 */
[----:B0-----:R-:W-:Y:S01]  /*759a0*/  IADD3 R16, R26, 0x4f, RZ ;  /* 0x0000004f1a107810 */ /* 0x001fe20007ffe0ff */
[----:B------:R-:W-:-:S04]  /*759b0*/  IMAD.WIDE R6, R0, 0x2, R28 ;  /* 0x0000000200067825 */ /* 0x000fc800078e021c */
[----:B-1----:R-:W-:Y:S01]  /*759c0*/  IMAD.WIDE R4, R0, 0x2, R2 ;  /* 0x0000000200047825 */ /* 0x002fe200078e0202 */
[----:B--2---:R-:W-:-:S04]  /*759d0*/  PRMT R17, R25, 0x7632, R17 ;  /* 0x0000763219117816 */ /* 0x004fc80000000011 */
[----:B------:R0:W-:Y:S01]  /*759e0*/  @P2 STG.E.U16 [R4.64], R22 ;  /* 0x0000001604002986 */ /* 0x0001e2000c101506 */
[----:B------:R-:W-:Y:S02]  /*759f0*/  ISETP.GE.AND P2, PT, R16, c[0x0][0x17c], PT ;  /* 0x00005f0010007a0c */ /* 0x000fe40003f46270 */
[----:B------:R-:W-:Y:S01]  /*75a00*/  PRMT R16, R22, 0x7632, R16 ;  /* 0x0000763216107816 */ /* 0x000fe20000000010 */
[----:B------:R1:W-:Y:S04]  /*75a10*/  @P0 STG.E.U16 [R6.64], R25 ;  /* 0x0000001906000986 */ /* 0x0003e8000c101506 */
[----:B0-----:R-:W2:Y:S04]  /*75a20*/  LDL.LU R22, [R1+0x420] ;  /* 0x0004200001167983 */ /* 0x001ea80000300800 */
[----:B-1----:R-:W2:Y:S01]  /*75a30*/  LDL.LU R25, [R1+0x160] ;  /* 0x0001600001197983 */ /* 0x002ea20000300800 */
        /* <DEDUP_REMOVED lines=15> */
[----:B-1----:R-:W-:Y:S02]  /*75b30*/  IADD3 R6, R26, 0x51, RZ ;  /* 0x000000511a067810 */ /* 0x002fe40007ffe0ff */
[----:B------:R-:W-:Y:S02]  /*75b40*/  IADD3 R16, R0, c[0x0][0x198], RZ ;  /* 0x0000660000107a10 */ /* 0x000fe40007ffe0ff */
[----:B------:R-:W-:Y:S02]  /*75b50*/  ISETP.GE.AND P3, PT, R18, c[0x0][0x17c], PT ;  /* 0x00005f0012007a0c */ /* 0x000fe40003f66270 */
[----:B------:R-:W-:Y:S01]  /*75b60*/  ISETP.LT.AND P5, PT, R27, c[0x0][0x178], !P5 ;  /* 0x00005e001b007a0c */ /* 0x000fe20006fa1270 */
[----:B---3--:R0:W-:Y:S01]  /*75b70*/  @P0 STG.E.U16 [R4.64], R23 ;  /* 0x0000001704000986 */ /* 0x0081e2000c101506 */
[----:B------:R-:W-:Y:S01]  /*75b80*/  ISETP.GE.AND P0, PT, R6, c[0x0][0x17c], PT ;  /* 0x00005f0006007a0c */ /* 0x000fe20003f06270 */
[----:B------:R-:W-:-:S04]  /*75b90*/  IMAD.WIDE R6, R16, 0x2, R2 ;  /* 0x0000000210067825 */ /* 0x000fc800078e0202 */
[----:B0-----:R-:W-:Y:S01]  /*75ba0*/  IMAD.WIDE R4, R0, 0x2, R28 ;  /* 0x0000000200047825 */ /* 0x001fe200078e021c */
[----:B------:R-:W-:Y:S02]  /*75bb0*/  PRMT R0, R23, 0x7632, R0 ;  /* 0x0000763217007816 */ /* 0x000fe40000000000 */
[----:B----4-:R-:W-:Y:S01]  /*75bc0*/  PRMT R18, R19, 0x7632, R18 ;  /* 0x0000763213127816 */ /* 0x010fe20000000012 */
[----:B------:R-:W3:Y:S04]  /*75bd0*/  LDL.LU R23, [R1+0xd4] ;  /* 0x0000d40001177983 */ /* 0x000ee80000300800 */
        /* <DEDUP_REMOVED lines=9> */
[----:B--2---:R0:W-:Y:S04]  /*75c70*/  @P6 STG.E.U16 [R6.64], R22 ;  /* 0x0000001606006986 */ /* 0x0041e8000c101506 */
[----:B------:R1:W-:Y:S01]  /*75c80*/  @P3 STG.E.U16 [R16.64], R25 ;  /* 0x0000001910003986 */ /* 0x0003e2000c101506 */
[----:B------:R-:W-:Y:S02]  /*75c90*/  ISETP.LT.AND P3, PT, R11, c[0x0][0x178], !P2 ;  /* 0x00005e000b007a0c */ /* 0x000fe40005761270 */
[----:B0-----:R-:W-:Y:S02]  /*75ca0*/  IADD3 R6, R0, c[0x0][0x198], RZ ;  /* 0x0000660000067a10 */ /* 0x001fe40007ffe0ff */
[----:B------:R-:W-:-:S03]  /*75cb0*/  PRMT R0, R22, 0x7632, R0 ;  /* 0x0000763216007816 */ /* 0x000fc60000000000 */
[----:B------:R-:W-:Y:S01]  /*75cc0*/  IMAD.WIDE R4, R6, 0x2, R2 ;  /* 0x0000000206047825 */ /* 0x000fe200078e0202 */
[----:B------:R-:W-:Y:S02]  /*75cd0*/  PRMT R21, R25, 0x7632, R21 ;  /* 0x0000763219157816 */ /* 0x000fe40000000015 */
[----:B-1----:R-:W2:Y:S04]  /*75ce0*/  LDL.LU R25, [R1+0xc4] ;  /* 0x0000c40001197983 */ /* 0x002ea80000300800 */
        /* <DEDUP_REMOVED lines=17> */
[----:B------:R-:W2:Y:S01]  /*75e00*/  LDL.LU R22, [R1+0x124] ;  /* 0x0001240001167983 */ /* 0x000ea20000300800 */
[----:B---3--:R-:W-:-:S03]  /*75e10*/  PRMT R0, R23, 0x7632, R0 ;  /* 0x0000763217007816 */ /* 0x008fc60000000000 */
[----:B----4-:R-:W-:Y:S01]  /*75e20*/  @P6 STG.E.U16 [R16.64], R5 ;  /* 0x0000000510006986 */ /* 0x010fe2000c101506 */
[----:B------:R-:W-:-:S03]  /*75e30*/  ISETP.LT.AND P6, PT, R11, c[0x0][0x178], !P0 ;  /* 0x00005e000b007a0c */ /* 0x000fc600047c1270 */
[----:B------:R0:W-:Y:S02]  /*75e40*/  @P4 STG.E.U16 [R18.64], R23 ;  /* 0x0000001712004986 */ /* 0x0001e4000c101506 */
[----:B0-----:R-:W-:Y:S01]  /*75e50*/  PRMT R18, R5, 0x7632, R18 ;  /* 0x0000763205127816 */ /* 0x001fe20000000012 */
[----:B------:R-:W-:Y:S01]  /*75e60*/  IMAD.WIDE R4, R6, 0x2, R2 ;  /* 0x0000000206047825 */ /* 0x000fe200078e0202 */
[----:B------:R-:W3:Y:S06]  /*75e70*/  LDL.LU R23, [R1+0x104] ;  /* 0x0001040001177983 */ /* 0x000eec0000300800 */
        /* <DEDUP_REMOVED lines=20> */
[----:B--2---:R1:W-:Y:S01]  /*75fc0*/  @P1 STG.E.U16 [R4.64], R25 ;  /* 0x0000001904001986 */ /* 0x0043e2000c101506 */
[----:B------:R-:W-:Y:S02]  /*75fd0*/  ISETP.LT.AND P1, PT, R11, c[0x0][0x178], !P3 ;  /* 0x00005e000b007a0c */ /* 0x000fe40005f21270 */
[----:B0-----:R-:W-:Y:S02]  /*75fe0*/  PRMT R17, R25, 0x7632, R17 ;  /* 0x0000763219117816 */ /* 0x001fe40000000011 */
[----:B-1----:R-:W2:Y:S01]  /*75ff0*/  LDL.LU R25, [R1+0x3e4] ;  /* 0x0003e40001197983 */ /* 0x002ea20000300800 */
        /* <DEDUP_REMOVED lines=11> */
[----:B---3--:R-:W-:-:S04]  /*760b0*/  PRMT R17, R23, 0x7632, R17 ;  /* 0x0000763217117816 */ /* 0x008fc80000000011 */
[----:B------:R0:W-:Y:S01]  /*760c0*/  @P1 STG.E.U16 [R4.64], R22 ;  /* 0x0000001604001986 */ /* 0x0001e2000c101506 */
[----:B------:R-:W-:Y:S02]  /*760d0*/  ISETP.GE.AND P1, PT, R16, c[0x0][0x17c], PT ;  /* 0x00005f0010007a0c */ /* 0x000fe40003f26270 */
[----:B------:R-:W-:Y:S01]  /*760e0*/  PRMT R16, R22, 0x7632, R16 ;  /* 0x0000763216107816 */ /* 0x000fe20000000010 */
[----:B------:R1:W-:Y:S04]  /*760f0*/  @P3 STG.E.U16 [R6.64], R23 ;  /* 0x0000001706003986 */ /* 0x0003e8000c101506 */
[----:B0-----:R-:W3:Y:S04]  /*76100*/  LDL.LU R22, [R1+0x3f4] ;  /* 0x0003f40001167983 */ /* 0x001ee80000300800 */
[----:B-1----:R-:W3:Y:S01]  /*76110*/  LDL.LU R23, [R1+0x144] ;  /* 0x0001440001177983 */ /* 0x002ee20000300800 */
        /* <DEDUP_REMOVED lines=19> */
[----:B--2---:R0:W-:Y:S01]  /*76250*/  @P3 STG.E.U16 [R4.64], R25 ;  /* 0x0000001904003986 */ /* 0x0041e2000c101506 */
[----:B------:R-:W-:Y:S01]  /*76260*/  ISETP.GE.AND P3, PT, R6, c[0x0][0x17c], PT ;  /* 0x00005f0006007a0c */ /* 0x000fe20003f66270 */
[----:B------:R-:W-:-:S04]  /*76270*/  IMAD.WIDE R6, R16, 0x2, R2 ;  /* 0x0000000210067825 */ /* 0x000fc800078e0202 */
[----:B0-----:R-:W-:Y:S01]  /*76280*/  IMAD.WIDE R4, R0, 0x2, R28 ;  /* 0x0000000200047825 */ /* 0x001fe200078e021c */
[----:B------:R-:W-:Y:S02]  /*76290*/  PRMT R0, R25, 0x7632, R0 ;  /* 0x0000763219007816 */ /* 0x000fe40000000000 */
[----:B----4-:R-:W-:Y:S01]  /*762a0*/  PRMT R18, R19, 0x7632, R18 ;  /* 0x0000763213127816 */ /* 0x010fe20000000012 */
        /* <DEDUP_REMOVED lines=11> */
[----:B------:R1:W-:Y:S01]  /*76360*/  @P0 STG.E.U16 [R16.64], R23 ;  /* 0x0000001710000986 */ /* 0x0003e2000c101506 */
        /* <DEDUP_REMOVED lines=23> */
[----:B------:R-:W3:Y:S04]  /*764e0*/  LDL.LU R22, [R1+0x424] ;  /* 0x0004240001167983 */ /* 0x000ee80000300800 */
[----:B----4-:R0:W-:Y:S01]  /*764f0*/  @P6 STG.E.U16 [R16.64], R5 ;  /* 0x0000000510006986 */ /* 0x0101e2000c101506 */
[----:B------:R-:W-:Y:S02]  /*76500*/  ISETP.LT.AND P6, PT, R11, c[0x0][0x178], !P3 ;  /* 0x00005e000b007a0c */ /* 0x000fe40005fc1270 */
[----:B------:R-:W-:Y:S01]  /*76510*/  PRMT R0, R5, 0x7632, R0 ;  /* 0x0000763205007816 */ /* 0x000fe20000000000 */
[----:B--2---:R1:W-:Y:S01]  /*76520*/  @P5 STG.E.U16 [R18.64], R25 ;  /* 0x0000001912005986 */ /* 0x0043e2000c101506 */
[----:B0-----:R-:W-:Y:S01]  /*76530*/  IMAD.WIDE R4, R6, 0x2, R2 ;  /* 0x0000000206047825 */ /* 0x001fe200078e0202 */
[----:B-1----:R-:W-:-:S08]  /*76540*/  IADD3 R19, R26, 0x60, RZ ;  /* 0x000000601a137810 */ /* 0x002fd00007ffe0ff */
[----:B------:R0:W-:Y:S01]  /*76550*/  @P6 STG.E.U16 [R4.64], R0 ;  /* 0x0000000004006986 */ /* 0x0001e2000c101506 */
[----:B------:R-:W-:Y:S02]  /*76560*/  PRMT R18, R25, 0x7632, R18 ;  /* 0x0000763219127816 */ /* 0x000fe40000000012 */
[----:B------:R-:W-:Y:S01]  /*76570*/  ISETP.GE.AND P6, PT, R19, c[0x0][0x17c], PT ;  /* 0x00005f0013007a0c */ /* 0x000fe20003fc6270 */
[----:B------:R-:W2:Y:S04]  /*76580*/  LDL.LU R25, [R1+0x164] ;  /* 0x0001640001197983 */ /* 0x000ea80000300800 */
[----:B------:R-:W4:Y:S01]  /*76590*/  LDL.LU R19, [R1+0x414] ;  /* 0x0004140001137983 */ /* 0x000f220000300800 */
[----:B------:R-:W-:Y:S02]  /*765a0*/  ISETP.LT.AND P3, PT, R27, c[0x0][0x178], !P3 ;  /* 0x00005e001b007a0c */ /* 0x000fe40005f61270 */
[----:B------:R-:W-:-:S02]  /*765b0*/  ISETP.LT.AND P5, PT, R11, c[0x0][0x178], !P2 ;  /* 0x00005e000b007a0c */ /* 0x000fc400057a1270 */
[----:B------:R-:W-:Y:S02]  /*765c0*/  ISETP.LT.AND P2, PT, R27, c[0x0][0x178], !P2 ;  /* 0x00005e001b007a0c */ /* 0x000fe40005741270 */
[----:B------:R-:W-:Y:S02]  /*765d0*/  IADD3 R16, R26, 0x5f, RZ ;  /* 0x0000005f1a107810 */ /* 0x000fe40007ffe0ff */
[C---:B------:R-:W-:Y:S01]  /*765e0*/  IADD3 R20, R6.reuse, c[0x0][0x198], RZ ;  /* 0x0000660006147a10 */ /* 0x040fe20007ffe0ff */
[----:B------:R-:W-:Y:S01]  /*765f0*/  IMAD.WIDE R6, R6, 0x2, R28 ;  /* 0x0000000206067825 */ /* 0x000fe200078e021c */
[----:B------:R-:W-:-:S03]  /*76600*/  ISETP.GE.AND P1, PT, R16, c[0x0][0x17c], PT ;  /* 0x00005f0010007a0c */ /* 0x000fc60003f26270 */
[----:B------:R-:W-:Y:S01]  /*76610*/  IMAD.WIDE R16, R20, 0x2, R2 ;  /* 0x0000000214107825 */ /* 0x000fe200078e0202 */
[----:B0-----:R-:W-:Y:S01]  /*76620*/  IADD3 R0, R26, 0x61, RZ ;  /* 0x000000611a007810 */ /* 0x001fe20007ffe0ff */
[----:B------:R-:W-:Y:S02]  /*76630*/  @P3 STG.E.U16 [R6.64], R18 ;  /* 0x0000001206003986 */ /* 0x000fe4000c101506 */
[----:B------:R-:W-:Y:S01]  /*76640*/  IMAD.WIDE R4, R20, 0x2, R28 ;  /* 0x0000000214047825 */ /* 0x000fe200078e021c */
[----:B------:R-:W-:Y:S02]  /*76650*/  ISETP.LT.AND P3, PT, R11, c[0x0][0x178], !P4 ;  /* 0x00005e000b007a0c */ /* 0x000fe40006761270 */
[----:B------:R-:W-:Y:S01]  /*76660*/  ISETP.LT.AND P4, PT, R27, c[0x0][0x178], !P4 ;  /* 0x00005e001b007a0c */ /* 0x000fe20006781270 */
[----:B----4-:R0:W-:Y:S01]  /*76670*/  @P5 STG.E.U16 [R16.64], R19 ;  /* 0x0000001310005986 */ /* 0x0101e2000c101506 */
[----:B------:R-:W-:Y:S02]  /*76680*/  ISETP.GE.AND P5, PT, R0, c[0x0][0x17c], PT ;  /* 0x00005f0000007a0c */ /* 0x000fe40003fa6270 */
[----:B------:R-:W-:Y:S01]  /*76690*/  IADD3 R0, R20, c[0x0][0x198], RZ ;  /* 0x0000660014007a10 */ /* 0x000fe20007ffe0ff */
[----:B---3--:R1:W-:Y:S01]  /*766a0*/  @P2 STG.E.U16 [R4.64], R23 ;  /* 0x0000001704002986 */ /* 0x0083e2000c101506 */
[----:B------:R-:W-:-:S02]  /*766b0*/  ISETP.LT.AND P2, PT, R11, c[0x0][0x178], !P0 ;  /* 0x00005e000b007a0c */ /* 0x000fc40004741270 */
        /* <DEDUP_REMOVED lines=38> */
[----:B------:R-:W-:Y:S02]  /*76920*/  ISETP.LT.AND P5, PT, R27, c[0x0][0x178], !P5 ;  /* 0x00005e001b007a0c */ /* 0x000fe40006fa1270 */
[----:B------:R-:W-:Y:S01]  /*76930*/  IADD3 R20, R26, 0x67, RZ ;  /* 0x000000671a147810 */ /* 0x000fe20007ffe0ff */
        /* <DEDUP_REMOVED lines=15> */
[----:B------:R-:W-:Y:S01]  /*76a30*/  IMAD.WIDE R16, R0, 0x2, R28 ;  /* 0x0000000200107825 */ /* 0x000fe200078e021c */
[----:B--2---:R0:W-:Y:S04]  /*76a40*/  @P6 STG.E.U16 [R6.64], R22 ;  /* 0x0000001606006986 */ /* 0x0041e8000c101506 */
[----:B------:R1:W-:Y:S01]  /*76a50*/  @P3 STG.E.U16 [R16.64], R25 ;  /* 0x0000001910003986 */ /* 0x0003e2000c101506 */
[----:B------:R-:W-:Y:S02]  /*76a60*/  ISETP.LT.AND P3, PT, R11, c[0x0][0x178], !P2 ;  /* 0x00005e000b007a0c */ /* 0x000fe40005761270 */
[----:B------:R-:W-:Y:S02]  /*76a70*/  ISETP.GE.AND P5, PT, R20, c[0x0][0x17c], PT ;  /* 0x00005f0014007a0c */ /* 0x000fe40003fa6270 */
[----:B0-----:R-:W-:-:S02]  /*76a80*/  IADD3 R6, R0, c[0x0][0x198], RZ ;  /* 0x0000660000067a10 */ /* 0x001fc40007ffe0ff */
[----:B------:R-:W-:-:S03]  /*76a90*/  PRMT R20, R22, 0x7632, R20 ;  /* 0x0000763216147816 */ /* 0x000fc60000000014 */
[----:B------:R-:W-:Y:S01]  /*76aa0*/  IMAD.WIDE R4, R6, 0x2, R2 ;  /* 0x0000000206047825 */ /* 0x000fe200078e0202 */
[----:B------:R-:W-:Y:S02]  /*76ab0*/  PRMT R21, R25, 0x7632, R21 ;  /* 0x0000763219157816 */ /* 0x000fe40000000015 */
[----:B-1----:R-:W2:Y:S04]  /*76ac0*/  LDL.LU R25, [R1+0xf8] ;  /* 0x0000f80001197983 */ /* 0x002ea80000300800 */
[----:B------:R0:W-:Y:S04]  /*76ad0*/  @P3 STG.E.U16 [R4.64], R20 ;  /* 0x0000001404003986 */ /* 0x0001e8000c101506 */
[----:B0-----:R-:W4:Y:S01]  /*76ae0*/  LDL.LU R5, [R1+0x128] ;  /* 0x0001280001057983 */ /* 0x001f220000300800 */
[----:B------:R-:W-:-:S02]  /*76af0*/  ISETP.LT.AND P2, PT, R27, c[0x0][0x178], !P2 ;  /* 0x00005e001b007a0c */ /* 0x000fc40005741270 */
[----:B------:R-:W-:Y:S02]  /*76b00*/  ISETP.LT.AND P6, PT, R11, c[0x0][0x178], !P4 ;  /* 0x00005e000b007a0c */ /* 0x000fe400067c1270 */
[C---:B------:R-:W-:Y:S01]  /*76b10*/  IADD3 R0, R6.reuse, c[0x0][0x198], RZ ;  /* 0x0000660006007a10 */ /* 0x040fe20007ffe0ff */
[----:B------:R-:W-:Y:S01]  /*76b20*/  IMAD.WIDE R6, R6, 0x2, R28 ;  /* 0x0000000206067825 */ /* 0x000fe200078e021c */
[----:B------:R-:W-:-:S03]  /*76b30*/  ISETP.LT.AND P4, PT, R27, c[0x0][0x178], !P4 ;  /* 0x00005e001b007a0c */ /* 0x000fc60006781270 */
[----:B------:R-:W-:Y:S01]  /*76b40*/  IMAD.WIDE R16, R0, 0x2, R2 ;  /* 0x0000000200107825 */ /* 0x000fe200078e0202 */
[----:B------:R-:W-:-:S03]  /*76b50*/  IADD3 R19, R26, 0x66, RZ ;  /* 0x000000661a137810 */ /* 0x000fc60007ffe0ff */
[----:B------:R0:W-:Y:S01]  /*76b60*/  @P2 STG.E.U16 [R6.64], R21 ;  /* 0x0000001506002986 */ /* 0x0001e2000c101506 */
[----:B------:R-:W-:Y:S01]  /*76b70*/  ISETP.GE.AND P1, PT, R19, c[0x0][0x17c], PT ;  /* 0x00005f0013007a0c */ /* 0x000fe20003f26270 */
[----:B------:R-:W-:Y:S01]  /*76b80*/  IMAD.WIDE R18, R0, 0x2, R28 ;  /* 0x0000000200127825 */ /* 0x000fe200078e021c */
[----:B------:R-:W-:Y:S02]  /*76b90*/  IADD3 R22, R26, 0x68, RZ ;  /* 0x000000681a167810 */ /* 0x000fe40007ffe0ff */
[----:B0-----:R-:W-:Y:S02]  /*76ba0*/  IADD3 R6, R0, c[0x0][0x198], RZ ;  /* 0x0000660000067a10 */ /* 0x001fe40007ffe0ff */
[----:B------:R-:W-:Y:S02]  /*76bb0*/  ISETP.GE.AND P3, PT, R22, c[0x0][0x17c], PT ;  /* 0x00005f0016007a0c */ /* 0x000fe40003f66270 */
[----:B------:R-:W2:Y:S04]  /*76bc0*/  LDL.LU R22, [R1+0x3f8] ;  /* 0x0003f80001167983 */ /* 0x000ea80000300800 */
[----:B----4-:R-:W-:Y:S01]  /*76bd0*/  @P6 STG.E.U16 [R16.64], R5 ;  /* 0x0000000510006986 */ /* 0x010fe2000c101506 */
[----:B------:R-:W-:-:S03]  /*76be0*/  ISETP.LT.AND P6, PT, R11, c[0x0][0x178], !P0 ;  /* 0x00005e000b007a0c */ /* 0x000fc600047c1270 */
[----:B---3--:R0:W-:Y:S02]  /*76bf0*/  @P4 STG.E.U16 [R18.64], R23 ;  /* 0x0000001712004986 */ /* 0x0081e4000c101506 */
[----:B0-----:R-:W-:Y:S01]  /*76c00*/  PRMT R18, R5, 0x7632, R18 ;  /* 0x0000763205127816 */ /* 0x001fe20000000012 */
[----:B------:R-:W-:Y:S01]  /*76c10*/  IMAD.WIDE R4, R6, 0x2, R2 ;  /* 0x0000000206047825 */ /* 0x000fe200078e0202 */
[----:B------:R-:W-:Y:S02]  /*76c20*/  PRMT R19, R23, 0x7632, R19 ;  /* 0x0000763217137816 */ /* 0x000fe40000000013 */
[----:B------:R-:W3:Y:S04]  /*76c30*/  LDL.LU R23, [R1+0x148] ;  /* 0x0001480001177983 */ /* 0x000ee80000300800 */
        /* <DEDUP_REMOVED lines=13> */
[----:B------:R-:W-:Y:S02]  /*76d10*/  IADD3 R20, R26, 0x6a, RZ ;  /* 0x0000006a1a147810 */ /* 0x000fe40007ffe0ff */
[----:B------:R-:W-:Y:S02]  /*76d20*/  ISETP.LT.AND P5, PT, R27, c[0x0][0x178], !P5 ;  /* 0x00005e001b007a0c */ /* 0x000fe40006fa1270 */
[----:B------:R-:W-:-:S02]  /*76d30*/  IADD3 R0, R0, c[0x0][0x198], RZ ;  /* 0x0000660000007a10 */ /* 0x000fc40007ffe0ff */
[----:B0-----:R-:W-:Y:S02]  /*76d40*/  IADD3 R6, R26, 0x6b, RZ ;  /* 0x0000006b1a067810 */ /* 0x001fe40007ffe0ff */
[----:B------:R-:W-:Y:S01]  /*76d50*/  ISETP.GE.AND P6, PT, R20, c[0x0][0x17c], PT ;  /* 0x00005f0014007a0c */ /* 0x000fe20003fc6270 */
[----:B----4-:R0:W-:Y:S04]  /*76d60*/  @P2 STG.E.U16 [R16.64], R18 ;  /* 0x0000001210002986 */ /* 0x0101e8000c101506 */
[----:B--2---:R1:W-:Y:S01]  /*76d70*/  @P1 STG.E.U16 [R4.64], R25 ;  /* 0x0000001904001986 */ /* 0x0043e2000c101506 */
[----:B------:R-:W-:Y:S02]  /*76d80*/  ISETP.LT.AND P1, PT, R11, c[0x0][0x178], !P3 ;  /* 0x00005e000b007a0c */ /* 0x000fe40005f21270 */
[----:B0-----:R-:W-:-:S02]  /*76d90*/  PRMT R17, R25, 0x7632, R17 ;  /* 0x0000763219117816 */ /* 0x001fc40000000011 */
[----:B-1----:R-:W2:Y:S01]  /*76da0*/  LDL.LU R25, [R1+0x408] ;  /* 0x0004080001197983 */ /* 0x002ea20000300800 */
[----:B------:R-:W-:Y:S01]  /*76db0*/  ISETP.GE.AND P2, PT, R6, c[0x0][0x17c], PT ;  /* 0x00005f0006007a0c */ /* 0x000fe20003f46270 */
[----:B------:R-:W-:Y:S01]  /*76dc0*/  IMAD.WIDE R4, R0, 0x2, R2 ;  /* 0x0000000200047825 */ /* 0x000fe200078e0202 */
[----:B------:R-:W-:Y:S01]  /*76dd0*/  PRMT R16, R18, 0x7632, R16 ;  /* 0x0000763212107816 */ /* 0x000fe20000000010 */
[----:B------:R-:W4:Y:S01]  /*76de0*/  LDL.LU R20, [R1+0x138] ;  /* 0x0001380001147983 */ /* 0x000f220000300800 */
[----:B------:R-:W-:Y:S01]  /*76df0*/  ISETP.LT.AND P3, PT, R27, c[0x0][0x178], !P3 ;  /* 0x00005e001b007a0c */ /* 0x000fe20005f61270 */
[C---:B------:R-:W-:Y:S01]  /*76e00*/  IMAD.WIDE R6, R0.reuse, 0x2, R28 ;  /* 0x0000000200067825 */ /* 0x040fe200078e021c */
[----:B------:R-:W-:Y:S01]  /*76e10*/  IADD3 R0, R0, c[0x0][0x198], RZ ;  /* 0x0000660000007a10 */ /* 0x000fe20007ffe0ff */
[----:B------:R0:W-:Y:S04]  /*76e20*/  @P0 STG.E.U16 [R4.64], R16 ;  /* 0x0000001004000986 */ /* 0x0001e8000c101506 */
[----:B------:R1:W-:Y:S01]  /*76e30*/  @P5 STG.E.U16 [R6.64], R17 ;  /* 0x0000001106005986 */ /* 0x0003e2000c101506 */
[----:B0-----:R-:W-:Y:S01]  /*76e40*/  IMAD.WIDE R4, R0, 0x2, R2 ;  /* 0x0000000200047825 */ /* 0x001fe200078e0202 */
[----:B------:R-:W-:-:S03]  /*76e50*/  IADD3 R16, R26, 0x6d, RZ ;  /* 0x0000006d1a107810 */ /* 0x000fc60007ffe0ff */
[----:B-1----:R-:W-:Y:S01]  /*76e60*/  IMAD.WIDE R6, R0, 0x2, R28 ;  /* 0x0000000200067825 */ /* 0x002fe200078e021c */
[----:B------:R0:W-:Y:S01]  /*76e70*/  @P1 STG.E.U16 [R4.64], R22 ;  /* 0x0000001604001986 */ /* 0x0001e2000c101506 */
[----:B------:R-:W-:Y:S02]  /*76e80*/  ISETP.GE.AND P1, PT, R16, c[0x0][0x17c], PT ;  /* 0x00005f0010007a0c */ /* 0x000fe40003f26270 */
[----:B------:R-:W-:Y:S01]  /*76e90*/  PRMT R16, R22, 0x7632, R16 ;  /* 0x0000763216107816 */ /* 0x000fe20000000010 */
[----:B---3--:R1:W-:Y:S01]  /*76ea0*/  @P3 STG.E.U16 [R6.64], R23 ;  /* 0x0000001706003986 */ /* 0x0083e2000c101506 */
[----:B------:R-:W-:-:S03]  /*76eb0*/  PRMT R17, R23, 0x7632, R17 ;  /* 0x0000763217117816 */ /* 0x000fc60000000011 */
[----:B0-----:R-:W3:Y:S04]  /*76ec0*/  LDL.LU R22, [R1+0x418] ;  /* 0x0004180001167983 */ /* 0x001ee80000300800 */
[----:B-1----:R-:W3:Y:S01]  /*76ed0*/  LDL.LU R23, [R1+0x178] ;  /* 0x0001780001177983 */ /* 0x002ee20000300800 */
[----:B------:R-:W-:Y:S02]  /*76ee0*/  ISETP.LT.AND P5, PT, R11, c[0x0][0x178], !P4 ;  /* 0x00005e000b007a0c */ /* 0x000fe400067a1270 */
[----:B------:R-:W-:Y:S02]  /*76ef0*/  IADD3 R0, R0, c[0x0][0x198], RZ ;  /* 0x0000660000007a10 */ /* 0x000fe40007ffe0ff */
[----:B------:R-:W-:Y:S02]  /*76f00*/  ISETP.LT.AND P4, PT, R27, c[0x0][0x178], !P4 ;  /* 0x00005e001b007a0c */ /* 0x000fe40006781270 */
[----:B------:R-:W-:Y:S01]  /*76f10*/  ISETP.LT.AND P3, PT, R11, c[0x0][0x178], !P6 ;  /* 0x00005e000b007a0c */ /* 0x000fe20007761270 */
[----:B------:R-:W-:-:S04]  /*76f20*/  IMAD.WIDE R4, R0, 0x2, R2 ;  /* 0x0000000200047825 */ /* 0x000fc800078e0202 */
[C---:B------:R-:W-:Y:S01]  /*76f30*/  IMAD.WIDE R6, R0.reuse, 0x2, R28 ;  /* 0x0000000200067825 */ /* 0x040fe200078e021c */
[----:B------:R-:W-:Y:S01]  /*76f40*/  IADD3 R0, R0, c[0x0][0x198], RZ ;  /* 0x0000660000007a10 */ /* 0x000fe20007ffe0ff */
[----:B------:R0:W-:Y:S01]  /*76f50*/  @P5 STG.E.U16 [R4.64], R16 ;  /* 0x0000001004005986 */ /* 0x0001e2000c101506 */
[----:B------:R-:W-:Y:S02]  /*76f60*/  ISETP.LT.AND P6, PT, R27, c[0x0][0x178], !P6 ;  /* 0x00005e001b007a0c */ /* 0x000fe400077c1270 */
[----:B------:R-:W-:Y:S01]  /*76f70*/  ISETP.LT.AND P5, PT, R11, c[0x0][0x178], !P2 ;  /* 0x00005e000b007a0c */ /* 0x000fe200057a1270 */
[----:B------:R1:W-:Y:S01]  /*76f80*/  @P4 STG.E.U16 [R6.64], R17 ;  /* 0x0000001106004986 */ /* 0x0003e2000c101506 */
        /* <DEDUP_REMOVED lines=34> */
[----:B------:R-:W-:-:S04]  /*771b0*/  IADD3 R22, R26, 0x72, RZ ;  /* 0x000000721a167810 */ /* 0x000fc80007ffe0ff */
[----:B------:R-:W-:Y:S02]  /*771c0*/  ISETP.GE.AND P0, PT, R22, c[0x0][0x17c], PT ;  /* 0x00005f0016007a0c */ /* 0x000fe40003f06270 */
[----:B------:R-:W3:Y:S01]  /*771d0*/  LDL.LU R22, [R1+0xec] ;  /* 0x0000ec0001167983 */ /* 0x000ee20000300800 */
[----:B------:R-:W-:Y:S02]  /*771e0*/  IADD3 R20, R26, 0x71, RZ ;  /* 0x000000711a147810 */ /* 0x000fe40007ffe0ff */
[----:B------:R-:W-:Y:S02]  /*771f0*/  ISETP.LT.AND P1, PT, R27, c[0x0][0x178], !P1 ;  /* 0x00005e001b007a0c */ /* 0x000fe40004f21270 */
[----:B------:R-:W-:Y:S02]  /*77200*/  ISETP.LT.AND P6, PT, R11, c[0x0][0x178], !P4 ;  /* 0x00005e000b007a0c */ /* 0x000fe400067c1270 */
[----:B------:R-:W-:Y:S02]  /*77210*/  ISETP.LT.AND P4, PT, R27, c[0x0][0x178], !P4 ;  /* 0x00005e001b007a0c */ /* 0x000fe40006781270 */
[----:B------:R-:W-:-:S02]  /*77220*/  ISETP.GE.AND P2, PT, R20, c[0x0][0x17c], PT ;  /* 0x00005f0014007a0c */ /* 0x000fc40003f46270 */
[----:B------:R-:W-:Y:S02]  /*77230*/  IADD3 R20, R6, c[0x0][0x198], RZ ;  /* 0x0000660006147a10 */ /* 0x000fe40007ffe0ff */
[----:B------:R-:W-:Y:S01]  /*77240*/  IADD3 R18, R26, 0x70, RZ ;  /* 0x000000701a127810 */ /* 0x000fe20007ffe0ff */
[----:B------:R-:W-:-:S03]  /*77250*/  IMAD.WIDE R6, R6, 0x2, R28 ;  /* 0x0000000206067825 */ /* 0x000fc600078e021c */
[----:B------:R-:W-:Y:S01]  /*77260*/  ISETP.GE.AND P5, PT, R18, c[0x0][0x17c], PT ;  /* 0x00005f0012007a0c */ /* 0x000fe20003fa6270 */
[C---:B------:R-:W-:Y:S01]  /*77270*/  IMAD.WIDE R16, R20.reuse, 0x2, R2 ;  /* 0x0000000214107825 */ /* 0x040fe200078e0202 */
[----:B------:R0:W-:Y:S03]  /*77280*/  @P1 STG.E.U16 [R6.64], R21 ;  /* 0x0000001506001986 */ /* 0x0001e6000c101506 */
[----:B------:R-:W-:Y:S01]  /*77290*/  IMAD.WIDE R18, R20, 0x2, R28 ;  /* 0x0000000214127825 */ /* 0x000fe200078e021c */
[----:B0-----:R-:W3:Y:S04]  /*772a0*/  LDL.LU R21, [R1+0x11c] ;  /* 0x00011c0001157983 */ /* 0x001ee80000300800 */
[----:B----4-:R-:W-:Y:S04]  /*772b0*/  @P6 STG.E.U16 [R16.64], R5 ;  /* 0x0000000510006986 */ /* 0x010fe8000c101506 */
[----:B--2---:R0:W-:Y:S02]  /*772c0*/  @P4 STG.E.U16 [R18.64], R25 ;  /* 0x0000001912004986 */ /* 0x0041e4000c101506 */
[----:B0-----:R-:W-:-:S02]  /*772d0*/  PRMT R18, R25, 0x7632, R18 ;  /* 0x0000763219127816 */ /* 0x001fc40000000012 */
[----:B------:R-:W2:Y:S01]  /*772e0*/  LDL.LU R25, [R1+0xcc] ;  /* 0x0000cc0001197983 */ /* 0x000ea20000300800 */
[----:B------:R-:W-:Y:S02]  /*772f0*/  ISETP.LT.AND P4, PT, R11, c[0x0][0x178], !P3 ;  /* 0x00005e000b007a0c */ /* 0x000fe40005f81270 */
[----:B------:R-:W-:Y:S02]  /*77300*/  ISETP.LT.AND P3, PT, R27, c[0x0][0x178], !P3 ;  /* 0x00005e001b007a0c */ /* 0x000fe40005f61270 */
[----:B------:R-:W-:Y:S02]  /*77310*/  IADD3 R6, R20, c[0x0][0x198], RZ ;  /* 0x0000660014067a10 */ /* 0x000fe40007ffe0ff */
[----:B------:R-:W-:Y:S02]  /*77320*/  ISETP.LT.AND P6, PT, R11, c[0x0][0x178], !P5 ;  /* 0x00005e000b007a0c */ /* 0x000fe40006fc1270 */
[----:B------:R-:W-:Y:S02]  /*77330*/  IADD3 R16, R26, 0x73, RZ ;  /* 0x000000731a107810 */ /* 0x000fe40007ffe0ff */
[----:B------:R-:W-:-:S02]  /*77340*/  IADD3 R19, R6, c[0x0][0x198], RZ ;  /* 0x0000660006137a10 */ /* 0x000fc40007ffe0ff */
[----:B------:R-:W-:Y:S02]  /*77350*/  ISETP.LT.AND P5, PT, R27, c[0x0][0x178], !P5 ;  /* 0x00005e001b007a0c */ /* 0x000fe40006fa1270 */
[----:B------:R-:W-:Y:S01]  /*77360*/  PRMT R0, R5, 0x7632, R0 ;  /* 0x0000763205007816 */ /* 0x000fe20000000000 */
[----:B------:R-:W-:Y:S01]  /*77370*/  IMAD.WIDE R4, R6, 0x2, R2 ;  /* 0x0000000206047825 */ /* 0x000fe200078e0202 */
[----:B------:R-:W-:-:S03]  /*77380*/  ISETP.GE.AND P1, PT, R16, c[0x0][0x17c], PT ;  /* 0x00005f0010007a0c */ /* 0x000fc60003f26270 */
[----:B------:R-:W-:Y:S01]  /*77390*/  IMAD.WIDE R6, R6, 0x2, R28 ;  /* 0x0000000206067825 */ /* 0x000fe200078e021c */
[----:B------:R0:W-:Y:S03]  /*773a0*/  @P4 STG.E.U16 [R4.64], R0 ;  /* 0x0000000004004986 */ /* 0x0001e6000c101506 */
[----:B------:R-:W-:Y:S01]  /*773b0*/  IMAD.WIDE R16, R19, 0x2, R2 ;  /* 0x0000000213107825 */ /* 0x000fe200078e0202 */
[----:B------:R-:W-:Y:S01]  /*773c0*/  @P3 STG.E.U16 [R6.64], R18 ;  /* 0x0000001206003986 */ /* 0x000fe2000c101506 */
[----:B------:R-:W-:-:S03]  /*773d0*/  ISETP.LT.AND P3, PT, R11, c[0x0][0x178], !P2 ;  /* 0x00005e000b007a0c */ /* 0x000fc60005761270 */
[----:B---3--:R1:W-:Y:S01]  /*773e0*/  @P6 STG.E.U16 [R16.64], R22 ;  /* 0x0000001610006986 */ /* 0x0083e2000c101506 */
[----:B0-----:R-:W-:Y:S01]  /*773f0*/  IMAD.WIDE R4, R19, 0x2, R28 ;  /* 0x0000000213047825 */ /* 0x001fe200078e021c */
[----:B------:R-:W-:Y:S02]  /*77400*/  PRMT R0, R22, 0x7632, R0 ;  /* 0x0000763216007816 */ /* 0x000fe40000000000 */
[----:B------:R-:W-:Y:S02]  /*77410*/  ISETP.LT.AND P2, PT, R27, c[0x0][0x178], !P2 ;  /* 0x00005e001b007a0c */ /* 0x000fe40005741270 */
[----:B------:R0:W-:Y:S04]  /*77420*/  @P5 STG.E.U16 [R4.64], R23 ;  /* 0x0000001704005986 */ /* 0x0001e8000c101506 */
[----:B-1----:R-:W3:Y:S01]  /*77430*/  LDL.LU R22, [R1+0x12c] ;  /* 0x00012c0001167983 */ /* 0x002ee20000300800 */
[----:B------:R-:W-:-:S02]  /*77440*/  PRMT R16, R23, 0x7632, R16 ;  /* 0x0000763217107816 */ /* 0x000fc40000000010 */
[----:B------:R-:W-:Y:S01]  /*77450*/  IADD3 R6, R19, c[0x0][0x198], RZ ;  /* 0x0000660013067a10 */ /* 0x000fe20007ffe0ff */
[----:B0-----:R-:W4:Y:S01]  /*77460*/  LDL.LU R23, [R1+0x10c] ;  /* 0x00010c0001177983 */ /* 0x001f220000300800 */
[----:B------:R-:W-:-:S03]  /*77470*/  ISETP.LT.AND P6, PT, R11, c[0x0][0x178], !P0 ;  /* 0x00005e000b007a0c */ /* 0x000fc600047c1270 */
[C---:B------:R-:W-:Y:S01]  /*77480*/  IMAD.WIDE R4, R6.reuse, 0x2, R2 ;  /* 0x0000000206047825 */ /* 0x040fe200078e0202 */
[----:B------:R-:W-:Y:S02]  /*77490*/  ISETP.LT.AND P0, PT, R27, c[0x0][0x178], !P0 ;  /* 0x00005e001b007a0c */ /* 0x000fe40004701270 */
[C---:B------:R-:W-:Y:S01]  /*774a0*/  IADD3 R17, R6.reuse, c[0x0][0x198], RZ ;  /* 0x0000660006117a10 */ /* 0x040fe20007ffe0ff */
[----:B------:R-:W-:Y:S01]  /*774b0*/  IMAD.WIDE R6, R6, 0x2, R28 ;  /* 0x0000000206067825 */ /* 0x000fe200078e021c */
[----:B------:R0:W-:Y:S01]  /*774c0*/  @P3 STG.E.U16 [R4.64], R0 ;  /* 0x0000000004003986 */ /* 0x0001e2000c101506 */
[----:B------:R-:W-:-:S03]  /*774d0*/  IADD3 R18, R26, 0x76, RZ ;  /* 0x000000761a127810 */ /* 0x000fc60007ffe0ff */
[----:B------:R1:W-:Y:S01]  /*774e0*/  @P2 STG.E.U16 [R6.64], R16 ;  /* 0x0000001006002986 */ /* 0x0003e2000c101506 */
[----:B------:R-:W-:Y:S01]  /*774f0*/  ISETP.GE.AND P3, PT, R18, c[0x0][0x17c], PT ;  /* 0x00005f0012007a0c */ /* 0x000fe20003f66270 */
[----:B0-----:R-:W-:Y:S01]  /*77500*/  IMAD.WIDE R4, R17, 0x2, R2 ;  /* 0x0000000211047825 */ /* 0x001fe200078e0202 */
[----:B------:R-:W-:-:S03]  /*77510*/  PRMT R0, R21, 0x7632, R0 ;  /* 0x0000763215007816 */ /* 0x000fc60000000000 */
[----:B-1----:R-:W-:Y:S01]  /*77520*/  IMAD.WIDE R6, R17, 0x2, R28 ;  /* 0x0000000211067825 */ /* 0x002fe200078e021c */
[----:B------:R0:W-:Y:S04]  /*77530*/  @P6 STG.E.U16 [R4.64], R21 ;  /* 0x0000001504006986 */ /* 0x0001e8000c101506 */
[----:B0-----:R-:W4:Y:S01]  /*77540*/  LDL.LU R21, [R1+0x3ec] ;  /* 0x0003ec0001157983 */ /* 0x001f220000300800 */
[----:B--2---:R-:W-:-:S03]  /*77550*/  PRMT R18, R25, 0x7632, R18 ;  /* 0x0000763219127816 */ /* 0x004fc60000000012 */
[----:B------:R0:W-:Y:S04]  /*77560*/  @P0 STG.E.U16 [R6.64], R25 ;  /* 0x0000001906000986 */ /* 0x0001e8000c101506 */
[----:B0-----:R-:W2:Y:S01]  /*77570*/  LDL.LU R25, [R1+0xfc] ;  /* 0x0000fc0001197983 */ /* 0x001ea20000300800 */
[----:B------:R-:W-:Y:S02]  /*77580*/  IADD3 R20, R26, 0x74, RZ ;  /* 0x000000741a147810 */ /* 0x000fe40007ffe0ff */
[----:B------:R-:W-:Y:S02]  /*77590*/  ISETP.LT.AND P2, PT, R11, c[0x0][0x178], !P1 ;  /* 0x00005e000b007a0c */ /* 0x000fe40004f41270 */
[----:B------:R-:W-:Y:S02]  /*775a0*/  ISETP.GE.AND P4, PT, R20, c[0x0][0x17c], PT ;  /* 0x00005f0014007a0c */ /* 0x000fe40003f86270 */
[----:B------:R-:W-:-:S02]  /*775b0*/  IADD3 R19, R26, 0x75, RZ ;  /* 0x000000751a137810 */ /* 0x000fc40007ffe0ff */
[----:B------:R-:W-:Y:S02]  /*775c0*/  ISETP.LT.AND P1, PT, R27, c[0x0][0x178], !P1 ;  /* 0x00005e001b007a0c */ /* 0x000fe40004f21270 */
[----:B------:R-:W-:Y:S02]  /*775d0*/  IADD3 R6, R17, c[0x0][0x198], RZ ;  /* 0x0000660011067a10 */ /* 0x000fe40007ffe0ff */
[----:B------:R-:W-:Y:S02]  /*775e0*/  ISETP.LT.AND P6, PT, R11, c[0x0][0x178], !P4 ;  /* 0x00005e000b007a0c */ /* 0x000fe400067c1270 */
[----:B------:R-:W-:Y:S02]  /*775f0*/  ISETP.GE.AND P5, PT, R19, c[0x0][0x17c], PT ;  /* 0x00005f0013007a0c */ /* 0x000fe40003fa6270 */
[----:B------:R-:W-:Y:S02]  /*77600*/  IADD3 R16, R26, 0x77, RZ ;  /* 0x000000771a107810 */ /* 0x000fe40007ffe0ff */
[----:B------:R-:W-:-:S02]  /*77610*/  IADD3 R19, R6, c[0x0][0x198], RZ ;  /* 0x0000660006137a10 */ /* 0x000fc40007ffe0ff */
[----:B------:R-:W-:Y:S01]  /*77620*/  ISETP.LT.AND P4, PT, R27, c[0x0][0x178], !P4 ;  /* 0x00005e001b007a0c */ /* 0x000fe20006781270 */
        /* <DEDUP_REMOVED lines=11> */
[----:B----4-:R0:W-:Y:S04]  /*776e0*/  @P4 STG.E.U16 [R4.64], R23 ;  /* 0x0000001704004986 */ /* 0x0101e8000c101506 */
        /* <DEDUP_REMOVED lines=57> */
[----:B0-----:R-:W-:-:S04]  /*77a80*/  IMAD.WIDE R4, R17, 0x2, R2 ;  /* 0x0000000211047825 */ /* 0x001fc800078e0202 */
[----:B-1----:R-:W-:Y:S01]  /*77a90*/  IMAD.WIDE R6, R17, 0x2, R28 ;  /* 0x0000000211067825 */ /* 0x002fe200078e021c */
[----:B------:R-:W-:Y:S01]  /*77aa0*/  PRMT R0, R21, 0x7632, R0 ;  /* 0x0000763215007816 */ /* 0x000fe20000000000 */
        /* <DEDUP_REMOVED lines=52> */
[----:B------:R-:W-:-:S02]  /*77df0*/  ISETP.LT.AND P1, PT, R27, c[0x0][0x178], !P1 ;  /* 0x00005e001b007a0c */ /* 0x000fc40004f21270 */
[----:B------:R-:W-:Y:S02]  /*77e00*/  IADD3 R6, R17, c[0x0][0x198], RZ ;  /* 0x0000660011067a10 */ /* 0x000fe40007ffe0ff */
[----:B------:R-:W-:Y:S02]  /*77e10*/  ISETP.LT.AND P2, PT, R11, c[0x0][0x178], !P4 ;  /* 0x00005e000b007a0c */ /* 0x000fe40006741270 */
[----:B------:R-:W-:Y:S02]  /*77e20*/  IADD3 R16, R26, 0x83, RZ ;  /* 0x000000831a107810 */ /* 0x000fe40007ffe0ff */
[C---:B------:R-:W-:Y:S02]  /*77e30*/  IADD3 R20, R6.reuse, c[0x0][0x198], RZ ;  /* 0x0000660006147a10 */ /* 0x040fe40007ffe0ff */
[----:B------:R-:W-:Y:S01]  /*77e40*/  ISETP.LT.AND P4, PT, R27, c[0x0][0x178], !P4 ;  /* 0x00005e001b007a0c */ /* 0x000fe20006781270 */
[----:B------:R-:W-:Y:S01]  /*77e50*/  IMAD.WIDE R4, R6, 0x2, R2 ;  /* 0x0000000206047825 */ /* 0x000fe200078e0202 */
[----:B------:R-:W-:-:S02]  /*77e60*/  IADD3 R19, R26, 0x81, RZ ;  /* 0x000000811a137810 */ /* 0x000fc40007ffe0ff */
[----:B------:R-:W-:Y:S01]  /*77e70*/  ISETP.GE.AND P0, PT, R16, c[0x0][0x17c], PT ;  /* 0x00005f0010007a0c */ /* 0x000fe20003f06270 */
[----:B------:R-:W-:Y:S01]  /*77e80*/  IMAD.WIDE R6, R6, 0x2, R28 ;  /* 0x0000000206067825 */ /* 0x000fe200078e021c */
[----:B------:R-:W-:Y:S01]  /*77e90*/  ISETP.GE.AND P5, PT, R19, c[0x0][0x17c], PT ;  /* 0x00005f0013007a0c */ /* 0x000fe20003fa6270 */
[----:B------:R0:W-:Y:S02]  /*77ea0*/  @P6 STG.E.U16 [R4.64], R0 ;  /* 0x0000000004006986 */ /* 0x0001e4000c101506 */
[C---:B------:R-:W-:Y:S02]  /*77eb0*/  IMAD.WIDE R16, R20.reuse, 0x2, R2 ;  /* 0x0000000214107825 */ /* 0x040fe400078e0202 */
[----:B------:R-:W-:Y:S02]  /*77ec0*/  @P1 STG.E.U16 [R6.64], R18 ;  /* 0x0000001206001986 */ /* 0x000fe4000c101506 */
[----:B0-----:R-:W-:Y:S01]  /*77ed0*/  IMAD.WIDE R4, R20, 0x2, R28 ;  /* 0x0000000214047825 */ /* 0x001fe200078e021c */
[----:B------:R-:W-:Y:S01]  /*77ee0*/  IADD3 R0, R26, 0x85, RZ ;  /* 0x000000851a007810 */ /* 0x000fe20007ffe0ff */
[----:B---3--:R0:W-:Y:S01]  /*77ef0*/  @P2 STG.E.U16 [R16.64], R22 ;  /* 0x0000001610002986 */ /* 0x0081e2000c101506 */
[----:B------:R-:W-:-:S02]  /*77f00*/  ISETP.LT.AND P2, PT, R11, c[0x0][0x178], !P5 ;  /* 0x00005e000b007a0c */ /* 0x000fc40006f41270 */
[----:B------:R-:W-:Y:S02]  /*77f10*/  ISETP.LT.AND P5, PT, R27, c[0x0][0x178], !P5 ;  /* 0x00005e001b007a0c */ /* 0x000fe40006fa1270 */
[----:B------:R-:W-:Y:S01]  /*77f20*/  ISETP.GE.AND P1, PT, R0, c[0x0][0x17c], PT ;  /* 0x00005f0000007a0c */ /* 0x000fe20003f26270 */
[----:B----4-:R1:W-:Y:S01]  /*77f30*/  @P4 STG.E.U16 [R4.64], R23 ;  /* 0x0000001704004986 */ /* 0x0103e2000c101506 */
[----:B------:R-:W-:Y:S02]  /*77f40*/  IADD3 R0, R20, c[0x0][0x198], RZ ;  /* 0x0000660014007a10 */ /* 0x000fe40007ffe0ff */
[----:B0-----:R-:W-:-:S03]  /*77f50*/  PRMT R17, R23, 0x7632, R17 ;  /* 0x0000763217117816 */ /* 0x001fc60000000011 */
[----:B------:R-:W-:Y:S01]  /*77f60*/  IMAD.WIDE R6, R0, 0x2, R2 ;  /* 0x0000000200067825 */ /* 0x000fe200078e0202 */
[----:B------:R-:W-:Y:S01]  /*77f70*/  ISETP.LT.AND P4, PT, R11, c[0x0][0x178], !P3 ;  /* 0x00005e000b007a0c */ /* 0x000fe20005f81270 */
[----:B-1----:R-:W3:Y:S01]  /*77f80*/  LDL.LU R23, [R1+0x210] ;  /* 0x0002100001177983 */ /* 0x002ee20000300800 */
[----:B------:R-:W-:Y:S01]  /*77f90*/  PRMT R16, R22, 0x7632, R16 ;  /* 0x0000763216107816 */ /* 0x000fe20000000010 */
[C---:B------:R-:W-:Y:S01]  /*77fa0*/  IMAD.WIDE R4, R0.reuse, 0x2, R28 ;  /* 0x0000000200047825 */ /* 0x040fe200078e021c */
[----:B------:R-:W-:Y:S01]  /*77fb0*/  ISETP.LT.AND P3, PT, R27, c[0x0][0x178], !P3 ;  /* 0x00005e001b007a0c */ /* 0x000fe20005f61270 */
[----:B------:R-:W4:Y:S01]  /*77fc0*/  LDL.LU R22, [R1+0x180] ;  /* 0x0001800001167983 */ /* 0x000f220000300800 */
[----:B------:R-:W-:-:S03]  /*77fd0*/  IADD3 R0, R0, c[0x0][0x198], RZ ;  /* 0x0000660000007a10 */ /* 0x000fc60007ffe0ff */
[----:B------:R0:W-:Y:S04]  /*77fe0*/  @P2 STG.E.U16 [R6.64], R16 ;  /* 0x0000001006002986 */ /* 0x0001e8000c101506 */
[----:B------:R1:W-:Y:S01]  /*77ff0*/  @P5 STG.E.U16 [R4.64], R17 ;  /* 0x0000001104005986 */ /* 0x0003e2000c101506 */
[----:B0-----:R-:W-:Y:S01]  /*78000*/  IADD3 R16, R26, 0x87, RZ ;  /* 0x000000871a107810 */ /* 0x001fe20007ffe0ff */
[----:B------:R-:W-:-:S04]  /*78010*/  IMAD.WIDE R6, R0, 0x2, R28 ;  /* 0x0000000200067825 */ /* 0x000fc800078e021c */
[----:B-1----:R-:W-:-:S05]  /*78020*/  IMAD.WIDE R4, R0, 0x2, R2 ;  /* 0x0000000200047825 */ /* 0x002fca00078e0202 */
[----:B------:R-:W-:Y:S01]  /*78030*/  @P4 STG.E.U16 [R4.64], R21 ;  /* 0x0000001504004986 */ /* 0x000fe2000c101506 */
[----:B------:R-:W-:-:S03]  /*78040*/  ISETP.GE.AND P4, PT, R16, c[0x0][0x17c], PT ;  /* 0x00005f0010007a0c */ /* 0x000fc60003f86270 */
[----:B--2---:R0:W-:Y:S01]  /*78050*/  @P3 STG.E.U16 [R6.64], R25 ;  /* 0x0000001906003986 */ /* 0x0041e2000c101506 */
[----:B------:R-:W-:-:S03]  /*78060*/  PRMT R16, R25, 0x7632, R16 ;  /* 0x0000763219107816 */ /* 0x000fc60000000010 */
[----:B0-----:R-:W2:Y:S01]  /*78070*/  LDL.LU R25, [R1+0x200] ;  /* 0x0002000001197983 */ /* 0x001ea20000300800 */
[----:B------:R-:W-:Y:S02]  /*78080*/  IADD3 R19, R26, 0x84, RZ ;  /* 0x000000841a137810 */ /* 0x000fe40007ffe0ff */
[----:B------:R-:W-:Y:S02]  /*78090*/  ISETP.LT.AND P5, PT, R11, c[0x0][0x178], !P0 ;  /* 0x00005e000b007a0c */ /* 0x000fe400047a1270 */
[----:B------:R-:W-:Y:S02]  /*780a0*/  ISETP.LT.AND P0, PT, R27, c[0x0][0x178], !P0 ;  /* 0x00005e001b007a0c */ /* 0x000fe40004701270 */
[----:B------:R-:W-:Y:S02]  /*780b0*/  ISETP.GE.AND P6, PT, R19, c[0x0][0x17c], PT ;  /* 0x00005f0013007a0c */ /* 0x000fe40003fc6270 */
[----:B------:R-:W-:Y:S02]  /*780c0*/  IADD3 R0, R0, c[0x0][0x198], RZ ;  /* 0x0000660000007a10 */ /* 0x000fe40007ffe0ff */
[----:B------:R-:W-:-:S02]  /*780d0*/  ISETP.LT.AND P3, PT, R11, c[0x0][0x178], !P6 ;  /* 0x00005e000b007a0c */ /* 0x000fc40007761270 */
[----:B------:R-:W-:Y:S01]  /*780e0*/  PRMT R17, R21, 0x7632, R17 ;  /* 0x0000763215117816 */ /* 0x000fe20000000011 */
[----:B------:R-:W-:-:S04]  /*780f0*/  IMAD.WIDE R4, R0, 0x2, R2 ;  /* 0x0000000200047825 */ /* 0x000fc800078e0202 */
[C---:B------:R-:W-:Y:S01]  /*78100*/  IMAD.WIDE R6, R0.reuse, 0x2, R28 ;  /* 0x0000000200067825 */ /* 0x040fe200078e021c */
[----:B------:R-:W-:Y:S01]  /*78110*/  IADD3 R0, R0, c[0x0][0x198], RZ ;  /* 0x0000660000007a10 */ /* 0x000fe20007ffe0ff */
[----:B------:R0:W-:Y:S01]  /*78120*/  @P5 STG.E.U16 [R4.64], R17 ;  /* 0x0000001104005986 */ /* 0x0001e2000c101506 */
[----:B------:R-:W-:-:S03]  /*78130*/  ISETP.LT.AND P6, PT, R27, c[0x0][0x178], !P6 ;  /* 0x00005e001b007a0c */ /* 0x000fc600077c1270 */
[----:B------:R1:W-:Y:S01]  /*78140*/  @P0 STG.E.U16 [R6.64], R16 ;  /* 0x0000001006000986 */ /* 0x0003e2000c101506 */
[----:B------:R-:W-:Y:S02]  /*78150*/  ISETP.LT.AND P0, PT, R11, c[0x0][0x178], !P1 ;  /* 0x00005e000b007a0c */ /* 0x000fe40004f01270 */
[----:B------:R-:W-:Y:S01]  /*78160*/  IADD3 R18, R26, 0x86, RZ ;  /* 0x000000861a127810 */ /* 0x000fe20007ffe0ff */
[--C-:B0-----:R-:W-:Y:S01]  /*78170*/  IMAD.WIDE R4, R0, 0x2, R2.reuse ;  /* 0x0000000200047825 */ /* 0x101fe200078e0202 */
[----:B-1----:R-:W-:Y:S02]  /*78180*/  IADD3 R6, R26, 0x89, RZ ;  /* 0x000000891a067810 */ /* 0x002fe40007ffe0ff */
[----:B------:R-:W-:Y:S02]  /*78190*/  IADD3 R16, R0, c[0x0][0x198], RZ ;  /* 0x0000660000107a10 */ /* 0x000fe40007ffe0ff */
[----:B------:R-:W-:Y:S01]  /*781a0*/  ISETP.GE.AND P2, PT, R18, c[0x0][0x17c], PT ;  /* 0x00005f0012007a0c */ /* 0x000fe20003f46270 */
[----:B---3--:R0:W-:Y:S01]  /*781b0*/  @P3 STG.E.U16 [R4.64], R23 ;  /* 0x0000001704003986 */ /* 0x0081e2000c101506 */
[----:B------:R-:W-:Y:S01]  /*781c0*/  ISETP.GE.AND P3, PT, R6, c[0x0][0x17c], PT ;  /* 0x00005f0006007a0c */ /* 0x000fe20003f66270 */
[----:B------:R-:W-:Y:S01]  /*781d0*/  IMAD.WIDE R6, R16, 0x2, R2 ;  /* 0x0000000210067825 */ /* 0x000fe200078e0202 */
[----:B------:R-:W-:-:S03]  /*781e0*/  ISETP.LT.AND P1, PT, R27, c[0x0][0x178], !P1 ;  /* 0x00005e001b007a0c */ /* 0x000fc60004f21270 */
[----:B0-----:R-:W-:Y:S01]  /*781f0*/  IMAD.WIDE R4, R0, 0x2, R28 ;  /* 0x0000000200047825 */ /* 0x001fe200078e021c */
[----:B------:R-:W-:Y:S02]  /*78200*/  PRMT R0, R23, 0x7632, R0 ;  /* 0x0000763217007816 */ /* 0x000fe40000000000 */
[----:B------:R-:W-:Y:S01]  /*78210*/  IADD3 R17, R26, 0x88, RZ ;  /* 0x000000881a117810 */ /* 0x000fe20007ffe0ff */
[----:B------:R-:W3:Y:S04]  /*78220*/  LDL.LU R23, [R1+0x1b0] ;  /* 0x0001b00001177983 */ /* 0x000ee80000300800 */
[----:B----4-:R0:W-:Y:S01]  /*78230*/  @P6 STG.E.U16 [R4.64], R22 ;  /* 0x0000001604006986 */ /* 0x0101e2000c101506 */
[----:B------:R-:W-:Y:S02]  /*78240*/  ISETP.LT.AND P6, PT, R11, c[0x0][0x178], !P2 ;  /* 0x00005e000b007a0c */ /* 0x000fe400057c1270 */
[----:B------:R-:W-:Y:S01]  /*78250*/  ISETP.LT.AND P2, PT, R27, c[0x0][0x178], !P2 ;  /* 0x00005e001b007a0c */ /* 0x000fe20005741270 */
[----:B------:R1:W-:Y:S01]  /*78260*/  @P0 STG.E.U16 [R6.64], R0 ;  /* 0x0000000006000986 */ /* 0x0003e2000c101506 */
[----:B------:R-:W-:-:S02]  /*78270*/  PRMT R18, R22, 0x7632, R18 ;  /* 0x0000763216127816 */ /* 0x000fc40000000012 */
[----:B------:R-:W-:Y:S01]  /*78280*/  ISETP.GE.AND P5, PT, R17, c[0x0][0x17c], PT ;  /* 0x00005f0011007a0c */ /* 0x000fe20003fa6270 */
[C---:B0-----:R-:W-:Y:S01]  /*78290*/  IMAD.WIDE R4, R16.reuse, 0x2, R28 ;  /* 0x0000000210047825 */ /* 0x041fe200078e021c */
[----:B------:R-:W4:Y:S01]  /*782a0*/  LDL.LU R22, [R1+0x430] ;  /* 0x0004300001167983 */ /* 0x000f220000300800 */
[----:B-1----:R-:W-:-:S03]  /*782b0*/  IADD3 R0, R16, c[0x0][0x198], RZ ;  /* 0x0000660010007a10 */ /* 0x002fc60007ffe0ff */
[----:B------:R-:W-:Y:S02]  /*782c0*/  @P1 STG.E.U16 [R4.64], R18 ;  /* 0x0000001204001986 */ /* 0x000fe4000c101506 */
[----:B------:R-:W-:-:S04]  /*782d0*/  IMAD.WIDE R6, R0, 0x2, R2 ;  /* 0x0000000200067825 */ /* 0x000fc800078e0202 */
[C---:B------:R-:W-:Y:S01]  /*782e0*/  IMAD.WIDE R16, R0.reuse, 0x2, R28 ;  /* 0x0000000200107825 */ /* 0x040fe200078e021c */
[----:B--2---:R0:W-:Y:S04]  /*782f0*/  @P6 STG.E.U16 [R6.64], R25 ;  /* 0x0000001906006986 */ /* 0x0041e8000c101506 */
[----:B------:R1:W-:Y:S01]  /*78300*/  @P2 STG.E.U16 [R16.64], R12 ;  /* 0x0000000c10002986 */ /* 0x0003e2000c101506 */
[----:B------:R-:W-:Y:S02]  /*78310*/  ISETP.LT.AND P2, PT, R11, c[0x0][0x178], !P4 ;  /* 0x00005e000b007a0c */ /* 0x000fe40006741270 */
[----:B0-----:R-:W-:Y:S02]  /*78320*/  IADD3 R6, R0, c[0x0][0x198], RZ ;  /* 0x0000660000067a10 */ /* 0x001fe40007ffe0ff */
[----:B-1----:R-:W-:-:S03]  /*78330*/  PRMT R12, R25, 0x7632, R12 ;  /* 0x00007632190c7816 */ /* 0x002fc6000000000c */
[----:B------:R-:W-:Y:S01]  /*78340*/  IMAD.WIDE R4, R6, 0x2, R2 ;  /* 0x0000000206047825 */ /* 0x000fe200078e0202 */
[----:B------:R-:W2:Y:S05]  /*78350*/  LDL.LU R25, [R1+0x190] ;  /* 0x0001900001197983 */ /* 0x000eaa0000300800 */
[----:B------:R0:W-:Y:S04]  /*78360*/  @P2 STG.E.U16 [R4.64], R12 ;  /* 0x0000000c04002986 */ /* 0x0001e8000c101506 */
[----:B0-----:R-:W2:Y:S01]  /*78370*/  LDL.LU R5, [R1+0x440] ;  /* 0x0004400001057983 */ /* 0x001ea20000300800 */
[----:B------:R-:W-:-:S02]  /*78380*/  ISETP.LT.AND P4, PT, R27, c[0x0][0x178], !P4 ;  /* 0x00005e001b007a0c */ /* 0x000fc40006781270 */
[----:B------:R-:W-:Y:S02]  /*78390*/  ISETP.LT.AND P6, PT, R11, c[0x0][0x178], !P5 ;  /* 0x00005e000b007a0c */ /* 0x000fe40006fc1270 */
[----:B------:R-:W-:Y:S02]  /*783a0*/  ISETP.LT.AND P5, PT, R27, c[0x0][0x178], !P5 ;  /* 0x00005e001b007a0c */ /* 0x000fe40006fa1270 */
[----:B------:R-:W-:Y:S02]  /*783b0*/  IADD3 R20, R26, 0x8b, RZ ;  /* 0x0000008b1a147810 */ /* 0x000fe40007ffe0ff */
[----:B------:R-:W-:Y:S02]  /*783c0*/  IADD3 R0, R6, c[0x0][0x198], RZ ;  /* 0x0000660006007a10 */ /* 0x000fe40007ffe0ff */
[----:B------:R-:W-:Y:S01]  /*783d0*/  IADD3 R19, R26, 0x8a, RZ ;  /* 0x0000008a1a137810 */ /* 0x000fe20007ffe0ff */
[----:B------:R-:W-:Y:S01]  /*783e0*/  IMAD.WIDE R6, R6, 0x2, R28 ;  /* 0x0000000206067825 */ /* 0x000fe200078e021c */
[----:B------:R-:W-:-:S02]  /*783f0*/  ISETP.GE.AND P1, PT, R20, c[0x0][0x17c], PT ;  /* 0x00005f0014007a0c */ /* 0x000fc40003f26270 */
[----:B------:R-:W-:Y:S01]  /*78400*/  PRMT R20, R12, 0x7632, R20 ;  /* 0x000076320c147816 */ /* 0x000fe20000000014 */
[----:B------:R-:W-:Y:S01]  /*78410*/  IMAD.WIDE R16, R0, 0x2, R2 ;  /* 0x0000000200107825 */ /* 0x000fe200078e0202 */
[----:B------:R-:W-:-:S03]  /*78420*/  ISETP.GE.AND P0, PT, R19, c[0x0][0x17c], PT ;  /* 0x00005f0013007a0c */ /* 0x000fc60003f06270 */
[----:B------:R-:W-:Y:S01]  /*78430*/  IMAD.WIDE R18, R0, 0x2, R28 ;  /* 0x0000000200127825 */ /* 0x000fe200078e021c */
[----:B------:R0:W-:Y:S01]  /*78440*/  @P4 STG.E.U16 [R6.64], R20 ;  /* 0x0000001406004986 */ /* 0x0001e2000c101506 */
[----:B------:R-:W-:Y:S02]  /*78450*/  ISETP.LT.AND P4, PT, R11, c[0x0][0x178], !P3 ;  /* 0x00005e000b007a0c */ /* 0x000fe40005f81270 */
[----:B------:R-:W-:Y:S02]  /*78460*/  ISETP.LT.AND P3, PT, R27, c[0x0][0x178], !P3 ;  /* 0x00005e001b007a0c */ /* 0x000fe40005f61270 */
[----:B------:R-:W-:Y:S02]  /*78470*/  IADD3 R21, R26, 0x8c, RZ ;  /* 0x0000008c1a157810 */ /* 0x000fe40007ffe0ff */
[----:B0-----:R-:W-:Y:S01]  /*78480*/  IADD3 R6, R0, c[0x0][0x198], RZ ;  /* 0x0000660000067a10 */ /* 0x001fe20007ffe0ff */
[----:B--2---:R-:W-:Y:S04]  /*78490*/  @P6 STG.E.U16 [R16.64], R5 ;  /* 0x0000000510006986 */ /* 0x004fe8000c101506 */
[----:B---3--:R0:W-:Y:S02]  /*784a0*/  @P5 STG.E.U16 [R18.64], R23 ;  /* 0x0000001712005986 */ /* 0x0081e4000c101506 */
[----:B0-----:R-:W-:-:S02]  /*784b0*/  PRMT R18, R23, 0x7632, R18 ;  /* 0x0000763217127816 */ /* 0x001fc40000000012 */
[----:B------:R-:W2:Y:S01]  /*784c0*/  LDL.LU R23, [R1+0x220] ;  /* 0x0002200001177983 */ /* 0x000ea20000300800 */
[----:B------:R-:W-:Y:S02]  /*784d0*/  ISETP.LT.AND P5, PT, R11, c[0x0][0x178], !P0 ;  /* 0x00005e000b007a0c */ /* 0x000fe400047a1270 */
[----:B------:R-:W-:Y:S02]  /*784e0*/  ISETP.LT.AND P0, PT, R27, c[0x0][0x178], !P0 ;  /* 0x00005e001b007a0c */ /* 0x000fe40004701270 */
[----:B------:R-:W-:Y:S01]  /*784f0*/  PRMT R12, R5, 0x7632, R12 ;  /* 0x00007632050c7816 */ /* 0x000fe2000000000c */
[----:B------:R-:W-:Y:S01]  /*78500*/  IMAD.WIDE R4, R6, 0x2, R2 ;  /* 0x0000000206047825 */ /* 0x000fe200078e0202 */
[----:B------:R-:W-:Y:S02]  /*78510*/  IADD3 R16, R26, 0x8d, RZ ;  /* 0x0000008d1a107810 */ /* 0x000fe40007ffe0ff */
[C---:B------:R-:W-:Y:S01]  /*78520*/  IADD3 R0, R6.reuse, c[0x0][0x198], RZ ;  /* 0x0000660006007a10 */ /* 0x040fe20007ffe0ff */
[----:B------:R-:W-:Y:S01]  /*78530*/  IMAD.WIDE R6, R6, 0x2, R28 ;  /* 0x0000000206067825 */ /* 0x000fe200078e021c */
[----:B------:R-:W-:Y:S01]  /*78540*/  ISETP.GE.AND P6, PT, R16, c[0x0][0x17c], PT ;  /* 0x00005f0010007a0c */ /* 0x000fe20003fc6270 */
[----:B------:R0:W-:Y:S01]  /*78550*/  @P4 STG.E.U16 [R4.64], R12 ;  /* 0x0000000c04004986 */ /* 0x0001e2000c101506 */
[----:B------:R-:W-:Y:S01]  /*78560*/  ISETP.GE.AND P2, PT, R21, c[0x0][0x17c], PT ;  /* 0x00005f0015007a0c */ /* 0x000fe20003f46270 */
[----:B------:R-:W-:-:S02]  /*78570*/  IMAD.WIDE R16, R0, 0x2, R2 ;  /* 0x0000000200107825 */ /* 0x000fc400078e0202 */
[----:B------:R-:W3:Y:S04]  /*78580*/  LDL.LU R21, [R1+0x450] ;  /* 0x0004500001157983 */ /* 0x000ee80000300800 */
[----:B------:R-:W-:Y:S01]  /*78590*/  @P3 STG.E.U16 [R6.64], R18 ;  /* 0x0000001206003986 */ /* 0x000fe2000c101506 */
[----:B0-----:R-:W-:-:S03]  /*785a0*/  IMAD.WIDE R4, R0, 0x2, R28 ;  /* 0x0000000200047825 */ /* 0x001fc600078e021c */
[----:B----4-:R0:W-:Y:S01]  /*785b0*/  @P5 STG.E.U16 [R16.64], R22 ;  /* 0x0000001610005986 */ /* 0x0101e2000c101506 */
[----:B------:R-:W-:-:S03]  /*785c0*/  ISETP.LT.AND P5, PT, R11, c[0x0][0x178], !P1 ;  /* 0x00005e000b007a0c */ /* 0x000fc60004fa1270 */
[----:B------:R1:W-:Y:S01]  /*785d0*/  @P0 STG.E.U16 [R4.64], R25 ;  /* 0x0000001904000986 */ /* 0x0003e2000c101506 */
[----:B------:R-:W-:Y:S02]  /*785e0*/  ISETP.LT.AND P1, PT, R27, c[0x0][0x178], !P1 ;  /* 0x00005e001b007a0c */ /* 0x000fe40004f21270 */
[----:B0-----:R-:W-:Y:S02]  /*785f0*/  PRMT R16, R25, 0x7632, R16 ;  /* 0x0000763219107816 */ /* 0x001fe40000000010 */
[----:B-1----:R-:W4:Y:S01]  /*78600*/  LDL.LU R25, [R1+0x1d0] ;  /* 0x0001d00001197983 */ /* 0x002f220000300800 */
[----:B------:R-:W-:Y:S02]  /*78610*/  IADD3 R6, R26, 0x8f, RZ ;  /* 0x0000008f1a067810 */ /* 0x000fe40007ffe0ff */
[----:B------:R-:W-:Y:S02]  /*78620*/  IADD3 R0, R0, c[0x0][0x198], RZ ;  /* 0x0000660000007a10 */ /* 0x000fe40007ffe0ff */
[----:B------:R-:W-:-:S02]  /*78630*/  ISETP.GE.AND P3, PT, R6, c[0x0][0x17c], PT ;  /* 0x00005f0006007a0c */ /* 0x000fc40003f66270 */
[----:B------:R-:W-:Y:S01]  /*78640*/  ISETP.LT.AND P0, PT, R11, c[0x0][0x178], !P2 ;  /* 0x00005e000b007a0c */ /* 0x000fe20005701270 */
[----:B------:R-:W-:Y:S01]  /*78650*/  IMAD.WIDE R6, R0, 0x2, R2 ;  /* 0x0000000200067825 */ /* 0x000fe200078e0202 */
[----:B------:R-:W-:Y:S02]  /*78660*/  PRMT R12, R22, 0x7632, R12 ;  /* 0x00007632160c7816 */ /* 0x000fe4000000000c */
[----:B------:R-:W4:Y:S01]  /*78670*/  LDL.LU R22, [R1+0x1e4] ;  /* 0x0001e40001167983 */ /* 0x000f220000300800 */
[C---:B------:R-:W-:Y:S01]  /*78680*/  IMAD.WIDE R4, R0.reuse, 0x2, R28 ;  /* 0x0000000200047825 */ /* 0x040fe200078e021c */
[----:B------:R-:W-:Y:S02]  /*78690*/  IADD3 R0, R0, c[0x0][0x198], RZ ;  /* 0x0000660000007a10 */ /* 0x000fe40007ffe0ff */
[----:B------:R0:W-:Y:S04]  /*786a0*/  @P5 STG.E.U16 [R6.64], R12 ;  /* 0x0000000c06005986 */ /* 0x0001e8000c101506 */
[----:B------:R1:W-:Y:S01]  /*786b0*/  @P1 STG.E.U16 [R4.64], R16 ;  /* 0x0000001004001986 */ /* 0x0003e2000c101506 */
[----:B0-----:R-:W-:Y:S01]  /*786c0*/  IADD3 R12, R26, 0x91, RZ ;  /* 0x000000911a0c7810 */ /* 0x001fe20007ffe0ff */
[----:B-1----:R-:W-:-:S05]  /*786d0*/  IMAD.WIDE R4, R0, 0x2, R2 ;  /* 0x0000000200047825 */ /* 0x002fca00078e0202 */
[----:B--2---:R0:W-:Y:S01]  /*786e0*/  @P0 STG.E.U16 [R4.64], R23 ;  /* 0x0000001704000986 */ /* 0x0041e2000c101506 */
[----:B------:R-:W-:Y:S02]  /*786f0*/  ISETP.GE.AND P0, PT, R12, c[0x0][0x17c], PT ;  /* 0x00005f000c007a0c */ /* 0x000fe40003f06270 */
[----:B------:R-:W-:Y:S02]  /*78700*/  PRMT R12, R23, 0x7632, R12 ;  /* 0x00007632170c7816 */ /* 0x000fe4000000000c */
[----:B0-----:R-:W2:Y:S01]  /*78710*/  LDL.LU R23, [R1+0x1c4] ;  /* 0x0001c40001177983 */ /* 0x001ea20000300800 */
[----:B------:R-:W-:Y:S02]  /*78720*/  ISETP.LT.AND P2, PT, R27, c[0x0][0x178], !P2 ;  /* 0x00005e001b007a0c */ /* 0x000fe40005741270 */
[----:B------:R-:W-:Y:S01]  /*78730*/  IADD3 R19, R26, 0x8e, RZ ;  /* 0x0000008e1a137810 */ /* 0x000fe20007ffe0ff */
[----:B------:R-:W-:Y:S01]  /*78740*/  IMAD.WIDE R6, R0, 0x2, R28 ;  /* 0x0000000200067825 */ /* 0x000fe200078e021c */
[----:B------:R-:W-:-:S02]  /*78750*/  ISETP.LT.AND P1, PT, R11, c[0x0][0x178], !P6 ;  /* 0x00005e000b007a0c */ /* 0x000fc40007721270 */
[----:B------:R-:W-:Y:S02]  /*78760*/  ISETP.LT.AND P6, PT, R27, c[0x0][0x178], !P6 ;  /* 0x00005e001b007a0c */ /* 0x000fe400077c1270 */
[----:B------:R-:W-:Y:S02]  /*78770*/  ISETP.GE.AND P4, PT, R19, c[0x0][0x17c], PT ;  /* 0x00005f0013007a0c */ /* 0x000fe40003f86270 */
[----:B------:R-:W-:-:S03]  /*78780*/  IADD3 R0, R0, c[0x0][0x198], RZ ;  /* 0x0000660000007a10 */ /* 0x000fc60007ffe0ff */
[----:B------:R0:W-:Y:S01]  /*78790*/  @P2 STG.E.U16 [R6.64], R8 ;  /* 0x0000000806002986 */ /* 0x0001e2000c101506 */
[----:B------:R-:W-:Y:S01]  /*787a0*/  ISETP.LT.AND P2, PT, R11, c[0x0][0x178], !P4 ;  /* 0x00005e000b007a0c */ /* 0x000fe20006741270 */
[----:B------:R-:W-:Y:S01]  /*787b0*/  IMAD.WIDE R4, R0, 0x2, R2 ;  /* 0x0000000200047825 */ /* 0x000fe200078e0202 */
[----:B------:R-:W-:-:S04]  /*787c0*/  ISETP.LT.AND P4, PT, R27, c[0x0][0x178], !P4 ;  /* 0x00005e001b007a0c */ /* 0x000fc80006781270 */
[----:B------:R1:W-:Y:S01]  /*787d0*/  @P1 STG.E.U16 [R4.64], R12 ;  /* 0x0000000c04001986 */ /* 0x0003e2000c101506 */
[----:B0-----:R-:W-:Y:S01]  /*787e0*/  IMAD.WIDE R6, R0, 0x2, R28 ;  /* 0x0000000200067825 */ /* 0x001fe200078e021c */
[----:B------:R-:W-:Y:S02]  /*787f0*/  PRMT R8, R8, 0x7632, R8 ;  /* 0x0000763208087816 */ /* 0x000fe40000000008 */
[----:B------:R-:W-:-:S03]  /*78800*/  IADD3 R0, R0, c[0x0][0x198], RZ ;  /* 0x0000660000007a10 */ /* 0x000fc60007ffe0ff */
[----:B------:R0:W-:Y:S01]  /*78810*/  @P6 STG.E.U16 [R6.64], R8 ;  /* 0x0000000806006986 */ /* 0x0001e2000c101506 */
[----:B------:R-:W-:Y:S01]  /*78820*/  ISETP.LT.AND P6, PT, R11, c[0x0][0x178], !P3 ;  /* 0x00005e000b007a0c */ /* 0x000fe20005fc1270 */
[----:B-1----:R-:W-:Y:S01]  /*78830*/  IMAD.WIDE R4, R0, 0x2, R2 ;  /* 0x0000000200047825 */ /* 0x002fe200078e0202 */
[----:B------:R-:W-:Y:S02]  /*78840*/  IADD3 R17, R26, 0x90, RZ ;  /* 0x000000901a117810 */ /* 0x000fe40007ffe0ff */
[----:B------:R-:W-:Y:S02]  /*78850*/  IADD3 R16, R0, c[0x0][0x198], RZ ;  /* 0x0000660000107a10 */ /* 0x000fe40007ffe0ff */
[----:B---3--:R1:W-:Y:S01]  /*78860*/  @P2 STG.E.U16 [R4.64], R21 ;  /* 0x0000001504002986 */ /* 0x0083e2000c101506 */
[----:B------:R-:W-:Y:S02]  /*78870*/  ISETP.GE.AND P5, PT, R17, c[0x0][0x17c], PT ;  /* 0x00005f0011007a0c */ /* 0x000fe40003fa6270 */
[----:B0-----:R-:W-:-:S04]  /*78880*/  IADD3 R6, R26, 0x93, RZ ;  /* 0x000000931a067810 */ /* 0x001fc80007ffe0ff */
[----:B------:R-:W-:Y:S01]  /*78890*/  ISETP.GE.AND P2, PT, R6, c[0x0][0x17c], PT ;  /* 0x00005f0006007a0c */ /* 0x000fe20003f46270 */
[----:B-1----:R-:W-:Y:S01]  /*788a0*/  IMAD.WIDE R4, R0, 0x2, R28 ;  /* 0x0000000200047825 */ /* 0x002fe200078e021c */
[----:B------:R-:W-:Y:S02]  /*788b0*/  PRMT R0, R21, 0x7632, R0 ;  /* 0x0000763215007816 */ /* 0x000fe40000000000 */
[----:B------:R-:W-:Y:S01]  /*788c0*/  ISETP.LT.AND P3, PT, R27, c[0x0][0x178], !P3 ;  /* 0x00005e001b007a0c */ /* 0x000fe20005f61270 */
[----:B------:R-:W-:Y:S01]  /*788d0*/  IMAD.WIDE R6, R16, 0x2, R2 ;  /* 0x0000000210067825 */ /* 0x000fe200078e0202 */
[----:B----4-:R0:W-:Y:S01]  /*788e0*/  @P4 STG.E.U16 [R4.64], R25 ;  /* 0x0000001904004986 */ /* 0x0101e2000c101506 */
[----:B------:R-:W-:-:S03]  /*788f0*/  ISETP.LT.AND P4, PT, R11, c[0x0][0x178], !P5 ;  /* 0x00005e000b007a0c */ /* 0x000fc60006f81270 */
[----:B------:R1:W-:Y:S01]  /*78900*/  @P6 STG.E.U16 [R6.64], R0 ;  /* 0x0000000006006986 */ /* 0x0003e2000c101506 */
[----:B------:R-:W-:Y:S02]  /*78910*/  PRMT R8, R25, 0x7632, R8 ;  /* 0x0000763219087816 */ /* 0x000fe40000000008 */
[----:B------:R-:W-:Y:S01]  /*78920*/  ISETP.LT.AND P5, PT, R27, c[0x0][0x178], !P5 ;  /* 0x00005e001b007a0c */ /* 0x000fe20006fa1270 */
[----:B------:R-:W3:Y:S01]  /*78930*/  LDL.LU R21, [R1+0x1f4] ;  /* 0x0001f40001157983 */ /* 0x000ee20000300800 */
[----:B0-----:R-:W-:Y:S01]  /*78940*/  IMAD.WIDE R4, R16, 0x2, R28 ;  /* 0x0000000210047825 */ /* 0x001fe200078e021c */
[----:B------:R-:W-:Y:S02]  /*78950*/  IADD3 R12, R26, 0x92, RZ ;  /* 0x000000921a0c7810 */ /* 0x000fe40007ffe0ff */
[----:B------:R-:W4:Y:S01]  /*78960*/  LDL.LU R25, [R1+0x1a4] ;  /* 0x0001a40001197983 */ /* 0x000f220000300800 */
[----:B-1----:R-:W-:-:S05]  /*78970*/  IADD3 R0, R16, c[0x0][0x198], RZ ;  /* 0x0000660010007a10 */ /* 0x002fca0007ffe0ff */
[C---:B------:R-:W-:Y:S01]  /*78980*/  IMAD.WIDE R6, R0.reuse, 0x2, R2 ;  /* 0x0000000200067825 */ /* 0x040fe200078e0202 */
[----:B------:R-:W-:Y:S04]  /*78990*/  @P3 STG.E.U16 [R4.64], R8 ;  /* 0x0000000804003986 */ /* 0x000fe8000c101506 */
[----:B------:R0:W-:Y:S01]  /*789a0*/  @P4 STG.E.U16 [R6.64], R22 ;  /* 0x0000001606004986 */ /* 0x0001e2000c101506 */
[----:B------:R-:W-:Y:S01]  /*789b0*/  ISETP.LT.AND P4, PT, R11, c[0x0][0x178], !P0 ;  /* 0x00005e000b007a0c */ /* 0x000fe20004781270 */
[----:B------:R-:W-:Y:S01]  /*789c0*/  IMAD.WIDE R16, R0, 0x2, R28 ;  /* 0x0000000200107825 */ /* 0x000fe200078e021c */
[----:B------:R-:W-:Y:S02]  /*789d0*/  ISETP.GE.AND P1, PT, R12, c[0x0][0x17c], PT ;  /* 0x00005f000c007a0c */ /* 0x000fe40003f26270 */
[----:B------:R-:W-:-:S02]  /*789e0*/  IADD3 R12, R26, 0x94, RZ ;  /* 0x000000941a0c7810 */ /* 0x000fc40007ffe0ff */
[----:B0-----:R-:W-:Y:S02]  /*789f0*/  IADD3 R6, R0, c[0x0][0x198], RZ ;  /* 0x0000660000067a10 */ /* 0x001fe40007ffe0ff */
[----:B------:R-:W-:Y:S02]  /*78a00*/  PRMT R8, R22, 0x7632, R8 ;  /* 0x0000763216087816 */ /* 0x000fe40000000008 */
[----:B------:R-:W-:Y:S01]  /*78a10*/  IADD3 R20, R26, 0x96, RZ ;  /* 0x000000961a147810 */ /* 0x000fe20007ffe0ff */
[----:B------:R-:W-:Y:S01]  /*78a20*/  IMAD.WIDE R4, R6, 0x2, R2 ;  /* 0x0000000206047825 */ /* 0x000fe200078e0202 */
[----:B------:R-:W-:Y:S01]  /*78a30*/  ISETP.GE.AND P6, PT, R12, c[0x0][0x17c], PT ;  /* 0x00005f000c007a0c */ /* 0x000fe20003fc6270 */
[----:B--2---:R0:W-:Y:S01]  /*78a40*/  @P5 STG.E.U16 [R16.64], R23 ;  /* 0x0000001710005986 */ /* 0x0041e2000c101506 */
[----:B------:R-:W-:Y:S02]  /*78a50*/  ISETP.LT.AND P5, PT, R11, c[0x0][0x178], !P1 ;  /* 0x00005e000b007a0c */ /* 0x000fe40004fa1270 */
[----:B------:R-:W-:Y:S01]  /*78a60*/  PRMT R12, R23, 0x7632, R12 ;  /* 0x00007632170c7816 */ /* 0x000fe2000000000c */
[----:B------:R-:W2:Y:S04]  /*78a70*/  LDL.LU R11, [R1+0x1cec] ;  /* 0x001cec00010b7983 */ /* 0x000ea80000300800 */
[----:B------:R-:W2:Y:S04]  /*78a80*/  LDL.LU R22, [R1+0x214] ;  /* 0x0002140001167983 */ /* 0x000ea80000300800 */
[----:B------:R-:W-:Y:S01]  /*78a90*/  @P4 STG.E.U16 [R4.64], R8 ;  /* 0x0000000804004986 */ /* 0x000fe2000c101506 */
[----:B------:R-:W-:-:S03]  /*78aa0*/  ISETP.GE.AND P4, PT, R20, c[0x0][0x17c], PT ;  /* 0x00005f0014007a0c */ /* 0x000fc60003f86270 */
[----:B0-----:R-:W2:Y:S04]  /*78ab0*/  LDL.LU R23, [R1+0x184] ;  /* 0x0001840001177983 */ /* 0x001ea80000300800 */
[----:B------:R-:W2:Y:S01]  /*78ac0*/  LDL R20, [R1+0x1068] ;  /* 0x0010680001147983 */ /* 0x000ea20000100800 */
[C---:B------:R-:W-:Y:S02]  /*78ad0*/  ISETP.LT.AND P0, PT, R27.reuse, c[0x0][0x178], !P0 ;  /* 0x00005e001b007a0c */ /* 0x040fe40004701270 */
[----:B------:R-:W-:Y:S02]  /*78ae0*/  ISETP.LT.AND P1, PT, R27, c[0x0][0x178], !P1 ;  /* 0x00005e001b007a0c */ /* 0x000fe40004f21270 */
[----:B------:R-:W-:Y:S02]  /*78af0*/  IADD3 R0, R6, c[0x0][0x198], RZ ;  /* 0x0000660006007a10 */ /* 0x000fe40007ffe0ff */
[----:B------:R-:W-:Y:S01]  /*78b00*/  IADD3 R18, R26, 0x95, RZ ;  /* 0x000000951a127810 */ /* 0x000fe20007ffe0ff */
[----:B------:R-:W-:-:S03]  /*78b10*/  IMAD.WIDE R6, R6, 0x2, R28 ;  /* 0x0000000206067825 */ /* 0x000fc600078e021c */
[----:B------:R-:W-:Y:S01]  /*78b20*/  ISETP.GE.AND P3, PT, R18, c[0x0][0x17c], PT ;  /* 0x00005f0012007a0c */ /* 0x000fe20003f66270 */
[----:B------:R-:W-:-:S04]  /*78b30*/  IMAD.WIDE R16, R0, 0x2, R2 ;  /* 0x0000000200107825 */ /* 0x000fc800078e0202 */
[C---:B------:R-:W-:Y:S01]  /*78b40*/  IMAD.WIDE R18, R0.reuse, 0x2, R28 ;  /* 0x0000000200127825 */ /* 0x040fe200078e021c */
[----:B------:R0:W-:Y:S02]  /*78b50*/  @P0 STG.E.U16 [R6.64], R12 ;  /* 0x0000000c06000986 */ /* 0x0001e4000c101506 */
[----:B0-----:R-:W-:-:S04]  /*78b60*/  IADD3 R6, R0, c[0x0][0x198], RZ ;  /* 0x0000660000067a10 */ /* 0x001fc80007ffe0ff */
[C---:B------:R-:W-:Y:S01]  /*78b70*/  IADD3 R0, R6.reuse, c[0x0][0x198], RZ ;  /* 0x0000660006007a10 */ /* 0x040fe20007ffe0ff */
[----:B------:R-:W-:Y:S01]  /*78b80*/  IMAD.WIDE R4, R6, 0x2, R2 ;  /* 0x0000000206047825 */ /* 0x000fe200078e0202 */
[----:B---3--:R-:W-:Y:S04]  /*78b90*/  @P5 STG.E.U16 [R16.64], R21 ;  /* 0x0000001510005986 */ /* 0x008fe8000c101506 */
[----:B----4-:R0:W-:Y:S01]  /*78ba0*/  @P1 STG.E.U16 [R18.64], R25 ;  /* 0x0000001912001986 */ /* 0x0101e2000c101506 */
[----:B------:R-:W-:Y:S02]  /*78bb0*/  PRMT R12, R25, 0x7632, R12 ;  /* 0x00007632190c7816 */ /* 0x000fe4000000000c */
[----:B------:R-:W-:Y:S01]  /*78bc0*/  PRMT R8, R21, 0x7632, R8 ;  /* 0x0000763215087816 */ /* 0x000fe20000000008 */
[----:B0-----:R-:W3:Y:S01]  /*78bd0*/  LDL.LU R25, [R1+0x204] ;  /* 0x0002040001197983 */ /* 0x001ee20000300800 */
[----:B------:R-:W-:Y:S01]  /*78be0*/  IADD3 R16, R26, 0x97, RZ ;  /* 0x000000971a107810 */ /* 0x000fe20007ffe0ff */
[----:B------:R-:W-:-:S03]  /*78bf0*/  IMAD.WIDE R6, R6, 0x2, R28 ;  /* 0x0000000206067825 */ /* 0x000fc600078e021c */
[----:B------:R-:W-:Y:S01]  /*78c00*/  ISETP.GE.AND P0, PT, R16, c[0x0][0x17c], PT ;  /* 0x00005f0010007a0c */ /* 0x000fe20003f06270 */
[----:B------:R-:W-:Y:S01]  /*78c10*/  IMAD.WIDE R16, R0, 0x2, R2 ;  /* 0x0000000200107825 */ /* 0x000fe200078e0202 */
[C---:B--2---:R-:W-:Y:S02]  /*78c20*/  ISETP.LT.AND P1, PT, R20.reuse, c[0x0][0x178], !P2 ;  /* 0x00005e0014007a0c */ /* 0x044fe40005721270 */
[C---:B------:R-:W-:Y:S02]  /*78c30*/  ISETP.LT.AND P2, PT, R27.reuse, c[0x0][0x178], !P2 ;  /* 0x00005e001b007a0c */ /* 0x040fe40005741270 */
[----:B------:R-:W-:Y:S02]  /*78c40*/  ISETP.LT.AND P5, PT, R20, c[0x0][0x178], !P6 ;  /* 0x00005e0014007a0c */ /* 0x000fe400077a1270 */
[----:B------:R-:W-:-:S07]  /*78c50*/  ISETP.LT.AND P6, PT, R27, c[0x0][0x178], !P6 ;  /* 0x00005e001b007a0c */ /* 0x000fce00077c1270 */
[----:B------:R0:W-:Y:S04]  /*78c60*/  @P1 STG.E.U16 [R4.64], R8 ;  /* 0x0000000804001986 */ /* 0x0001e8000c101506 */
[----:B------:R1:W-:Y:S04]  /*78c70*/  @P2 STG.E.U16 [R6.64], R12 ;  /* 0x0000000c06002986 */ /* 0x0003e8000c101506 */
[----:B------:R-:W-:Y:S01]  /*78c80*/  @P5 STG.E.U16 [R16.64], R22 ;  /* 0x0000001610005986 */ /* 0x000fe2000c101506 */
[----:B0-----:R-:W-:Y:S01]  /*78c90*/  IMAD.WIDE R4, R0, 0x2, R28 ;  /* 0x0000000200047825 */ /* 0x001fe200078e021c */
[----:B-1----:R-:W-:-:S04]  /*78ca0*/  PRMT R12, R23, 0x7632, R12 ;  /* 0x00007632170c7816 */ /* 0x002fc8000000000c */
[----:B------:R0:W-:Y:S04]  /*78cb0*/  @P6 STG.E.U16 [R4.64], R23 ;  /* 0x0000001704006986 */ /* 0x0001e8000c101506 */
[----:B0-----:R-:W2:Y:S01]  /*78cc0*/  LDL.LU R23, [R1+0x444] ;  /* 0x0004440001177983 */ /* 0x001ea20000300800 */
[----:B------:R-:W-:Y:S02]  /*78cd0*/  ISETP.LT.AND P5, PT, R20, c[0x0][0x178], !P3 ;  /* 0x00005e0014007a0c */ /* 0x000fe40005fa1270 */
[----:B------:R-:W-:Y:S01]  /*78ce0*/  IADD3 R6, R26, 0x99, RZ ;  /* 0x000000991a067810 */ /* 0x000fe20007ffe0ff */
[----:B------:R-:W4:Y:S01]  /*78cf0*/  LDL.LU R21, [R1+0x1b4] ;  /* 0x0001b40001157983 */ /* 0x000f220000300800 */
[----:B------:R-:W-:Y:S02]  /*78d00*/  IADD3 R0, R0, c[0x0][0x198], RZ ;  /* 0x0000660000007a10 */ /* 0x000fe40007ffe0ff */
[----:B------:R-:W-:-:S02]  /*78d10*/  ISETP.LT.AND P3, PT, R27, c[0x0][0x178], !P3 ;  /* 0x00005e001b007a0c */ /* 0x000fc40005f61270 */
[----:B------:R-:W-:Y:S01]  /*78d20*/  ISETP.LT.AND P6, PT, R20, c[0x0][0x178], !P4 ;  /* 0x00005e0014007a0c */ /* 0x000fe200067c1270 */
[----:B------:R-:W-:Y:S01]  /*78d30*/  IMAD.WIDE R4, R0, 0x2, R2 ;  /* 0x0000000200047825 */ /* 0x000fe200078e0202 */
[----:B------:R-:W-:Y:S02]  /*78d40*/  ISETP.GE.AND P2, PT, R6, c[0x0][0x17c], PT ;  /* 0x00005f0006007a0c */ /* 0x000fe40003f46270 */
[----:B------:R-:W-:Y:S01]  /*78d50*/  PRMT R8, R22, 0x7632, R8 ;  /* 0x0000763216087816 */ /* 0x000fe20000000008 */
[C---:B------:R-:W-:Y:S01]  /*78d60*/  IMAD.WIDE R6, R0.reuse, 0x2, R28 ;  /* 0x0000000200067825 */ /* 0x040fe200078e021c */
[----:B------:R-:W-:Y:S01]  /*78d70*/  IADD3 R0, R0, c[0x0][0x198], RZ ;  /* 0x0000660000007a10 */ /* 0x000fe20007ffe0ff */
[----:B------:R-:W4:Y:S01]  /*78d80*/  LDL.LU R22, [R1+0x434] ;  /* 0x0004340001167983 */ /* 0x000f220000300800 */
[----:B------:R-:W-:-:S03]  /*78d90*/  ISETP.LT.AND P4, PT, R27, c[0x0][0x178], !P4 ;  /* 0x00005e001b007a0c */ /* 0x000fc60006781270 */
[----:B------:R0:W-:Y:S01]  /*78da0*/  @P5 STG.E.U16 [R4.64], R8 ;  /* 0x0000000804005986 */ /* 0x0001e2000c101506 */
[----:B------:R-:W-:-:S03]  /*78db0*/  IADD3 R18, R26, 0x98, RZ ;  /* 0x000000981a127810 */ /* 0x000fc60007ffe0ff */
[----:B------:R3:W-:Y:S01]  /*78dc0*/  @P3 STG.E.U16 [R6.64], R12 ;  /* 0x0000000c06003986 */ /* 0x0007e2000c101506 */
[----:B------:R-:W-:Y:S01]  /*78dd0*/  ISETP.LT.AND P3, PT, R20, c[0x0][0x178], !P0 ;  /* 0x00005e0014007a0c */ /* 0x000fe20004761270 */
[----:B0-----:R-:W-:Y:S01]  /*78de0*/  IMAD.WIDE R4, R0, 0x2, R2 ;  /* 0x0000000200047825 */ /* 0x001fe200078e0202 */
[----:B------:R-:W-:Y:S02]  /*78df0*/  ISETP.GE.AND P1, PT, R18, c[0x0][0x17c], PT ;  /* 0x00005f0012007a0c */ /* 0x000fe40003f26270 */
[----:B---3--:R-:W-:Y:S02]  /*78e00*/  PRMT R12, R25, 0x7632, R12 ;  /* 0x00007632190c7816 */ /* 0x008fe4000000000c */
[----:B------:R0:W-:Y:S01]  /*78e10*/  @P6 STG.E.U16 [R4.64], R25 ;  /* 0x0000001904006986 */ /* 0x0001e2000c101506 */
[C---:B------:R-:W-:Y:S01]  /*78e20*/  IMAD.WIDE R6, R0.reuse, 0x2, R28 ;  /* 0x0000000200067825 */ /* 0x040fe200078e021c */
[----:B------:R-:W-:Y:S02]  /*78e30*/  IADD3 R0, R0, c[0x0][0x198], RZ ;  /* 0x0000660000007a10 */ /* 0x000fe40007ffe0ff */
[----:B------:R-:W-:-:S02]  /*78e40*/  ISETP.LT.AND P0, PT, R27, c[0x0][0x178], !P0 ;  /* 0x00005e001b007a0c */ /* 0x000fc40004701270 */
[----:B------:R1:W-:Y:S04]  /*78e50*/  @P4 STG.E.U16 [R6.64], R13 ;  /* 0x0000000d06004986 */ /* 0x0003e8000c101506 */
[----:B0-----:R-:W3:Y:S01]  /*78e60*/  LDL.LU R25, [R1+0x194] ;  /* 0x0001940001197983 */ /* 0x001ee20000300800 */
[----:B------:R-:W-:Y:S01]  /*78e70*/  ISETP.LT.AND P4, PT, R20, c[0x0][0x178], !P1 ;  /* 0x00005e0014007a0c */ /* 0x000fe20004f81270 */
[----:B------:R-:W-:Y:S01]  /*78e80*/  IMAD.WIDE R4, R0, 0x2, R2 ;  /* 0x0000000200047825 */ /* 0x000fe200078e0202 */
[----:B------:R-:W-:-:S03]  /*78e90*/  IADD3 R8, R26, 0x9b, RZ ;  /* 0x0000009b1a087810 */ /* 0x000fc60007ffe0ff */
[C---:B-1----:R-:W-:Y:S01]  /*78ea0*/  IMAD.WIDE R6, R0.reuse, 0x2, R28 ;  /* 0x0000000200067825 */ /* 0x042fe200078e021c */
[----:B------:R-:W-:Y:S01]  /*78eb0*/  IADD3 R0, R0, c[0x0][0x198], RZ ;  /* 0x0000660000007a10 */ /* 0x000fe20007ffe0ff */
[----:B------:R0:W-:Y:S01]  /*78ec0*/  @P3 STG.E.U16 [R4.64], R12 ;  /* 0x0000000c04003986 */ /* 0x0001e2000c101506 */
[----:B------:R-:W-:Y:S02]  /*78ed0*/  ISETP.GE.AND P6, PT, R8, c[0x0][0x17c], PT ;  /* 0x00005f0008007a0c */ /* 0x000fe40003fc6270 */
[----:B------:R-:W-:-:S05]  /*78ee0*/  PRMT R8, R13, 0x7632, R8 ;  /* 0x000076320d087816 */ /* 0x000fca0000000008 */
[----:B------:R-:W-:Y:S01]  /*78ef0*/  @P0 STG.E.U16 [R6.64], R8 ;  /* 0x0000000806000986 */ /* 0x000fe2000c101506 */
[----:B0-----:R-:W-:Y:S01]  /*78f00*/  IMAD.WIDE R4, R0, 0x2, R2 ;  /* 0x0000000200047825 */ /* 0x001fe200078e0202 */
[----:B------:R-:W-:-:S04]  /*78f10*/  IADD3 R12, R26, 0x9c, RZ ;  /* 0x0000009c1a0c7810 */ /* 0x000fc80007ffe0ff */
[----:B------:R-:W-:Y:S02]  /*78f20*/  ISETP.GE.AND P0, PT, R12, c[0x0][0x17c], PT ;  /* 0x00005f000c007a0c */ /* 0x000fe40003f06270 */
[C---:B------:R-:W-:Y:S01]  /*78f30*/  IADD3 R12, R0.reuse, c[0x0][0x198], RZ ;  /* 0x00006600000c7a10 */ /* 0x040fe20007ffe0ff */
[----:B--2---:R0:W-:Y:S02]  /*78f40*/  @P4 STG.E.U16 [R4.64], R23 ;  /* 0x0000001704004986 */ /* 0x0041e4000c101506 */
[----:B0-----:R-:W-:Y:S01]  /*78f50*/  IMAD.WIDE R4, R0, 0x2, R28 ;  /* 0x0000000200047825 */ /* 0x001fe200078e021c */
[----:B------:R-:W-:Y:S02]  /*78f60*/  PRMT R0, R23, 0x7632, R0 ;  /* 0x0000763217007816 */ /* 0x000fe40000000000 */
[----:B------:R-:W2:Y:S01]  /*78f70*/  LDL.LU R23, [R1+0x224] ;  /* 0x0002240001177983 */ /* 0x000ea20000300800 */
[----:B------:R-:W-:Y:S02]  /*78f80*/  ISETP.LT.AND P1, PT, R27, c[0x0][0x178], !P1 ;  /* 0x00005e001b007a0c */ /* 0x000fe40004f21270 */
[----:B------:R-:W-:-:S02]  /*78f90*/  ISETP.LT.AND P3, PT, R20, c[0x0][0x178], !P2 ;  /* 0x00005e0014007a0c */ /* 0x000fc40005761270 */
[C---:B------:R-:W-:Y:S02]  /*78fa0*/  IADD3 R16, R26.reuse, 0x9a, RZ ;  /* 0x0000009a1a107810 */ /* 0x040fe40007ffe0ff */
[----:B------:R-:W-:Y:S02]  /*78fb0*/  IADD3 R6, R26, 0x9d, RZ ;  /* 0x0000009d1a067810 */ /* 0x000fe40007ffe0ff */
[----:B------:R-:W-:Y:S02]  /*78fc0*/  ISETP.GE.AND P5, PT, R16, c[0x0][0x17c], PT ;  /* 0x00005f0010007a0c */ /* 0x000fe40003fa6270 */
[----:B------:R-:W-:Y:S01]  /*78fd0*/  ISETP.GE.AND P4, PT, R6, c[0x0][0x17c], PT ;  /* 0x00005f0006007a0c */ /* 0x000fe20003f86270 */
[----:B------:R-:W-:Y:S01]  /*78fe0*/  IMAD.WIDE R6, R12, 0x2, R2 ;  /* 0x000000020c067825 */ /* 0x000fe200078e0202 */
[----:B------:R-:W-:Y:S01]  /*78ff0*/  ISETP.LT.AND P2, PT, R27, c[0x0][0x178], !P2 ;  /* 0x00005e001b007a0c */ /* 0x000fe20005741270 */
[----:B----4-:R0:W-:Y:S01]  /*79000*/  @P1 STG.E.U16 [R4.64], R21 ;  /* 0x0000001504001986 */ /* 0x0101e2000c101506 */
[----:B------:R-:W-:-:S02]  /*79010*/  ISETP.LT.AND P1, PT, R20, c[0x0][0x178], !P5 ;  /* 0x00005e0014007a0c */ /* 0x000fc40006f21270 */
[----:B------:R-:W-:Y:S01]  /*79020*/  ISETP.LT.AND P5, PT, R27, c[0x0][0x178], !P5 ;  /* 0x00005e001b007a0c */ /* 0x000fe20006fa1270 */
[----:B------:R1:W-:Y:S01]  /*79030*/  @P3 STG.E.U16 [R6.64], R0 ;  /* 0x0000000006003986 */ /* 0x0003e2000c101506 */
[----:B------:R-:W-:Y:S01]  /*79040*/  PRMT R8, R21, 0x7632, R8 ;  /* 0x0000763215087816 */ /* 0x000fe20000000008 */
[C---:B0-----:R-:W-:Y:S02]  /*79050*/  IMAD.WIDE R4, R12.reuse, 0x2, R28 ;  /* 0x000000020c047825 */ /* 0x041fe400078e021c */
[----:B------:R-:W4:Y:S01]  /*79060*/  LDL.LU R21, [R1+0x454] ;  /* 0x0004540001157983 */ /* 0x000f220000300800 */
[----:B-1----:R-:W-:-:S03]  /*79070*/  IADD3 R0, R12, c[0x0][0x198], RZ ;  /* 0x000066000c007a10 */ /* 0x002fc60007ffe0ff */
[----:B------:R-:W-:Y:S02]  /*79080*/  @P2 STG.E.U16 [R4.64], R8 ;  /* 0x0000000804002986 */ /* 0x000fe4000c101506 */
[----:B------:R-:W-:-:S04]  /*79090*/  IMAD.WIDE R6, R0, 0x2, R2 ;  /* 0x0000000200067825 */ /* 0x000fc800078e0202 */
[----:B------:R-:W-:Y:S01]  /*790a0*/  IMAD.WIDE R12, R0, 0x2, R28 ;  /* 0x00000002000c7825 */ /* 0x000fe200078e021c */
[----:B------:R-:W-:Y:S01]  /*790b0*/  @P1 STG.E.U16 [R6.64], R22 ;  /* 0x0000001606001986 */ /* 0x000fe2000c101506 */
[----:B---3--:R-:W-:-:S03]  /*790c0*/  PRMT R18, R25, 0x7632, R18 ;  /* 0x0000763219127816 */ /* 0x008fc60000000012 */
[----:B------:R0:W-:Y:S01]  /*790d0*/  @P5 STG.E.U16 [R12.64], R25 ;  /* 0x000000190c005986 */ /* 0x0001e2000c101506 */
[----:B------:R-:W-:Y:S02]  /*790e0*/  ISETP.LT.AND P1, PT, R20, c[0x0][0x178], !P6 ;  /* 0x00005e0014007a0c */ /* 0x000fe40007721270 */
[----:B------:R-:W-:Y:S01]  /*790f0*/  ISETP.LT.AND P6, PT, R27, c[0x0][0x178], !P6 ;  /* 0x00005e001b007a0c */ /* 0x000fe200077c1270 */
[----:B0-----:R-:W3:Y:S01]  /*79100*/  LDL.LU R25, [R1+0x1d4] ;  /* 0x0001d40001197983 */ /* 0x001ee20000300800 */
[----:B------:R-:W-:Y:S02]  /*79110*/  IADD3 R6, R0, c[0x0][0x198], RZ ;  /* 0x0000660000067a10 */ /* 0x000fe40007ffe0ff */
[----:B------:R-:W-:Y:S02]  /*79120*/  ISETP.LT.AND P5, PT, R20, c[0x0][0x178], !P0 ;  /* 0x00005e0014007a0c */ /* 0x000fe400047a1270 */
[C---:B------:R-:W-:Y:S01]  /*79130*/  IADD3 R0, R6.reuse, c[0x0][0x198], RZ ;  /* 0x0000660006007a10 */ /* 0x040fe20007ffe0ff */
[----:B------:R-:W-:Y:S01]  /*79140*/  IMAD.WIDE R4, R6, 0x2, R2 ;  /* 0x0000000206047825 */ /* 0x000fe200078e0202 */
[----:B------:R-:W-:-:S02]  /*79150*/  PRMT R8, R22, 0x7632, R8 ;  /* 0x0000763216087816 */ /* 0x000fc40000000008 */
[----:B------:R-:W3:Y:S01]  /*79160*/  LDL.LU R22, [R1+0x1e8] ;  /* 0x0001e80001167983 */ /* 0x000ee20000300800 */
[----:B------:R-:W-:-:S04]  /*79170*/  IMAD.WIDE R6, R6, 0x2, R28 ;  /* 0x0000000206067825 */ /* 0x000fc800078e021c */
[----:B------:R-:W-:Y:S01]  /*79180*/  IMAD.WIDE R12, R0, 0x2, R2 ;  /* 0x00000002000c7825 */ /* 0x000fe200078e0202 */
[----:B------:R-:W-:Y:S04]  /*79190*/  @P1 STG.E.U16 [R4.64], R8 ;  /* 0x0000000804001986 */ /* 0x000fe8000c101506 */
[----:B------:R-:W-:Y:S04]  /*791a0*/  @P6 STG.E.U16 [R6.64], R18 ;  /* 0x0000001206006986 */ /* 0x000fe8000c101506 */
[----:B--2---:R0:W-:Y:S02]  /*791b0*/  @P5 STG.E.U16 [R12.64], R23 ;  /* 0x000000170c005986 */ /* 0x0041e4000c101506 */
[----:B0-----:R-:W-:-:S02]  /*791c0*/  PRMT R12, R23, 0x7632, R12 ;  /* 0x00007632170c7816 */ /* 0x001fc4000000000c */
[----:B------:R-:W2:Y:S01]  /*791d0*/  LDL.LU R23, [R1+0x1c8] ;  /* 0x0001c80001177983 */ /* 0x000ea20000300800 */
[----:B------:R-:W-:Y:S02]  /*791e0*/  ISETP.LT.AND P0, PT, R27, c[0x0][0x178], !P0 ;  /* 0x00005e001b007a0c */ /* 0x000fe40004701270 */
[C---:B------:R-:W-:Y:S02]  /*791f0*/  IADD3 R16, R26.reuse, 0x9e, RZ ;  /* 0x0000009e1a107810 */ /* 0x040fe40007ffe0ff */
[----:B------:R-:W-:Y:S02]  /*79200*/  IADD3 R17, R26, 0x9f, RZ ;  /* 0x0000009f1a117810 */ /* 0x000fe40007ffe0ff */
[----:B------:R-:W-:Y:S02]  /*79210*/  ISETP.LT.AND P5, PT, R20, c[0x0][0x178], !P4 ;  /* 0x00005e0014007a0c */ /* 0x000fe400067a1270 */
[----:B------:R-:W-:Y:S02]  /*79220*/  ISETP.GE.AND P3, PT, R16, c[0x0][0x17c], PT ;  /* 0x00005f0010007a0c */ /* 0x000fe40003f66270 */
[----:B------:R-:W-:Y:S01]  /*79230*/  ISETP.GE.AND P2, PT, R17, c[0x0][0x17c], PT ;  /* 0x00005f0011007a0c */ /* 0x000fe20003f46270 */
[C---:B------:R-:W-:Y:S01]  /*79240*/  IMAD.WIDE R16, R0.reuse, 0x2, R28 ;  /* 0x0000000200107825 */ /* 0x040fe200078e021c */
[----:B------:R-:W-:-:S02]  /*79250*/  IADD3 R6, R0, c[0x0][0x198], RZ ;  /* 0x0000660000067a10 */ /* 0x000fc40007ffe0ff */
[C---:B------:R-:W-:Y:S02]  /*79260*/  ISETP.LT.AND P4, PT, R27.reuse, c[0x0][0x178], !P4 ;  /* 0x00005e001b007a0c */ /* 0x040fe40006781270 */
[----:B------:R-:W-:Y:S01]  /*79270*/  ISETP.LT.AND P6, PT, R20, c[0x0][0x178], !P3 ;  /* 0x00005e0014007a0c */ /* 0x000fe20005fc1270 */
[----:B------:R0:W-:Y:S01]  /*79280*/  @P0 STG.E.U16 [R16.64], R9 ;  /* 0x0000000910000986 */ /* 0x0001e2000c101506 */
[----:B------:R-:W-:Y:S01]  /*79290*/  ISETP.LT.AND P3, PT, R27, c[0x0][0x178], !P3 ;  /* 0x00005e001b007a0c */ /* 0x000fe20005f61270 */
[----:B------:R-:W-:Y:S01]  /*792a0*/  IMAD.WIDE R4, R6, 0x2, R2 ;  /* 0x0000000206047825 */ /* 0x000fe200078e0202 */
[----:B------:R-:W-:Y:S02]  /*792b0*/  IADD3 R8, R26, 0xa1, RZ ;  /* 0x000000a11a087810 */ /* 0x000fe40007ffe0ff */
[----:B------:R-:W-:Y:S02]  /*792c0*/  PRMT R13, R9, 0x7632, R13 ;  /* 0x00007632090d7816 */ /* 0x000fe4000000000d */
[----:B------:R-:W-:-:S02]  /*792d0*/  ISETP.GE.AND P0, PT, R8, c[0x0][0x17c], PT ;  /* 0x00005f0008007a0c */ /* 0x000fc40003f06270 */
[C---:B0-----:R-:W-:Y:S01]  /*792e0*/  IADD3 R16, R6.reuse, c[0x0][0x198], RZ ;  /* 0x0000660006107a10 */ /* 0x041fe20007ffe0ff */
[----:B------:R-:W-:Y:S01]  /*792f0*/  IMAD.WIDE R6, R6, 0x2, R28 ;  /* 0x0000000206067825 */ /* 0x000fe200078e021c */
[----:B------:R-:W-:Y:S01]  /*79300*/  IADD3 R0, R26, 0xa2, RZ ;  /* 0x000000a21a007810 */ /* 0x000fe20007ffe0ff */
[----:B------:R0:W-:Y:S02]  /*79310*/  @P5 STG.E.U16 [R4.64], R12 ;  /* 0x0000000c04005986 */ /* 0x0001e4000c101506 */
[----:B------:R-:W-:Y:S01]  /*79320*/  IMAD.WIDE R8, R16, 0x2, R2 ;  /* 0x0000000210087825 */ /* 0x000fe200078e0202 */
[----:B------:R-:W-:Y:S01]  /*79330*/  ISETP.GE.AND P5, PT, R0, c[0x0][0x17c], PT ;  /* 0x00005f0000007a0c */ /* 0x000fe20003fa6270 */
[----:B------:R-:W-:Y:S01]  /*79340*/  @P4 STG.E.U16 [R6.64], R13 ;  /* 0x0000000d06004986 */ /* 0x000fe2000c101506 */
[C---:B------:R-:W-:Y:S02]  /*79350*/  IADD3 R0, R26.reuse, 0xa3, RZ ;  /* 0x000000a31a007810 */ /* 0x040fe40007ffe0ff */
[----:B------:R-:W-:Y:S01]  /*79360*/  IADD3 R19, R26, 0xa0, RZ ;  /* 0x000000a01a137810 */ /* 0x000fe20007ffe0ff */
[----:B----4-:R1:W-:Y:S01]  /*79370*/  @P6 STG.E.U16 [R8.64], R21 ;  /* 0x0000001508006986 */ /* 0x0103e2000c101506 */
[----:B0-----:R-:W-:Y:S01]  /*79380*/  IMAD.WIDE R4, R16, 0x2, R28 ;  /* 0x0000000210047825 */ /* 0x001fe200078e021c */
[----:B------:R-:W-:-:S02]  /*79390*/  ISETP.LT.AND P6, PT, R20, c[0x0][0x178], !P2 ;  /* 0x00005e0014007a0c */ /* 0x000fc400057c1270 */
[----:B------:R-:W-:Y:S02]  /*793a0*/  ISETP.LT.AND P2, PT, R27, c[0x0][0x178], !P2 ;  /* 0x00005e001b007a0c */ /* 0x000fe40005741270 */
[----:B---3--:R0:W-:Y:S01]  /*793b0*/  @P3 STG.E.U16 [R4.64], R25 ;  /* 0x0000001904003986 */ /* 0x0081e2000c101506 */
[----:B-1----:R-:W-:Y:S02]  /*793c0*/  PRMT R9, R25, 0x7632, R9 ;  /* 0x0000763219097816 */ /* 0x002fe40000000009 */
[----:B------:R-:W-:Y:S02]  /*793d0*/  ISETP.GE.AND P4, PT, R0, c[0x0][0x17c], PT ;  /* 0x00005f0000007a0c */ /* 0x000fe40003f86270 */
[----:B------:R-:W-:Y:S02]  /*793e0*/  ISETP.GE.AND P1, PT, R19, c[0x0][0x17c], PT ;  /* 0x00005f0013007a0c */ /* 0x000fe40003f26270 */
[----:B------:R-:W-:Y:S01]  /*793f0*/  IADD3 R0, R16, c[0x0][0x198], RZ ;  /* 0x0000660010007a10 */ /* 0x000fe20007ffe0ff */
[----:B0-----:R-:W3:Y:S01]  /*79400*/  LDL.LU R25, [R1+0x1f8] ;  /* 0x0001f80001197983 */ /* 0x001ee20000300800 */
[----:B------:R-:W-:-:S03]  /*79410*/  PRMT R8, R21, 0x7632, R8 ;  /* 0x0000763215087816 */ /* 0x000fc60000000008 */
[----:B------:R-:W-:Y:S01]  /*79420*/  IMAD.WIDE R6, R0, 0x2, R2 ;  /* 0x0000000200067825 */ /* 0x000fe200078e0202 */
[----:B------:R-:W-:Y:S01]  /*79430*/  ISETP.LT.AND P3, PT, R20, c[0x0][0x178], !P1 ;  /* 0x00005e0014007a0c */ /* 0x000fe20004f61270 */
[----:B------:R-:W4:Y:S01]  /*79440*/  LDL.LU R21, [R1+0x1a8] ;  /* 0x0001a80001157983 */ /* 0x000f220000300800 */
[----:B------:R-:W-:Y:S01]  /*79450*/  ISETP.LT.AND P1, PT, R27, c[0x0][0x178], !P1 ;  /* 0x00005e001b007a0c */ /* 0x000fe20004f21270 */
[C-C-:B------:R-:W-:Y:S01]  /*79460*/  IMAD.WIDE R4, R0.reuse, 0x2, R28.reuse ;  /* 0x0000000200047825 */ /* 0x140fe200078e021c */
[----:B------:R-:W-:Y:S01]  /*79470*/  IADD3 R0, R0, c[0x0][0x198], RZ ;  /* 0x0000660000007a10 */ /* 0x000fe20007ffe0ff */
[----:B------:R0:W-:Y:S04]  /*79480*/  @P6 STG.E.U16 [R6.64], R8 ;  /* 0x0000000806006986 */ /* 0x0001e8000c101506 */
[----:B------:R1:W-:Y:S01]  /*79490*/  @P2 STG.E.U16 [R4.64], R9 ;  /* 0x0000000904002986 */ /* 0x0003e2000c101506 */
[----:B0-----:R-:W-:Y:S01]  /*794a0*/  IADD3 R8, R26, 0xa5, RZ ;  /* 0x000000a51a087810 */ /* 0x001fe20007ffe0ff */
[----:B------:R-:W-:-:S04]  /*794b0*/  IMAD.WIDE R6, R0, 0x2, R28 ;  /* 0x0000000200067825 */ /* 0x000fc800078e021c */
[----:B-1----:R-:W-:Y:S01]  /*794c0*/  IMAD.WIDE R4, R0, 0x2, R2 ;  /* 0x0000000200047825 */ /* 0x002fe200078e0202 */
[----:B------:R-:W-:-:S04]  /*794d0*/  PRMT R9, R22, 0x7632, R9 ;  /* 0x0000763216097816 */ /* 0x000fc80000000009 */
[----:B------:R0:W-:Y:S01]  /*794e0*/  @P3 STG.E.U16 [R4.64], R22 ;  /* 0x0000001604003986 */ /* 0x0001e2000c101506 */
[----:B------:R-:W-:-:S03]  /*794f0*/  ISETP.GE.AND P3, PT, R8, c[0x0][0x17c], PT ;  /* 0x00005f0008007a0c */ /* 0x000fc60003f66270 */
[----:B0-----:R-:W4:Y:S04]  /*79500*/  LDL.LU R22, [R1+0x218] ;  /* 0x0002180001167983 */ /* 0x001f280000300800 */
[----:B--2---:R0:W-:Y:S01]  /*79510*/  @P1 STG.E.U16 [R6.64], R23 ;  /* 0x0000001706001986 */ /* 0x0041e2000c101506 */
[----:B------:R-:W-:-:S03]  /*79520*/  PRMT R8, R23, 0x7632, R8 ;  /* 0x0000763217087816 */ /* 0x000fc60000000008 */
[----:B0-----:R-:W2:Y:S01]  /*79530*/  LDL.LU R23, [R1+0x188] ;  /* 0x0001880001177983 */ /* 0x001ea20000300800 */
        /* <DEDUP_REMOVED lines=11> */
[----:B------:R-:W-:Y:S01]  /*795f0*/  IADD3 R12, R26, 0xa4, RZ ;  /* 0x000000a41a0c7810 */ /* 0x000fe20007ffe0ff */
[----:B0-----:R-:W-:Y:S01]  /*79600*/  IMAD.WIDE R4, R0, 0x2, R2 ;  /* 0x0000000200047825 */ /* 0x001fe200078e0202 */
[----:B-1----:R-:W-:Y:S02]  /*79610*/  IADD3 R6, R26, 0xa7, RZ ;  /* 0x000000a71a067810 */ /* 0x002fe40007ffe0ff */
[----:B------:R-:W-:-:S02]  /*79620*/  IADD3 R8, R0, c[0x0][0x198], RZ ;  /* 0x0000660000087a10 */ /* 0x000fc40007ffe0ff */
[----:B------:R-:W-:Y:S02]  /*79630*/  ISETP.GE.AND P6, PT, R12, c[0x0][0x17c], PT ;  /* 0x00005f000c007a0c */ /* 0x000fe40003fc6270 */
[----:B------:R-:W-:Y:S01]  /*79640*/  ISETP.LT.AND P4, PT, R27, c[0x0][0x178], !P4 ;  /* 0x00005e001b007a0c */ /* 0x000fe20006781270 */
[----:B---3--:R0:W-:Y:S01]  /*79650*/  @P1 STG.E.U16 [R4.64], R25 ;  /* 0x0000001904001986 */ /* 0x0081e2000c101506 */
[----:B------:R-:W-:Y:S01]  /*79660*/  ISETP.GE.AND P1, PT, R6, c[0x0][0x17c], PT ;  /* 0x00005f0006007a0c */ /* 0x000fe20003f26270 */
[----:B------:R-:W-:-:S04]  /*79670*/  IMAD.WIDE R6, R8, 0x2, R2 ;  /* 0x0000000208067825 */ /* 0x000fc800078e0202 */
[----:B0-----:R-:W-:Y:S01]  /*79680*/  IMAD.WIDE R4, R0, 0x2, R28 ;  /* 0x0000000200047825 */ /* 0x001fe200078e021c */
[----:B------:R-:W-:Y:S02]  /*79690*/  PRMT R0, R25, 0x7632, R0 ;  /* 0x0000763219007816 */ /* 0x000fe40000000000 */
[----:B------:R-:W3:Y:S04]  /*796a0*/  LDL.LU R25, [R1+0x208] ;  /* 0x0002080001197983 */ /* 0x000ee80000300800 */
[----:B----4-:R0:W-:Y:S01]  /*796b0*/  @P5 STG.E.U16 [R4.64], R21 ;  /* 0x0000001504005986 */ /* 0x0101e2000c101506 */
[----:B------:R-:W-:Y:S02]  /*796c0*/  ISETP.LT.AND P5, PT, R20, c[0x0][0x178], !P6 ;  /* 0x00005e0014007a0c */ /* 0x000fe400077a1270 */
[----:B------:R-:W-:Y:S01]  /*796d0*/  ISETP.LT.AND P6, PT, R27, c[0x0][0x178], !P6 ;  /* 0x00005e001b007a0c */ /* 0x000fe200077c1270 */
[----:B------:R1:W-:Y:S01]  /*796e0*/  @P2 STG.E.U16 [R6.64], R0 ;  /* 0x0000000006002986 */ /* 0x0003e2000c101506 */
[----:B------:R-:W-:-:S02]  /*796f0*/  IADD3 R9, R26, 0xa6, RZ ;  /* 0x000000a61a097810 */ /* 0x000fc40007ffe0ff */
[----:B------:R-:W-:Y:S02]  /*79700*/  PRMT R12, R21, 0x7632, R12 ;  /* 0x00007632150c7816 */ /* 0x000fe4000000000c */
[----:B------:R-:W-:Y:S01]  /*79710*/  ISETP.GE.AND P0, PT, R9, c[0x0][0x17c], PT ;  /* 0x00005f0009007a0c */ /* 0x000fe20003f06270 */
[C---:B0-----:R-:W-:Y:S01]  /*79720*/  IMAD.WIDE R4, R8.reuse, 0x2, R28 ;  /* 0x0000000208047825 */ /* 0x041fe200078e021c */
[----:B------:R-:W4:Y:S01]  /*79730*/  LDL.LU R21, [R1+0x448] ;  /* 0x0004480001157983 */ /* 0x000f220000300800 */
[----:B-1----:R-:W-:-:S03]  /*79740*/  IADD3 R0, R8, c[0x0][0x198], RZ ;  /* 0x0000660008007a10 */ /* 0x002fc60007ffe0ff */
[----:B------:R-:W-:Y:S02]  /*79750*/  @P4 STG.E.U16 [R4.64], R12 ;  /* 0x0000000c04004986 */ /* 0x000fe4000c101506 */
[----:B------:R-:W-:-:S04]  /*79760*/  IMAD.WIDE R6, R0, 0x2, R2 ;  /* 0x0000000200067825 */ /* 0x000fc800078e0202 */
[----:B------:R-:W-:Y:S01]  /*79770*/  IMAD.WIDE R8, R0, 0x2, R28 ;  /* 0x0000000200087825 */ /* 0x000fe200078e021c */
[----:B------:R-:W-:Y:S04]  /*79780*/  @P5 STG.E.U16 [R6.64], R22 ;  /* 0x0000001606005986 */ /* 0x000fe8000c101506 */
[----:B--2---:R0:W-:Y:S01]  /*79790*/  @P6 STG.E.U16 [R8.64], R23 ;  /* 0x0000001708006986 */ /* 0x0041e2000c101506 */
[----:B------:R-:W-:-:S03]  /*797a0*/  PRMT R17, R23, 0x7632, R17 ;  /* 0x0000763217117816 */ /* 0x000fc60000000011 */
[----:B0-----:R-:W2:Y:S01]  /*797b0*/  LDL.LU R23, [R1+0x1b8] ;  /* 0x0001b80001177983 */ /* 0x001ea20000300800 */
[----:B------:R-:W-:Y:S02]  /*797c0*/  ISETP.LT.AND P5, PT, R20, c[0x0][0x178], !P3 ;  /* 0x00005e0014007a0c */ /* 0x000fe40005fa1270 */
[C---:B------:R-:W-:Y:S02]  /*797d0*/  ISETP.LT.AND P3, PT, R27.reuse, c[0x0][0x178], !P3 ;  /* 0x00005e001b007a0c */ /* 0x040fe40005f61270 */
[----:B------:R-:W-:Y:S02]  /*797e0*/  IADD3 R6, R0, c[0x0][0x198], RZ ;  /* 0x0000660000067a10 */ /* 0x000fe40007ffe0ff */
[----:B------:R-:W-:Y:S02]  /*797f0*/  ISETP.LT.AND P6, PT, R20, c[0x0][0x178], !P0 ;  /* 0x00005e0014007a0c */ /* 0x000fe400047c1270 */
[----:B------:R-:W-:Y:S02]  /*79800*/  IADD3 R16, R26, 0xa9, RZ ;  /* 0x000000a91a107810 */ /* 0x000fe40007ffe0ff */
[----:B------:R-:W-:-:S02]  /*79810*/  ISETP.LT.AND P0, PT, R27, c[0x0][0x178], !P0 ;  /* 0x00005e001b007a0c */ /* 0x000fc40004701270 */
[----:B------:R-:W-:Y:S02]  /*79820*/  IADD3 R0, R6, c[0x0][0x198], RZ ;  /* 0x0000660006007a10 */ /* 0x000fe40007ffe0ff */
[----:B------:R-:W-:Y:S01]  /*79830*/  IADD3 R13, R26, 0xa8, RZ ;  /* 0x000000a81a0d7810 */ /* 0x000fe20007ffe0ff */
[----:B------:R-:W-:Y:S01]  /*79840*/  IMAD.WIDE R4, R6, 0x2, R2 ;  /* 0x0000000206047825 */ /* 0x000fe200078e0202 */
[----:B------:R-:W-:Y:S02]  /*79850*/  ISETP.GE.AND P4, PT, R16, c[0x0][0x17c], PT ;  /* 0x00005f0010007a0c */ /* 0x000fe40003f86270 */
[----:B------:R-:W-:Y:S01]  /*79860*/  PRMT R16, R22, 0x7632, R16 ;  /* 0x0000763216107816 */ /* 0x000fe20000000010 */
[----:B------:R-:W-:Y:S01]  /*79870*/  IMAD.WIDE R6, R6, 0x2, R28 ;  /* 0x0000000206067825 */ /* 0x000fe200078e021c */
[----:B------:R-:W-:Y:S01]  /*79880*/  ISETP.GE.AND P2, PT, R13, c[0x0][0x17c], PT ;  /* 0x00005f000d007a0c */ /* 0x000fe20003f46270 */
[----:B------:R-:W2:Y:S02]  /*79890*/  LDL.LU R22, [R1+0x438] ;  /* 0x0004380001167983 */ /* 0x000ea40000300800 */
[----:B------:R-:W-:-:S02]  /*798a0*/  IMAD.WIDE R8, R0, 0x2, R2 ;  /* 0x0000000200087825 */ /* 0x000fc400078e0202 */
[----:B------:R-:W-:Y:S02]  /*798b0*/  @P5 STG.E.U16 [R4.64], R16 ;  /* 0x0000001004005986 */ /* 0x000fe4000c101506 */
[----:B------:R-:W-:Y:S02]  /*798c0*/  IMAD.WIDE R12, R0, 0x2, R28 ;  /* 0x00000002000c7825 */ /* 0x000fe400078e021c */
[----:B------:R0:W-:Y:S01]  /*798d0*/  @P3 STG.E.U16 [R6.64], R17 ;  /* 0x0000001106003986 */ /* 0x0001e2000c101506 */
[----:B------:R-:W-:Y:S02]  /*798e0*/  ISETP.LT.AND P3, PT, R20, c[0x0][0x178], !P2 ;  /* 0x00005e0014007a0c */ /* 0x000fe40005761270 */
[----:B------:R-:W-:Y:S02]  /*798f0*/  ISETP.LT.AND P2, PT, R27, c[0x0][0x178], !P2 ;  /* 0x00005e001b007a0c */ /* 0x000fe40005741270 */
[----:B0-----:R-:W-:Y:S01]  /*79900*/  IADD3 R6, R0, c[0x0][0x198], RZ ;  /* 0x0000660000067a10 */ /* 0x001fe20007ffe0ff */
[----:B---3--:R-:W-:Y:S04]  /*79910*/  @P6 STG.E.U16 [R8.64], R25 ;  /* 0x0000001908006986 */ /* 0x008fe8000c101506 */
[----:B------:R0:W-:Y:S01]  /*79920*/  @P0 STG.E.U16 [R12.64], R14 ;  /* 0x0000000e0c000986 */ /* 0x0001e2000c101506 */
[----:B------:R-:W-:-:S02]  /*79930*/  ISETP.LT.AND P0, PT, R20, c[0x0][0x178], !P1 ;  /* 0x00005e0014007a0c */ /* 0x000fc40004f01270 */
[----:B------:R-:W-:Y:S01]  /*79940*/  ISETP.LT.AND P1, PT, R27, c[0x0][0x178], !P1 ;  /* 0x00005e001b007a0c */ /* 0x000fe20004f21270 */
[C---:B------:R-:W-:Y:S01]  /*79950*/  IMAD.WIDE R4, R6.reuse, 0x2, R2 ;  /* 0x0000000206047825 */ /* 0x040fe200078e0202 */
[----:B------:R-:W-:Y:S02]  /*79960*/  IADD3 R0, R6, c[0x0][0x198], RZ ;  /* 0x0000660006007a10 */ /* 0x000fe40007ffe0ff */
[----:B0-----:R-:W-:Y:S02]  /*79970*/  PRMT R12, R25, 0x7632, R12 ;  /* 0x00007632190c7816 */ /* 0x001fe4000000000c */
[----:B------:R-:W3:Y:S01]  /*79980*/  LDL.LU R25, [R1+0x198] ;  /* 0x0001980001197983 */ /* 0x000ee20000300800 */
[----:B------:R-:W-:Y:S01]  /*79990*/  IADD3 R8, R26, 0xab, RZ ;  /* 0x000000ab1a087810 */ /* 0x000fe20007ffe0ff */
[----:B------:R-:W-:Y:S01]  /*799a0*/  IMAD.WIDE R6, R6, 0x2, R28 ;  /* 0x0000000206067825 */ /* 0x000fe200078e021c */
[----:B------:R-:W-:Y:S02]  /*799b0*/  PRMT R14, R14, 0x7632, R14 ;  /* 0x000076320e0e7816 */ /* 0x000fe4000000000e */
[----:B------:R0:W-:Y:S01]  /*799c0*/  @P0 STG.E.U16 [R4.64], R12 ;  /* 0x0000000c04000986 */ /* 0x0001e2000c101506 */
[----:B------:R-:W-:Y:S01]  /*799d0*/  ISETP.GE.AND P6, PT, R8, c[0x0][0x17c], PT ;  /* 0x00005f0008007a0c */ /* 0x000fe20003fc6270 */
[----:B------:R-:W-:-:S02]  /*799e0*/  IMAD.WIDE R8, R0, 0x2, R2 ;  /* 0x0000000200087825 */ /* 0x000fc400078e0202 */
[----:B------:R-:W-:Y:S04]  /*799f0*/  @P1 STG.E.U16 [R6.64], R14 ;  /* 0x0000000e06001986 */ /* 0x000fe8000c101506 */
[----:B----4-:R1:W-:Y:S01]  /*79a00*/  @P3 STG.E.U16 [R8.64], R21 ;  /* 0x0000001508003986 */ /* 0x0103e2000c101506 */
[----:B0-----:R-:W-:-:S05]  /*79a10*/  IMAD.WIDE R4, R0, 0x2, R28 ;  /* 0x0000000200047825 */ /* 0x001fca00078e021c */
[----:B--2---:R0:W-:Y:S01]  /*79a20*/  @P2 STG.E.U16 [R4.64], R23 ;  /* 0x0000001704002986 */ /* 0x0041e2000c101506 */
[----:B-1----:R-:W-:-:S03]  /*79a30*/  PRMT R9, R23, 0x7632, R9 ;  /* 0x0000763217097816 */ /* 0x002fc60000000009 */
[----:B0-----:R-:W2:Y:S01]  /*79a40*/  LDL.LU R23, [R1+0x228] ;  /* 0x0002280001177983 */ /* 0x001ea20000300800 */
[----:B------:R-:W-:Y:S02]  /*79a50*/  IADD3 R18, R26, 0xaa, RZ ;  /* 0x000000aa1a127810 */ /* 0x000fe40007ffe0ff */
[----:B------:R-:W-:Y:S02]  /*79a60*/  ISETP.LT.AND P3, PT, R20, c[0x0][0x178], !P4 ;  /* 0x00005e0014007a0c */ /* 0x000fe40006761270 */
[----:B------:R-:W-:Y:S02]  /*79a70*/  ISETP.LT.AND P4, PT, R27, c[0x0][0x178], !P4 ;  /* 0x00005e001b007a0c */ /* 0x000fe40006781270 */
[----:B------:R-:W-:Y:S02]  /*79a80*/  ISETP.GE.AND P5, PT, R18, c[0x0][0x17c], PT ;  /* 0x00005f0012007a0c */ /* 0x000fe40003fa6270 */
[----:B------:R-:W-:Y:S02]  /*79a90*/  IADD3 R6, R26, 0xad, RZ ;  /* 0x000000ad1a067810 */ /* 0x000fe40007ffe0ff */
[----:B------:R-:W-:-:S02]  /*79aa0*/  IADD3 R0, R0, c[0x0][0x198], RZ ;  /* 0x0000660000007a10 */ /* 0x000fc40007ffe0ff */
[----:B------:R-:W-:Y:S02]  /*79ab0*/  ISETP.LT.AND P2, PT, R20, c[0x0][0x178], !P5 ;  /* 0x00005e0014007a0c */ /* 0x000fe40006f41270 */
[----:B------:R-:W-:Y:S01]  /*79ac0*/  ISETP.GE.AND P1, PT, R6, c[0x0][0x17c], PT ;  /* 0x00005f0006007a0c */ /* 0x000fe20003f26270 */
[C---:B------:R-:W-:Y:S01]  /*79ad0*/  IMAD.WIDE R4, R0.reuse, 0x2, R2 ;  /* 0x0000000200047825 */ /* 0x040fe200078e0202 */
[----:B------:R-:W-:Y:S02]  /*79ae0*/  ISETP.LT.AND P5, PT, R27, c[0x0][0x178], !P5 ;  /* 0x00005e001b007a0c */ /* 0x000fe40006fa1270 */
[----:B------:R-:W-:Y:S01]  /*79af0*/  PRMT R8, R21, 0x7632, R8 ;  /* 0x0000763215087816 */ /* 0x000fe20000000008 */
[C---:B------:R-:W-:Y:S01]  /*79b00*/  IMAD.WIDE R6, R0.reuse, 0x2, R28 ;  /* 0x0000000200067825 */ /* 0x040fe200078e021c */
[----:B------:R-:W-:Y:S01]  /*79b10*/  IADD3 R0, R0, c[0x0][0x198], RZ ;  /* 0x0000660000007a10 */ /* 0x000fe20007ffe0ff */
[----:B------:R-:W4:Y:S04]  /*79b20*/  LDL.LU R21, [R1+0x458] ;  /* 0x0004580001157983 */ /* 0x000f280000300800 */
[----:B------:R0:W-:Y:S01]  /*79b30*/  @P3 STG.E.U16 [R4.64], R8 ;  /* 0x0000000804003986 */ /* 0x0001e2000c101506 */
[----:B------:R-:W-:-:S03]  /*79b40*/  IADD3 R13, R26, 0xac, RZ ;  /* 0x000000ac1a0d7810 */ /* 0x000fc60007ffe0ff */
[----:B------:R1:W-:Y:S01]  /*79b50*/  @P4 STG.E.U16 [R6.64], R9 ;  /* 0x0000000906004986 */ /* 0x0003e2000c101506 */
[----:B------:R-:W-:Y:S01]  /*79b60*/  ISETP.LT.AND P4, PT, R20, c[0x0][0x178], !P6 ;  /* 0x00005e0014007a0c */ /* 0x000fe20007781270 */
[----:B0-----:R-:W-:-:S04]  /*79b70*/  IMAD.WIDE R4, R0, 0x2, R2 ;  /* 0x0000000200047825 */ /* 0x001fc800078e0202 */
[----:B-1----:R-:W-:Y:S01]  /*79b80*/  IMAD.WIDE R6, R0, 0x2, R28 ;  /* 0x0000000200067825 */ /* 0x002fe200078e021c */
[----:B------:R0:W-:Y:S01]  /*79b90*/  @P2 STG.E.U16 [R4.64], R22 ;  /* 0x0000001604002986 */ /* 0x0001e2000c101506 */
[----:B------:R-:W-:Y:S02]  /*79ba0*/  ISETP.GE.AND P0, PT, R13, c[0x0][0x17c], PT ;  /* 0x00005f000d007a0c */ /* 0x000fe40003f06270 */
[----:B------:R-:W-:Y:S02]  /*79bb0*/  IADD3 R8, R26, 0xaf, RZ ;  /* 0x000000af1a087810 */ /* 0x000fe40007ffe0ff */
[----:B------:R-:W-:Y:S02]  /*79bc0*/  IADD3 R0, R0, c[0x0][0x198], RZ ;  /* 0x0000660000007a10 */ /* 0x000fe40007ffe0ff */
[----:B------:R-:W-:Y:S02]  /*79bd0*/  ISETP.LT.AND P6, PT, R27, c[0x0][0x178], !P6 ;  /* 0x00005e001b007a0c */ /* 0x000fe400077c1270 */
[----:B------:R-:W-:Y:S01]  /*79be0*/  ISETP.GE.AND P2, PT, R8, c[0x0][0x17c], PT ;  /* 0x00005f0008007a0c */ /* 0x000fe20003f46270 */
[----:B---3--:R1:W-:Y:S01]  /*79bf0*/  @P5 STG.E.U16 [R6.64], R25 ;  /* 0x0000001906005986 */ /* 0x0083e2000c101506 */
[----:B------:R-:W-:-:S02]  /*79c00*/  PRMT R9, R25, 0x7632, R9 ;  /* 0x0000763219097816 */ /* 0x000fc40000000009 */
[----:B------:R-:W-:Y:S01]  /*79c10*/  ISETP.LT.AND P5, PT, R20, c[0x0][0x178], !P0 ;  /* 0x00005e0014007a0c */ /* 0x000fe200047a1270 */
[----:B0-----:R-:W-:Y:S01]  /*79c20*/  IMAD.WIDE R4, R0, 0x2, R2 ;  /* 0x0000000200047825 */ /* 0x001fe200078e0202 */
[----:B------:R-:W-:Y:S01]  /*79c30*/  PRMT R8, R22, 0x7632, R8 ;  /* 0x0000763216087816 */ /* 0x000fe20000000008 */
[----:B-1----:R-:W3:Y:S02]  /*79c40*/  LDL.LU R25, [R1+0x1d8] ;  /* 0x0001d80001197983 */ /* 0x002ee40000300800 */
[C---:B------:R-:W-:Y:S01]  /*79c50*/  IMAD.WIDE R6, R0.reuse, 0x2, R28 ;  /* 0x0000000200067825 */ /* 0x040fe200078e021c */
[----:B------:R-:W-:Y:S01]  /*79c60*/  IADD3 R0, R0, c[0x0][0x198], RZ ;  /* 0x0000660000007a10 */ /* 0x000fe20007ffe0ff */
[----:B------:R0:W-:Y:S04]  /*79c70*/  @P4 STG.E.U16 [R4.64], R8 ;  /* 0x0000000804004986 */ /* 0x0001e8000c101506 */
[----:B------:R-:W-:Y:S04]  /*79c80*/  @P6 STG.E.U16 [R6.64], R9 ;  /* 0x0000000906006986 */ /* 0x000fe8000c101506 */
[----:B------:R-:W3:Y:S01]  /*79c90*/  LDL.LU R22, [R1+0x1ec] ;  /* 0x0001ec0001167983 */ /* 0x000ee20000300800 */
        /* <DEDUP_REMOVED lines=16> */
[----:B------:R0:W-:Y:S01]  /*79da0*/  @P0 STG.E.U16 [R4.64], R10 ;  /* 0x0000000a04000986 */ /* 0x0001e2000c101506 */
[----:B------:R-:W-:-:S02]  /*79db0*/  ISETP.LT.AND P0, PT, R20, c[0x0][0x178], !P3 ;  /* 0x00005e0014007a0c */ /* 0x000fc40005f01270 */
[----:B------:R-:W-:Y:S01]  /*79dc0*/  ISETP.LT.AND P3, PT, R27, c[0x0][0x178], !P3 ;  /* 0x00005e001b007a0c */ /* 0x000fe20005f61270 */
[----:B------:R1:W-:Y:S01]  /*79dd0*/  @P6 STG.E.U16 [R6.64], R0 ;  /* 0x0000000006006986 */ /* 0x0003e2000c101506 */
[----:B------:R-:W-:Y:S01]  /*79de0*/  PRMT R12, R10, 0x7632, R12 ;  /* 0x000076320a0c7816 */ /* 0x000fe2000000000c */
[C---:B0-----:R-:W-:Y:S01]  /*79df0*/  IMAD.WIDE R4, R8.reuse, 0x2, R28 ;  /* 0x0000000208047825 */ /* 0x041fe200078e021c */
[----:B-1----:R-:W-:Y:S02]  /*79e00*/  IADD3 R0, R8, c[0x0][0x198], RZ ;  /* 0x0000660008007a10 */ /* 0x002fe40007ffe0ff */
[----:B------:R-:W-:-:S03]  /*79e10*/  IADD3 R10, R26, 0xb2, RZ ;  /* 0x000000b21a0a7810 */ /* 0x000fc60007ffe0ff */
[----:B------:R-:W-:Y:S01]  /*79e20*/  IMAD.WIDE R6, R0, 0x2, R2 ;  /* 0x0000000200067825 */ /* 0x000fe200078e0202 */
[----:B------:R-:W-:-:S03]  /*79e30*/  ISETP.GE.AND P6, PT, R10, c[0x0][0x17c], PT ;  /* 0x00005f000a007a0c */ /* 0x000fc60003fc6270 */
[----:B------:R-:W-:Y:S01]  /*79e40*/  IMAD.WIDE R8, R0, 0x2, R28 ;  /* 0x0000000200087825 */ /* 0x000fe200078e021c */
[----:B------:R0:W-:Y:S01]  /*79e50*/  @P1 STG.E.U16 [R4.64], R12 ;  /* 0x0000000c04001986 */ /* 0x0001e2000c101506 */
[----:B----4-:R-:W-:-:S03]  /*79e60*/  PRMT R10, R21, 0x7632, R10 ;  /* 0x00007632150a7816 */ /* 0x010fc6000000000a */
[----:B------:R1:W-:Y:S01]  /*79e70*/  @P0 STG.E.U16 [R6.64], R21 ;  /* 0x0000001506000986 */ /* 0x0003e2000c101506 */
[----:B------:R-:W-:Y:S02]  /*79e80*/  ISETP.LT.AND P0, PT, R20, c[0x0][0x178], !P2 ;  /* 0x00005e0014007a0c */ /* 0x000fe40005701270 */
[----:B------:R-:W-:Y:S01]  /*79e90*/  ISETP.LT.AND P2, PT, R27, c[0x0][0x178], !P2 ;  /* 0x00005e001b007a0c */ /* 0x000fe20005741270 */
[----:B---3--:R3:W-:Y:S01]  /*79ea0*/  @P3 STG.E.U16 [R8.64], R25 ;  /* 0x0000001908003986 */ /* 0x0087e2000c101506 */
[----:B0-----:R-:W-:-:S03]  /*79eb0*/  PRMT R12, R25, 0x7632, R12 ;  /* 0x00007632190c7816 */ /* 0x001fc6000000000c */
[----:B-1----:R-:W4:Y:S01]  /*79ec0*/  LDL.LU R21, [R1+0x1fc] ;  /* 0x0001fc0001157983 */ /* 0x002f220000300800 */
[----:B------:R-:W-:Y:S02]  /*79ed0*/  IADD3 R6, R0, c[0x0][0x198], RZ ;  /* 0x0000660000067a10 */ /* 0x000fe40007ffe0ff */
[----:B------:R-:W-:Y:S01]  /*79ee0*/  ISETP.LT.AND P3, PT, R20, c[0x0][0x178], !P4 ;  /* 0x00005e0014007a0c */ /* 0x000fe20006761270 */
[----:B---3--:R-:W3:Y:S01]  /*79ef0*/  LDL.LU R25, [R1+0x1ac] ;  /* 0x0001ac0001197983 */ /* 0x008ee20000300800 */
[----:B------:R-:W-:Y:S01]  /*79f00*/  ISETP.LT.AND P4, PT, R27, c[0x0][0x178], !P4 ;  /* 0x00005e001b007a0c */ /* 0x000fe20006781270 */
[C---:B------:R-:W-:Y:S01]  /*79f10*/  IMAD.WIDE R4, R6.reuse, 0x2, R2 ;  /* 0x0000000206047825 */ /* 0x040fe200078e0202 */
[----:B------:R-:W-:-:S03]  /*79f20*/  IADD3 R0, R6, c[0x0][0x198], RZ ;  /* 0x0000660006007a10 */ /* 0x000fc60007ffe0ff */
[----:B------:R-:W-:Y:S01]  /*79f30*/  IMAD.WIDE R6, R6, 0x2, R28 ;  /* 0x0000000206067825 */ /* 0x000fe200078e021c */
[----:B------:R0:W-:Y:S03]  /*79f40*/  @P0 STG.E.U16 [R4.64], R10 ;  /* 0x0000000a04000986 */ /* 0x0001e6000c101506 */
[C---:B------:R-:W-:Y:S01]  /*79f50*/  IMAD.WIDE R8, R0.reuse, 0x2, R2 ;  /* 0x0000000200087825 */ /* 0x040fe200078e0202 */
[----:B------:R-:W-:Y:S04]  /*79f60*/  @P2 STG.E.U16 [R6.64], R12 ;  /* 0x0000000c06002986 */ /* 0x000fe8000c101506 */
[----:B------:R1:W-:Y:S01]  /*79f70*/  @P3 STG.E.U16 [R8.64], R22 ;  /* 0x0000001608003986 */ /* 0x0003e2000c101506 */
[C---:B0-----:R-:W-:Y:S01]  /*79f80*/  IMAD.WIDE R4, R0.reuse, 0x2, R28 ;  /* 0x0000000200047825 */ /* 0x041fe200078e021c */
[----:B------:R-:W-:-:S02]  /*79f90*/  IADD3 R10, R0, c[0x0][0x198], RZ ;  /* 0x00006600000a7a10 */ /* 0x000fc40007ffe0ff */
[----:B-1----:R-:W-:Y:S02]  /*79fa0*/  PRMT R9, R22, 0x7632, R9 ;  /* 0x0000763216097816 */ /* 0x002fe40000000009 */
[----:B------:R-:W3:Y:S01]  /*79fb0*/  LDL.LU R22, [R1+0x21c] ;  /* 0x00021c0001167983 */ /* 0x000ee20000300800 */
[----:B--2---:R-:W-:-:S03]  /*79fc0*/  PRMT R0, R23, 0x7632, R0 ;  /* 0x0000763217007816 */ /* 0x004fc60000000000 */
[----:B------:R0:W-:Y:S04]  /*79fd0*/  @P4 STG.E.U16 [R4.64], R23 ;  /* 0x0000001704004986 */ /* 0x0001e8000c101506 */
[----:B0-----:R-:W2:Y:S01]  /*79fe0*/  LDL.LU R23, [R1+0x18c] ;  /* 0x00018c0001177983 */ /* 0x001ea20000300800 */
[C---:B------:R-:W-:Y:S02]  /*79ff0*/  ISETP.LT.AND P3, PT, R20.reuse, c[0x0][0x178], !P5 ;  /* 0x00005e0014007a0c */ /* 0x040fe40006f61270 */
[C---:B------:R-:W-:Y:S02]  /*7a000*/  ISETP.LT.AND P5, PT, R27.reuse, c[0x0][0x178], !P5 ;  /* 0x00005e001b007a0c */ /* 0x040fe40006fa1270 */
[----:B------:R-:W-:Y:S01]  /*7a010*/  ISETP.LT.AND P4, PT, R20, c[0x0][0x178], !P6 ;  /* 0x00005e0014007a0c */ /* 0x000fe20007781270 */
[----:B------:R-:W-:Y:S01]  /*7a020*/  IMAD.WIDE R6, R10, 0x2, R2 ;  /* 0x000000020a067825 */ /* 0x000fe200078e0202 */
[----:B------:R-:W-:-:S02]  /*7a030*/  ISETP.LT.AND P6, PT, R27, c[0x0][0x178], !P6 ;  /* 0x00005e001b007a0c */ /* 0x000fc400077c1270 */
[C---:B------:R-:W-:Y:S01]  /*7a040*/  IADD3 R8, R10.reuse, c[0x0][0x198], RZ ;  /* 0x000066000a087a10 */ /* 0x040fe20007ffe0ff */
[----:B------:R-:W-:Y:S01]  /*7a050*/  IMAD.WIDE R4, R10, 0x2, R28 ;  /* 0x000000020a047825 */ /* 0x000fe200078e021c */
[----:B------:R-:W-:-:S03]  /*7a060*/  IADD3 R13, R26, 0xb3, RZ ;  /* 0x000000b31a0d7810 */ /* 0x000fc60007ffe0ff */
[----:B------:R0:W-:Y:S01]  /*7a070*/  @P3 STG.E.U16 [R6.64], R9 ;  /* 0x0000000906003986 */ /* 0x0001e2000c101506 */
[----:B------:R-:W-:-:S03]  /*7a080*/  IADD3 R12, R26, 0xb6, RZ ;  /* 0x000000b61a0c7810 */ /* 0x000fc60007ffe0ff */
[----:B------:R1:W-:Y:S01]  /*7a090*/  @P5 STG.E.U16 [R4.64], R0 ;  /* 0x0000000004005986 */ /* 0x0003e2000c101506 */
[----:B------:R-:W-:Y:S02]  /*7a0a0*/  ISETP.GE.AND P1, PT, R13, c[0x0][0x17c], PT ;  /* 0x00005f000d007a0c */ /* 0x000fe40003f26270 */
[----:B------:R-:W-:Y:S01]  /*7a0b0*/  IADD3 R13, R26, 0xb4, RZ ;  /* 0x000000b41a0d7810 */ /* 0x000fe20007ffe0ff */
[----:B0-----:R-:W-:-:S04]  /*7a0c0*/  IMAD.WIDE R6, R8, 0x2, R2 ;  /* 0x0000000208067825 */ /* 0x001fc800078e0202 */
[----:B-1----:R-:W-:Y:S01]  /*7a0d0*/  IMAD.WIDE R4, R8, 0x2, R28 ;  /* 0x0000000208047825 */ /* 0x002fe200078e021c */
[----:B------:R-:W-:Y:S02]  /*7a0e0*/  ISETP.GE.AND P3, PT, R12, c[0x0][0x17c], PT ;  /* 0x00005f000c007a0c */ /* 0x000fe40003f66270 */
[----:B------:R-:W-:Y:S02]  /*7a0f0*/  ISETP.GE.AND P0, PT, R13, c[0x0][0x17c], PT ;  /* 0x00005f000d007a0c */ /* 0x000fe40003f06270 */
[----:B------:R-:W-:Y:S01]  /*7a100*/  IADD3 R9, R26, 0xb7, RZ ;  /* 0x000000b71a097810 */ /* 0x000fe20007ffe0ff */
[----:B----4-:R0:W-:Y:S01]  /*7a110*/  @P4 STG.E.U16 [R6.64], R21 ;  /* 0x0000001506004986 */ /* 0x0101e2000c101506 */
[----:B------:R-:W-:Y:S02]  /*7a120*/  ISETP.LT.AND P4, PT, R20, c[0x0][0x178], !P1 ;  /* 0x00005e0014007a0c */ /* 0x000fe40004f81270 */
[----:B------:R-:W-:Y:S01]  /*7a130*/  ISETP.LT.AND P1, PT, R27, c[0x0][0x178], !P1 ;  /* 0x00005e001b007a0c */ /* 0x000fe20004f21270 */
[----:B---3--:R1:W-:Y:S01]  /*7a140*/  @P6 STG.E.U16 [R4.64], R25 ;  /* 0x0000001904006986 */ /* 0x0083e2000c101506 */
[----:B------:R-:W-:-:S02]  /*7a150*/  PRMT R12, R25, 0x7632, R12 ;  /* 0x00007632190c7816 */ /* 0x000fc4000000000c */
[----:B0-----:R-:W-:Y:S02]  /*7a160*/  IADD3 R6, R8, c[0x0][0x198], RZ ;  /* 0x0000660008067a10 */ /* 0x001fe40007ffe0ff */
[----:B------:R-:W-:Y:S01]  /*7a170*/  ISETP.LT.AND P6, PT, R20, c[0x0][0x178], !P0 ;  /* 0x00005e0014007a0c */ /* 0x000fe200047c1270 */
[----:B-1----:R-:W3:Y:S01]  /*7a180*/  LDL.LU R25, [R1+0x20c] ;  /* 0x00020c0001197983 */ /* 0x002ee20000300800 */
[----:B------:R-:W-:Y:S01]  /*7a190*/  ISETP.LT.AND P0, PT, R27, c[0x0][0x178], !P0 ;  /* 0x00005e001b007a0c */ /* 0x000fe20004701270 */
[C---:B------:R-:W-:Y:S01]  /*7a1a0*/  IMAD.WIDE R4, R6.reuse, 0x2, R2 ;  /* 0x0000000206047825 */ /* 0x040fe200078e0202 */
[----:B------:R-:W-:Y:S02]  /*7a1b0*/  PRMT R0, R21, 0x7632, R0 ;  /* 0x0000763215007816 */ /* 0x000fe40000000000 */
[C---:B------:R-:W-:Y:S01]  /*7a1c0*/  IADD3 R10, R6.reuse, c[0x0][0x198], RZ ;  /* 0x00006600060a7a10 */ /* 0x040fe20007ffe0ff */
[----:B------:R-:W-:Y:S01]  /*7a1d0*/  IMAD.WIDE R6, R6, 0x2, R28 ;  /* 0x0000000206067825 */ /* 0x000fe200078e021c */
[----:B------:R-:W-:Y:S01]  /*7a1e0*/  ISETP.GE.AND P5, PT, R9, c[0x0][0x17c], PT ;  /* 0x00005f0009007a0c */ /* 0x000fe20003fa6270 */
[----:B------:R0:W-:Y:S02]  /*7a1f0*/  @P4 STG.E.U16 [R4.64], R0 ;  /* 0x0000000004004986 */ /* 0x0001e4000c101506 */
[----:B------:R-:W-:-:S02]  /*7a200*/  IMAD.WIDE R8, R10, 0x2, R2 ;  /* 0x000000020a087825 */ /* 0x000fc400078e0202 */
[----:B------:R-:W-:Y:S04]  /*7a210*/  @P1 STG.E.U16 [R6.64], R12 ;  /* 0x0000000c06001986 */ /* 0x000fe8000c101506 */
[----:B------:R-:W4:Y:S01]  /*7a220*/  LDL.LU R21, [R1+0x44c] ;  /* 0x00044c0001157983 */ /* 0x000f220000300800 */
[----:B0-----:R-:W-:-:S03]  /*7a230*/  IMAD.WIDE R4, R10, 0x2, R28 ;  /* 0x000000020a047825 */ /* 0x001fc600078e021c */
[----:B------:R-:W-:Y:S01]  /*7a240*/  @P6 STG.E.U16 [R8.64], R22 ;  /* 0x0000001608006986 */ /* 0x000fe2000c101506 */
[----:B--2---:R-:W-:-:S03]  /*7a250*/  PRMT R0, R23, 0x7632, R0 ;  /* 0x0000763217007816 */ /* 0x004fc60000000000 */
[----:B------:R0:W-:Y:S04]  /*7a260*/  @P0 STG.E.U16 [R4.64], R23 ;  /* 0x0000001704000986 */ /* 0x0001e8000c101506 */
[----:B0-----:R-:W2:Y:S01]  /*7a270*/  LDL.LU R23, [R1+0x1bc] ;  /* 0x0001bc0001177983 */ /* 0x001ea20000300800 */
[----:B------:R-:W-:-:S04]  /*7a280*/  IADD3 R14, R26, 0xb5, RZ ;  /* 0x000000b51a0e7810 */ /* 0x000fc80007ffe0ff */
[----:B------:R-:W-:-:S04]  /*7a290*/  ISETP.GE.AND P2, PT, R14, c[0x0][0x17c], PT ;  /* 0x00005f000e007a0c */ /* 0x000fc80003f46270 */
[----:B------:R-:W-:Y:S02]  /*7a2a0*/  ISETP.LT.AND P6, PT, R20, c[0x0][0x178], !P2 ;  /* 0x00005e0014007a0c */ /* 0x000fe400057c1270 */
[----:B------:R-:W-:Y:S02]  /*7a2b0*/  IADD3 R10, R10, c[0x0][0x198], RZ ;  /* 0x000066000a0a7a10 */ /* 0x000fe40007ffe0ff */
[C---:B------:R-:W-:Y:S02]  /*7a2c0*/  ISETP.LT.AND P2, PT, R27.reuse, c[0x0][0x178], !P2 ;  /* 0x00005e001b007a0c */ /* 0x040fe40005741270 */
[----:B------:R-:W-:Y:S01]  /*7a2d0*/  ISETP.LT.AND P0, PT, R20, c[0x0][0x178], !P3 ;  /* 0x00005e0014007a0c */ /* 0x000fe20005f01270 */
[----:B------:R-:W-:Y:S01]  /*7a2e0*/  IMAD.WIDE R6, R10, 0x2, R2 ;  /* 0x000000020a067825 */ /* 0x000fe200078e0202 */
[----:B------:R-:W-:Y:S02]  /*7a2f0*/  PRMT R9, R22, 0x7632, R9 ;  /* 0x0000763216097816 */ /* 0x000fe40000000009 */
[C---:B------:R-:W-:Y:S01]  /*7a300*/  IADD3 R8, R10.reuse, c[0x0][0x198], RZ ;  /* 0x000066000a087a10 */ /* 0x040fe20007ffe0ff */
[----:B------:R-:W-:Y:S01]  /*7a310*/  IMAD.WIDE R4, R10, 0x2, R28 ;  /* 0x000000020a047825 */ /* 0x000fe200078e021c */
[----:B------:R-:W-:Y:S01]  /*7a320*/  ISETP.LT.AND P3, PT, R27, c[0x0][0x178], !P3 ;  /* 0x00005e001b007a0c */ /* 0x000fe20005f61270 */
[----:B------:R0:W-:Y:S01]  /*7a330*/  @P6 STG.E.U16 [R6.64], R9 ;  /* 0x0000000906006986 */ /* 0x0001e2000c101506 */
[----:B------:R-:W-:-:S03]  /*7a340*/  IADD3 R13, R26, 0xb8, RZ ;  /* 0x000000b81a0d7810 */ /* 0x000fc60007ffe0ff */
[----:B------:R1:W-:Y:S01]  /*7a350*/  @P2 STG.E.U16 [R4.64], R0 ;  /* 0x0000000004002986 */ /* 0x0003e2000c101506 */
[----:B------:R-:W-:-:S03]  /*7a360*/  ISETP.GE.AND P4, PT, R13, c[0x0][0x17c], PT ;  /* 0x00005f000d007a0c */ /* 0x000fc60003f86270 */
[----:B------:R-:W2:Y:S01]  /*7a370*/  LDL.LU R22, [R1+0x43c] ;  /* 0x00043c0001167983 */ /* 0x000ea20000300800 */
[----:B0-----:R-:W-:-:S04]  /*7a380*/  IMAD.WIDE R6, R8, 0x2, R2 ;  /* 0x0000000208067825 */ /* 0x001fc800078e0202 */
[----:B-1----:R-:W-:Y:S01]  /*7a390*/  IMAD.WIDE R4, R8, 0x2, R28 ;  /* 0x0000000208047825 */ /* 0x002fe200078e021c */
[----:B------:R-:W-:Y:S01]  /*7a3a0*/  IADD3 R9, R26, 0xbb, RZ ;  /* 0x000000bb1a097810 */ /* 0x000fe20007ffe0ff */
[----:B---3--:R0:W-:Y:S01]  /*7a3b0*/  @P0 STG.E.U16 [R6.64], R25 ;  /* 0x0000001906000986 */ /* 0x0081e2000c101506 */
[C---:B------:R-:W-:Y:S02]  /*7a3c0*/  ISETP.LT.AND P0, PT, R20.reuse, c[0x0][0x178], !P5 ;  /* 0x00005e0014007a0c */ /* 0x040fe40006f01270 */
[----:B------:R-:W-:Y:S01]  /*7a3d0*/  PRMT R0, R25, 0x7632, R0 ;  /* 0x0000763219007816 */ /* 0x000fe20000000000 */
[----:B------:R1:W-:Y:S01]  /*7a3e0*/  @P3 STG.E.U16 [R4.64], R15 ;  /* 0x0000000f04003986 */ /* 0x0003e2000c101506 */
[----:B------:R-:W-:Y:S02]  /*7a3f0*/  ISETP.LT.AND P5, PT, R27, c[0x0][0x178], !P5 ;  /* 0x00005e001b007a0c */ /* 0x000fe40006fa1270 */
[----:B------:R-:W-:Y:S01]  /*7a400*/  ISETP.LT.AND P3, PT, R20, c[0x0][0x178], !P4 ;  /* 0x00005e0014007a0c */ /* 0x000fe20006761270 */
[----:B0-----:R-:W3:Y:S01]  /*7a410*/  LDL.LU R25, [R1+0x19c] ;  /* 0x00019c0001197983 */ /* 0x001ee20000300800 */
[----:B------:R-:W-:-:S02]  /*7a420*/  IADD3 R6, R8, c[0x0][0x198], RZ ;  /* 0x0000660008067a10 */ /* 0x000fc40007ffe0ff */
[----:B------:R-:W-:Y:S02]  /*7a430*/  ISETP.LT.AND P4, PT, R27, c[0x0][0x178], !P4 ;  /* 0x00005e001b007a0c */ /* 0x000fe40006781270 */
[C---:B------:R-:W-:Y:S01]  /*7a440*/  IADD3 R10, R6.reuse, c[0x0][0x198], RZ ;  /* 0x00006600060a7a10 */ /* 0x040fe20007ffe0ff */
[C---:B-1----:R-:W-:Y:S01]  /*7a450*/  IMAD.WIDE R4, R6.reuse, 0x2, R2 ;  /* 0x0000000206047825 */ /* 0x042fe200078e0202 */
[----:B------:R-:W-:Y:S02]  /*7a460*/  ISETP.GE.AND P2, PT, R9, c[0x0][0x17c], PT ;  /* 0x00005f0009007a0c */ /* 0x000fe40003f46270 */
[----:B------:R-:W-:Y:S01]  /*7a470*/  PRMT R15, R15, 0x7632, R15 ;  /* 0x000076320f0f7816 */ /* 0x000fe2000000000f */
[----:B------:R-:W-:Y:S01]  /*7a480*/  IMAD.WIDE R6, R6, 0x2, R28 ;  /* 0x0000000206067825 */ /* 0x000fe200078e021c */
[----:B------:R0:W-:Y:S03]  /*7a490*/  @P0 STG.E.U16 [R4.64], R0 ;  /* 0x0000000004000986 */ /* 0x0001e6000c101506 */
[C---:B------:R-:W-:Y:S01]  /*7a4a0*/  IMAD.WIDE R8, R10.reuse, 0x2, R2 ;  /* 0x000000020a087825 */ /* 0x040fe200078e0202 */
[----:B------:R-:W-:Y:S04]  /*7a4b0*/  @P5 STG.E.U16 [R6.64], R15 ;  /* 0x0000000f06005986 */ /* 0x000fe8000c101506 */
[----:B----4-:R-:W-:Y:S01]  /*7a4c0*/  @P3 STG.E.U16 [R8.64], R21 ;  /* 0x0000001508003986 */ /* 0x010fe2000c101506 */
[----:B0-----:R-:W-:Y:S01]  /*7a4d0*/  IMAD.WIDE R4, R10, 0x2, R28 ;  /* 0x000000020a047825 */ /* 0x001fe200078e021c */
[----:B--2---:R-:W-:-:S04]  /*7a4e0*/  PRMT R0, R23, 0x7632, R0 ;  /* 0x0000763217007816 */ /* 0x004fc80000000000 */
[----:B------:R0:W-:Y:S04]  /*7a4f0*/  @P4 STG.E.U16 [R4.64], R23 ;  /* 0x0000001704004986 */ /* 0x0001e8000c101506 */
[----:B0-----:R-:W2:Y:S01]  /*7a500*/  LDL.LU R23, [R1+0x22c] ;  /* 0x00022c0001177983 */ /* 0x001ea20000300800 */
[----:B------:R-:W-:-:S03]  /*7a510*/  PRMT R9, R21, 0x7632, R9 ;  /* 0x0000763215097816 */ /* 0x000fc60000000009 */
[----:B------:R-:W4:Y:S04]  /*7a520*/  LDL.LU R19, [R1+0x45c] ;  /* 0x00045c0001137983 */ /* 0x000f280000300800 */
[----:B------:R-:W4:Y:S01]  /*7a530*/  LDL.LU R21, [R1+0x1dc] ;  /* 0x0001dc0001157983 */ /* 0x000f220000300800 */
[C---:B------:R-:W-:Y:S02]  /*7a540*/  IADD3 R14, R26.reuse, 0xb9, RZ ;  /* 0x000000b91a0e7810 */ /* 0x040fe40007ffe0ff */
[----:B------:R-:W-:Y:S02]  /*7a550*/  IADD3 R12, R26, 0xba, RZ ;  /* 0x000000ba1a0c7810 */ /* 0x000fe40007ffe0ff */
[----:B------:R-:W-:Y:S02]  /*7a560*/  ISETP.GE.AND P1, PT, R14, c[0x0][0x17c], PT ;  /* 0x00005f000e007a0c */ /* 0x000fe40003f26270 */
[----:B------:R-:W-:-:S02]  /*7a570*/  ISETP.GE.AND P6, PT, R12, c[0x0][0x17c], PT ;  /* 0x00005f000c007a0c */ /* 0x000fc40003fc6270 */
[----:B------:R-:W-:Y:S02]  /*7a580*/  ISETP.LT.AND P3, PT, R20, c[0x0][0x178], !P1 ;  /* 0x00005e0014007a0c */ /* 0x000fe40004f61270 */
[C---:B------:R-:W-:Y:S02]  /*7a590*/  ISETP.LT.AND P1, PT, R27.reuse, c[0x0][0x178], !P1 ;  /* 0x00005e001b007a0c */ /* 0x040fe40004f21270 */
[----:B------:R-:W-:Y:S02]  /*7a5a0*/  IADD3 R10, R10, c[0x0][0x198], RZ ;  /* 0x000066000a0a7a10 */ /* 0x000fe40007ffe0ff */
[----:B------:R-:W-:Y:S02]  /*7a5b0*/  ISETP.LT.AND P4, PT, R20, c[0x0][0x178], !P6 ;  /* 0x00005e0014007a0c */ /* 0x000fe40007781270 */
[----:B------:R-:W-:Y:S01]  /*7a5c0*/  ISETP.LT.AND P6, PT, R27, c[0x0][0x178], !P6 ;  /* 0x00005e001b007a0c */ /* 0x000fe200077c1270 */
[C---:B------:R-:W-:Y:S01]  /*7a5d0*/  IMAD.WIDE R6, R10.reuse, 0x2, R2 ;  /* 0x000000020a067825 */ /* 0x040fe200078e0202 */
[----:B------:R-:W-:-:S02]  /*7a5e0*/  IADD3 R8, R10, c[0x0][0x198], RZ ;  /* 0x000066000a087a10 */ /* 0x000fc40007ffe0ff */
[----:B------:R-:W-:Y:S01]  /*7a5f0*/  IADD3 R12, R26, 0xbc, RZ ;  /* 0x000000bc1a0c7810 */ /* 0x000fe20007ffe0ff */
[----:B------:R-:W-:Y:S01]  /*7a600*/  IMAD.WIDE R4, R10, 0x2, R28 ;  /* 0x000000020a047825 */ /* 0x000fe200078e021c */
[----:B------:R0:W-:Y:S02]  /*7a610*/  @P3 STG.E.U16 [R6.64], R9 ;  /* 0x0000000906003986 */ /* 0x0001e4000c101506 */
[----:B------:R-:W-:Y:S02]  /*7a620*/  ISETP.GE.AND P0, PT, R12, c[0x0][0x17c], PT ;  /* 0x00005f000c007a0c */ /* 0x000fe40003f06270 */
[----:B------:R1:W-:Y:S01]  /*7a630*/  @P1 STG.E.U16 [R4.64], R0 ;  /* 0x0000000004001986 */ /* 0x0003e2000c101506 */
[----:B------:R-:W-:-:S03]  /*7a640*/  IADD3 R12, R26, 0xbe, RZ ;  /* 0x000000be1a0c7810 */ /* 0x000fc60007ffe0ff */
[----:B------:R-:W3:Y:S01]  /*7a650*/  S2R R16, SR_TID.X ;  /* 0x0000000000107919 */ /* 0x000ee20000002100 */
[----:B0-----:R-:W-:-:S04]  /*7a660*/  IMAD.WIDE R6, R8, 0x2, R2 ;  /* 0x0000000208067825 */ /* 0x001fc800078e0202 */
[----:B-1----:R-:W-:Y:S01]  /*7a670*/  IMAD.WIDE R4, R8, 0x2, R28 ;  /* 0x0000000208047825 */ /* 0x002fe200078e021c */
[----:B------:R-:W-:Y:S01]  /*7a680*/  ISETP.GE.AND P3, PT, R12, c[0x0][0x17c], PT ;  /* 0x00005f000c007a0c */ /* 0x000fe20003f66270 */
[----:B------:R0:W-:Y:S01]  /*7a690*/  @P4 STG.E.U16 [R6.64], R22 ;  /* 0x0000001606004986 */ /* 0x0001e2000c101506 */
[----:B------:R-:W-:-:S03]  /*7a6a0*/  ISETP.LT.AND P4, PT, R20, c[0x0][0x178], !P2 ;  /* 0x00005e0014007a0c */ /* 0x000fc60005781270 */
[----:B---3--:R1:W-:Y:S01]  /*7a6b0*/  @P6 STG.E.U16 [R4.64], R25 ;  /* 0x0000001904006986 */ /* 0x0083e2000c101506 */
[----:B------:R-:W-:Y:S02]  /*7a6c0*/  PRMT R12, R25, 0x7632, R12 ;  /* 0x00007632190c7816 */ /* 0x000fe4000000000c */
[----:B------:R-:W-:Y:S02]  /*7a6d0*/  ISETP.LT.AND P2, PT, R27, c[0x0][0x178], !P2 ;  /* 0x00005e001b007a0c */ /* 0x000fe40005741270 */
[----:B------:R-:W-:Y:S02]  /*7a6e0*/  ISETP.LT.AND P6, PT, R20, c[0x0][0x178], !P0 ;  /* 0x00005e0014007a0c */ /* 0x000fe400047c1270 */
[----:B0-----:R-:W-:Y:S01]  /*7a6f0*/  IADD3 R6, R8, c[0x0][0x198], RZ ;  /* 0x0000660008067a10 */ /* 0x001fe20007ffe0ff */
[----:B-1----:R-:W0:Y:S01]  /*7a700*/  S2R R25, SR_TID.X ;  /* 0x0000000000197919 */ /* 0x002e220000002100 */
[----:B------:R-:W-:Y:S02]  /*7a710*/  IADD3 R9, R26, 0xbf, RZ ;  /* 0x000000bf1a097810 */ /* 0x000fe40007ffe0ff */
[C---:B------:R-:W-:Y:S01]  /*7a720*/  IADD3 R10, R6.reuse, c[0x0][0x198], RZ ;  /* 0x00006600060a7a10 */ /* 0x040fe20007ffe0ff */
[----:B------:R-:W-:Y:S01]  /*7a730*/  IMAD.WIDE R4, R6, 0x2, R2 ;  /* 0x0000000206047825 */ /* 0x000fe200078e0202 */
[----:B------:R-:W-:-:S02]  /*7a740*/  PRMT R0, R22, 0x7632, R0 ;  /* 0x0000763216007816 */ /* 0x000fc40000000000 */
[----:B------:R-:W-:Y:S01]  /*7a750*/  ISETP.GE.AND P1, PT, R9, c[0x0][0x17c], PT ;  /* 0x00005f0009007a0c */ /* 0x000fe20003f26270 */
[----:B------:R-:W-:-:S04]  /*7a760*/  IMAD.WIDE R6, R6, 0x2, R28 ;  /* 0x0000000206067825 */ /* 0x000fc800078e021c */
[----:B------:R-:W-:Y:S01]  /*7a770*/  IMAD.WIDE R8, R10, 0x2, R2 ;  /* 0x000000020a087825 */ /* 0x000fe200078e0202 */
[----:B------:R-:W-:Y:S04]  /*7a780*/  @P4 STG.E.U16 [R4.64], R0 ;  /* 0x0000000004004986 */ /* 0x000fe8000c101506 */
[----:B------:R-:W-:Y:S01]  /*7a790*/  @P2 STG.E.U16 [R6.64], R12 ;  /* 0x0000000c06002986 */ /* 0x000fe2000c101506 */
[C---:B------:R-:W-:Y:S02]  /*7a7a0*/  IADD3 R13, R26.reuse, 0xbd, RZ ;  /* 0x000000bd1a0d7810 */ /* 0x040fe40007ffe0ff */
[----:B------:R-:W-:Y:S02]  /*7a7b0*/  IADD3 R14, R26, 0xc1, RZ ;  /* 0x000000c11a0e7810 */ /* 0x000fe40007ffe0ff */
[----:B0-----:R-:W-:-:S02]  /*7a7c0*/  LOP3.LUT R15, R25, 0xff, RZ, 0xc0, !PT ;  /* 0x000000ff190f7812 */ /* 0x001fc400078ec0ff */
[----:B------:R-:W-:Y:S02]  /*7a7d0*/  ISETP.GE.AND P5, PT, R13, c[0x0][0x17c], PT ;  /* 0x00005f000d007a0c */ /* 0x000fe40003fa6270 */
[----:B------:R-:W-:Y:S01]  /*7a7e0*/  IADD3 R13, R26, 0xc0, RZ ;  /* 0x000000c01a0d7810 */ /* 0x000fe20007ffe0ff */
[----:B------:R-:W-:Y:S01]  /*7a7f0*/  STL [R1+0x1ce8], R14 ;  /* 0x001ce80e01007387 */ /* 0x000fe20000100800 */
[----:B------:R-:W-:Y:S02]  /*7a800*/  ISETP.GE.AND P2, PT, R14, c[0x0][0x17c], PT ;  /* 0x00005f000e007a0c */ /* 0x000fe40003f46270 */
[----:B------:R-:W-:Y:S01]  /*7a810*/  ISETP.GE.AND P4, PT, R13, c[0x0][0x17c], PT ;  /* 0x00005f000d007a0c */ /* 0x000fe20003f86270 */
[----:B------:R-:W-:Y:S04]  /*7a820*/  STL [R1+0x1ce4], R18 ;  /* 0x001ce41201007387 */ /* 0x000fe80000100800 */
[----:B------:R-:W-:Y:S04]  /*7a830*/  STL [R1+0x1ce0], R16 ;  /* 0x001ce01001007387 */ /* 0x000fe80000100800 */
[----:B--2---:R0:W-:Y:S02]  /*7a840*/  @P6 STG.E.U16 [R8.64], R23 ;  /* 0x0000001708006986 */ /* 0x0041e4000c101506 */
[----:B0-----:R-:W-:Y:S01]  /*7a850*/  PRMT R9, R23, 0x7632, R9 ;  /* 0x0000763217097816 */ /* 0x001fe20000000009 */
[----:B------:R-:W-:-:S05]  /*7a860*/  IMAD.SHL.U32 R23, R16, 0x1000, RZ ;  /* 0x0000100010177824 */ /* 0x000fca00078e00ff */
[----:B------:R-:W-:-:S05]  /*7a870*/  LOP3.LUT R23, R23, 0x6000, RZ, 0xc0, !PT ;  /* 0x0000600017177812 */ /* 0x000fca00078ec0ff */
[----:B------:R-:W-:-:S05]  /*7a880*/  IMAD R23, R15, 0x10, R23 ;  /* 0x000000100f177824 */ /* 0x000fca00078e0217 */
[----:B------:R-:W0:Y:S04]  /*7a890*/  LDS.128 R12, [R23] ;  /* 0x00000000170c7984 */ /* 0x000e280000000c00 */
[----:B0-----:R-:W-:Y:S04]  /*7a8a0*/  STL [R1+0x24], R13 ;  /* 0x0000240d01007387 */ /* 0x001fe80000100800 */
[----:B------:R0:W-:Y:S04]  /*7a8b0*/  STL.64 [R1+0x28], R14 ;  /* 0x0000280e01007387 */ /* 0x0001e80000100a00 */
[----:B0-----:R-:W2:Y:S04]  /*7a8c0*/  LDL.LU R14, [R1+0x1ce8] ;  /* 0x001ce800010e7983 */ /* 0x001ea80000300800 */
[----:B------:R-:W3:Y:S01]  /*7a8d0*/  LDL.LU R25, [R1+0x230] ;  /* 0x0002300001197983 */ /* 0x000ee20000300800 */
[----:B------:R-:W-:Y:S01]  /*7a8e0*/  ISETP.LT.AND P0, PT, R27, c[0x0][0x178], !P0 ;  /* 0x00005e001b007a0c */ /* 0x000fe20004701270 */
[----:B------:R-:W-:Y:S01]  /*7a8f0*/  IMAD.WIDE R4, R10, 0x2, R28 ;  /* 0x000000020a047825 */ /* 0x000fe200078e021c */
[----:B------:R-:W-:-:S02]  /*7a900*/  ISETP.LT.AND P6, PT, R20, c[0x0][0x178], !P5 ;  /* 0x00005e0014007a0c */ /* 0x000fc40006fc1270 */
[----:B------:R-:W-:Y:S02]  /*7a910*/  ISETP.LT.AND P5, PT, R27, c[0x0][0x178], !P5 ;  /* 0x00005e001b007a0c */ /* 0x000fe40006fa1270 */
[----:B------:R-:W-:Y:S02]  /*7a920*/  IADD3 R6, R10, c[0x0][0x198], RZ ;  /* 0x000066000a067a10 */ /* 0x000fe40007ffe0ff */
[----:B------:R-:W-:Y:S02]  /*7a930*/  PRMT R8, R11, 0x7632, R8 ;  /* 0x000076320b087816 */ /* 0x000fe40000000008 */
[----:B------:R-:W-:-:S03]  /*7a940*/  IADD3 R0, R6, c[0x0][0x198], RZ ;  /* 0x0000660006007a10 */ /* 0x000fc60007ffe0ff */
[----:B------:R0:W-:Y:S01]  /*7a950*/  @P0 STG.E.U16 [R4.64], R11 ;  /* 0x0000000b04000986 */ /* 0x0001e2000c101506 */
[----:B------:R-:W-:Y:S02]  /*7a960*/  ISETP.LT.AND P0, PT, R20, c[0x0][0x178], !P3 ;  /* 0x00005e0014007a0c */ /* 0x000fe40005f01270 */
[----:B------:R-:W-:Y:S01]  /*7a970*/  ISETP.LT.AND P3, PT, R27, c[0x0][0x178], !P3 ;  /* 0x00005e001b007a0c */ /* 0x000fe20005f61270 */
[----:B------:R-:W1:Y:S01]  /*7a980*/  S2R R22, SR_TID.X ;  /* 0x0000000000167919 */ /* 0x000e620000002100 */
[----:B0-----:R-:W-:-:S04]  /*7a990*/  IMAD.WIDE R4, R6, 0x2, R2 ;  /* 0x0000000206047825 */ /* 0x001fc800078e0202 */
[----:B------:R-:W-:Y:S01]  /*7a9a0*/  IMAD.WIDE R6, R6, 0x2, R28 ;  /* 0x0000000206067825 */ /* 0x000fe200078e021c */
[----:B------:R0:W-:Y:S04]  /*7a9b0*/  @P6 STG.E.U16 [R4.64], R9 ;  /* 0x0000000904006986 */ /* 0x0001e8000c101506 */
[----:B------:R1:W-:Y:S01]  /*7a9c0*/  @P5 STG.E.U16 [R6.64], R8 ;  /* 0x0000000806005986 */ /* 0x0003e2000c101506 */
[----:B----4-:R-:W-:Y:S01]  /*7a9d0*/  PRMT R11, R21, 0x7632, R11 ;  /* 0x00007632150b7816 */ /* 0x010fe2000000000b */
[----:B0-----:R-:W-:-:S04]  /*7a9e0*/  IMAD.WIDE R4, R0, 0x2, R2 ;  /* 0x0000000200047825 */ /* 0x001fc800078e0202 */
[----:B-1----:R-:W-:Y:S01]  /*7a9f0*/  IMAD.WIDE R6, R0, 0x2, R28 ;  /* 0x0000000200067825 */ /* 0x002fe200078e021c */
[----:B------:R-:W-:Y:S04]  /*7aa00*/  @P0 STG.E.U16 [R4.64], R19 ;  /* 0x0000001304000986 */ /* 0x000fe8000c101506 */
[----:B------:R0:W-:Y:S04]  /*7aa10*/  @P3 STG.E.U16 [R6.64], R21 ;  /* 0x0000001506003986 */ /* 0x0001e8000c101506 */
[----:B0-----:R-:W0:Y:S01]  /*7aa20*/  S2R R21, SR_TID.X ;  /* 0x0000000000157919 */ /* 0x001e220000002100 */
[----:B------:R-:W-:Y:S01]  /*7aa30*/  IMAD.MOV.U32 R13, RZ, RZ, R12 ;  /* 0x000000ffff0d7224 */ /* 0x000fe200078e000c */
[C---:B------:R-:W-:Y:S01]  /*7aa40*/  LOP3.LUT R12, R22.reuse, 0xff, RZ, 0xc0, !PT ;  /* 0x000000ff160c7812 */ /* 0x040fe200078ec0ff */
[----:B------:R-:W-:Y:S01]  /*7aa50*/  IMAD.SHL.U32 R22, R22, 0x1000, RZ ;  /* 0x0000100016167824 */ /* 0x000fe200078e00ff */
[----:B------:R-:W-:-:S04]  /*7aa60*/  ISETP.LT.AND P0, PT, R20, c[0x0][0x178], !P1 ;  /* 0x00005e0014007a0c */ /* 0x000fc80004f01270 */
[----:B------:R-:W-:Y:S02]  /*7aa70*/  LOP3.LUT R22, R22, 0x6000, RZ, 0xc0, !PT ;  /* 0x0000600016167812 */ /* 0x000fe400078ec0ff */
[----:B------:R-:W-:Y:S02]  /*7aa80*/  IADD3 R10, R26, 0xc2, RZ ;  /* 0x000000c21a0a7810 */ /* 0x000fe40007ffe0ff */
[----:B------:R-:W-:Y:S01]  /*7aa90*/  IADD3 R6, R0, c[0x0][0x198], RZ ;  /* 0x0000660000067a10 */ /* 0x000fe20007ffe0ff */
[----:B------:R-:W-:Y:S01]  /*7aaa0*/  IMAD R22, R12, 0x10, R22 ;  /* 0x000000100c167824 */ /* 0x000fe200078e0216 */
[----:B------:R-:W-:Y:S02]  /*7aab0*/  ISETP.LT.AND P1, PT, R27, c[0x0][0x178], !P1 ;  /* 0x00005e001b007a0c */ /* 0x000fe40004f21270 */
[----:B------:R-:W-:Y:S02]  /*7aac0*/  ISETP.GE.AND P6, PT, R10, c[0x0][0x17c], PT ;  /* 0x00005f000a007a0c */ /* 0x000fe40003fc6270 */
[C---:B0-----:R-:W-:Y:S01]  /*7aad0*/  LOP3.LUT R15, R21.reuse, 0xff, RZ, 0xc0, !PT ;  /* 0x000000ff150f7812 */ /* 0x041fe200078ec0ff */
[----:B------:R-:W-:Y:S01]  /*7aae0*/  IMAD.SHL.U32 R21, R21, 0x1000, RZ ;  /* 0x0000100015157824 */ /* 0x000fe200078e00ff */
[----:B------:R-:W-:Y:S01]  /*7aaf0*/  PRMT R10, R19, 0x7632, R10 ;  /* 0x00007632130a7816 */ /* 0x000fe2000000000a */
[----:B------:R-:W-:-:S03]  /*7ab00*/  IMAD.WIDE R4, R6, 0x2, R2 ;  /* 0x0000000206047825 */ /* 0x000fc600078e0202 */
[----:B------:R-:W-:Y:S02]  /*7ab10*/  LOP3.LUT R21, R21, 0x6000, RZ, 0xc0, !PT ;  /* 0x0000600015157812 */ /* 0x000fe400078ec0ff */
[----:B------:R-:W-:-:S03]  /*7ab20*/  LOP3.LUT R22, R22, 0x20, RZ, 0x3c, !PT ;  /* 0x0000002016167812 */ /* 0x000fc600078e3cff */
[----:B------:R-:W-:Y:S01]  /*7ab30*/  IMAD R21, R15, 0x10, R21 ;  /* 0x000000100f157824 */ /* 0x000fe200078e0215 */
[C---:B------:R-:W-:Y:S01]  /*7ab40*/  IADD3 R0, R6.reuse, c[0x0][0x198], RZ ;  /* 0x0000660006007a10 */ /* 0x040fe20007ffe0ff */
[----:B------:R-:W-:Y:S01]  /*7ab50*/  IMAD.WIDE R6, R6, 0x2, R28 ;  /* 0x0000000206067825 */ /* 0x000fe200078e021c */
[----:B------:R0:W-:Y:S02]  /*7ab60*/  @P0 STG.E.U16 [R4.64], R10 ;  /* 0x0000000a04000986 */ /* 0x0001e4000c101506 */
[----:B------:R-:W-:Y:S02]  /*7ab70*/  LOP3.LUT R21, R21, 0x40, RZ, 0x3c, !PT ;  /* 0x0000004015157812 */ /* 0x000fe400078e3cff */
[----:B------:R-:W1:Y:S04]  /*7ab80*/  LDS.128 R16, [R22] ;  /* 0x0000000016107984 */ /* 0x000e680000000c00 */
[----:B------:R-:W-:Y:S01]  /*7ab90*/  @P1 STG.E.U16 [R6.64], R11 ;  /* 0x0000000b06001986 */ /* 0x000fe2000c101506 */
[----:B0-----:R-:W-:-:S04]  /*7aba0*/  IADD3 R4, R26, 0xc5, RZ ;  /* 0x000000c51a047810 */ /* 0x001fc80007ffe0ff */
[----:B------:R-:W-:Y:S02]  /*7abb0*/  ISETP.GE.AND P1, PT, R4, c[0x0][0x17c], PT ;  /* 0x00005f0004007a0c */ /* 0x000fe40003f26270 */
[----:B------:R-:W0:Y:S01]  /*7abc0*/  LDS.128 R4, [R21] ;  /* 0x0000000015047984 */ /* 0x000e220000000c00 */
[----:B------:R-:W-:-:S03]  /*7abd0*/  ISETP.LT.AND P3, PT, R20, c[0x0][0x178], !P4 ;  /* 0x00005e0014007a0c */ /* 0x000fc60006761270 */
[----:B-1----:R1:W-:Y:S04]  /*7abe0*/  STL [R1+0x34], R17 ;  /* 0x0000341101007387 */ /* 0x0023e80000100800 */
[----:B------:R4:W-:Y:S01]  /*7abf0*/  STL.64 [R1+0x38], R18 ;  /* 0x0000381201007387 */ /* 0x0009e20000100a00 */
[----:B-1----:R-:W-:-:S03]  /*7ac00*/  IMAD.MOV.U32 R17, RZ, RZ, R16 ;  /* 0x000000ffff117224 */ /* 0x002fc600078e0010 */
[----:B----4-:R-:W4:Y:S04]  /*7ac10*/  LDL.LU R18, [R1+0x1ce4] ;  /* 0x001ce40001127983 */ /* 0x010f280000300800 */
[----:B------:R-:W4:Y:S04]  /*7ac20*/  LDL.LU R16, [R1+0x1ce0] ;  /* 0x001ce00001107983 */ /* 0x000f280000300800 */
[----:B------:R-:W4:Y:S04]  /*7ac30*/  LDL.LU R22, [R1+0x250] ;  /* 0x0002500001167983 */ /* 0x000f280000300800 */
[----:B0-----:R0:W-:Y:S04]  /*7ac40*/  STL [R1+0x1c9c], R7 ;  /* 0x001c9c0701007387 */ /* 0x0011e80000100800 */
[----:B0-----:R-:W4:Y:S01]  /*7ac50*/  LDL R7, [R1+0x1068] ;  /* 0x0010680001077983 */ /* 0x001f220000100800 */
[----:B------:R-:W-:-:S04]  /*7ac60*/  IADD3 R9, R26, 0xc3, RZ ;  /* 0x000000c31a097810 */ /* 0x000fc80007ffe0ff */
[----:B------:R-:W-:Y:S01]  /*7ac70*/  ISETP.GE.AND P5, PT, R9, c[0x0][0x17c], PT ;  /* 0x00005f0009007a0c */ /* 0x000fe20003fa6270 */
[----:B------:R-:W-:-:S05]  /*7ac80*/  IMAD.WIDE R8, R0, 0x2, R2 ;  /* 0x0000000200087825 */ /* 0x000fca00078e0202 */
[----:B---3--:R0:W-:Y:S01]  /*7ac90*/  @P3 STG.E.U16 [R8.64], R25 ;  /* 0x0000001908003986 */ /* 0x0081e2000c101506 */
[----:B--2---:R-:W-:-:S03]  /*7aca0*/  PRMT R14, R25, 0x7632, R14 ;  /* 0x00007632190e7816 */ /* 0x004fc6000000000e */
[----:B0-----:R-:W2:Y:S01]  /*7acb0*/  LDL.LU R25, [R1+0x260] ;  /* 0x0002600001197983 */ /* 0x001ea20000300800 */
[C---:B------:R-:W-:Y:S02]  /*7acc0*/  ISETP.LT.AND P4, PT, R27.reuse, c[0x0][0x178], !P4 ;  /* 0x00005e001b007a0c */ /* 0x040fe40006781270 */
[----:B------:R-:W-:Y:S01]  /*7acd0*/  ISETP.LT.AND P3, PT, R20, c[0x0][0x178], !P2 ;  /* 0x00005e0014007a0c */ /* 0x000fe20005761270 */
[C---:B------:R-:W-:Y:S01]  /*7ace0*/  IMAD.WIDE R10, R0.reuse, 0x2, R28 ;  /* 0x00000002000a7825 */ /* 0x040fe200078e021c */
[----:B------:R-:W-:Y:S02]  /*7acf0*/  ISETP.LT.AND P2, PT, R27, c[0x0][0x178], !P2 ;  /* 0x00005e001b007a0c */ /* 0x000fe40005741270 */
[----:B------:R-:W-:Y:S02]  /*7ad00*/  IADD3 R8, R0, c[0x0][0x198], RZ ;  /* 0x0000660000087a10 */ /* 0x000fe40007ffe0ff */
[----:B------:R-:W-:Y:S02]  /*7ad10*/  IADD3 R12, R26, 0xc4, RZ ;  /* 0x000000c41a0c7810 */ /* 0x000fe40007ffe0ff */
[----:B------:R-:W-:-:S02]  /*7ad20*/  IADD3 R0, R8, c[0x0][0x198], RZ ;  /* 0x0000660008007a10 */ /* 0x000fc40007ffe0ff */
[----:B------:R-:W-:Y:S01]  /*7ad30*/  ISETP.GE.AND P0, PT, R12, c[0x0][0x17c], PT ;  /* 0x00005f000c007a0c */ /* 0x000fe20003f06270 */
[----:B------:R0:W-:Y:S01]  /*7ad40*/  @P4 STG.E.U16 [R10.64], R13 ;  /* 0x0000000d0a004986 */ /* 0x0001e2000c101506 */
[----:B------:R-:W-:Y:S01]  /*7ad50*/  PRMT R12, R13, 0x7632, R12 ;  /* 0x000076320d0c7816 */ /* 0x000fe2000000000c */
[----:B0-----:R-:W-:-:S04]  /*7ad60*/  IMAD.WIDE R10, R8, 0x2, R2 ;  /* 0x00000002080a7825 */ /* 0x001fc800078e0202 */
[----:B------:R-:W-:Y:S01]  /*7ad70*/  IMAD.WIDE R8, R8, 0x2, R28 ;  /* 0x0000000208087825 */ /* 0x000fe200078e021c */
[----:B------:R0:W-:Y:S01]  /*7ad80*/  @P3 STG.E.U16 [R10.64], R14 ;  /* 0x0000000e0a003986 */ /* 0x0001e2000c101506 */
[----:B------:R-:W-:-:S03]  /*7ad90*/  IADD3 R13, R26, 0xc6, RZ ;  /* 0x000000c61a0d7810 */ /* 0x000fc60007ffe0ff */
[----:B------:R1:W-:Y:S01]  /*7ada0*/  @P2 STG.E.U16 [R8.64], R12 ;  /* 0x0000000c08002986 */ /* 0x0003e2000c101506 */
[----:B------:R-:W-:Y:S01]  /*7adb0*/  ISETP.GE.AND P3, PT, R13, c[0x0][0x17c], PT ;  /* 0x00005f000d007a0c */ /* 0x000fe20003f66270 */
[----:B0-----:R-:W-:Y:S01]  /*7adc0*/  IMAD.WIDE R10, R0, 0x2, R2 ;  /* 0x00000002000a7825 */ /* 0x001fe200078e0202 */
[----:B------:R-:W-:-:S03]  /*7add0*/  IADD3 R14, R26, 0xc7, RZ ;  /* 0x000000c71a0e7810 */ /* 0x000fc60007ffe0ff */
[----:B-1----:R-:W-:-:S04]  /*7ade0*/  IMAD.WIDE R12, R0, 0x2, R28 ;  /* 0x00000002000c7825 */ /* 0x002fc800078e021c */
[C---:B----4-:R-:W-:Y:S01]  /*7adf0*/  IMAD.SHL.U32 R21, R16.reuse, 0x1000, RZ ;  /* 0x0000100010157824 */ /* 0x050fe200078e00ff */
[----:B------:R-:W-:Y:S02]  /*7ae00*/  LOP3.LUT R15, R16, 0xff, RZ, 0xc0, !PT ;  /* 0x000000ff100f7812 */ /* 0x000fe400078ec0ff */
[----:B------:R-:W-:Y:S02]  /*7ae10*/  IADD3 R16, R0, c[0x0][0x198], RZ ;  /* 0x0000660000107a10 */ /* 0x000fe40007ffe0ff */
[----:B------:R-:W-:Y:S02]  /*7ae20*/  LOP3.LUT R21, R21, 0x6000, RZ, 0xc0, !PT ;  /* 0x0000600015157812 */ /* 0x000fe400078ec0ff */
[----:B------:R-:W-:Y:S02]  /*7ae30*/  ISETP.LT.AND P4, PT, R7, c[0x0][0x178], !P6 ;  /* 0x00005e0007007a0c */ /* 0x000fe40007781270 */
[----:B------:R-:W-:Y:S02]  /*7ae40*/  ISETP.LT.AND P6, PT, R27, c[0x0][0x178], !P6 ;  /* 0x00005e001b007a0c */ /* 0x000fe400077c1270 */
[----:B------:R-:W-:Y:S01]  /*7ae50*/  ISETP.LT.AND P2, PT, R7, c[0x0][0x178], !P5 ;  /* 0x00005e0007007a0c */ /* 0x000fe20006f41270 */
[----:B------:R-:W-:Y:S01]  /*7ae60*/  IMAD R21, R15, 0x10, R21 ;  /* 0x000000100f157824 */ /* 0x000fe200078e0215 */
[----:B------:R-:W-:-:S02]  /*7ae70*/  PRMT R0, R22, 0x7632, R0 ;  /* 0x0000763216007816 */ /* 0x000fc40000000000 */
[----:B------:R-:W-:-:S05]  /*7ae80*/  ISETP.LT.AND P5, PT, R27, c[0x0][0x178], !P5 ;  /* 0x00005e001b007a0c */ /* 0x000fca0006fa1270 */
[----:B------:R-:W-:Y:S01]  /*7ae90*/  @P4 STG.E.U16 [R10.64], R22 ;  /* 0x000000160a004986 */ /* 0x000fe2000c101506 */
[----:B------:R-:W-:Y:S01]  /*7aea0*/  ISETP.GE.AND P4, PT, R14, c[0x0][0x17c], PT ;  /* 0x00005f000e007a0c */ /* 0x000fe20003f86270 */
[----:B------:R-:W-:Y:S02]  /*7aeb0*/  IMAD.WIDE R14, R16, 0x2, R2 ;  /* 0x00000002100e7825 */ /* 0x000fe400078e0202 */
[----:B------:R0:W-:Y:S01]  /*7aec0*/  @P6 STG.E.U16 [R12.64], R17 ;  /* 0x000000110c006986 */ /* 0x0001e2000c101506 */
[----:B------:R-:W-:-:S03]  /*7aed0*/  ISETP.LT.AND P6, PT, R7, c[0x0][0x178], !P0 ;  /* 0x00005e0007007a0c */ /* 0x000fc600047c1270 */
[----:B------:R1:W-:Y:S01]  /*7aee0*/  @P2 STG.E.U16 [R14.64], R0 ;  /* 0x000000000e002986 */ /* 0x0003e2000c101506 */
[----:B------:R-:W-:Y:S02]  /*7aef0*/  LOP3.LUT R21, R21, 0x60, RZ, 0x3c, !PT ;  /* 0x0000006015157812 */ /* 0x000fe400078e3cff */
[----:B------:R-:W-:-:S03]  /*7af00*/  PRMT R18, R17, 0x7632, R18 ;  /* 0x0000763211127816 */ /* 0x000fc60000000012 */
[----:B------:R-:W3:Y:S01]  /*7af10*/  LDS.128 R8, [R21] ;  /* 0x0000000015087984 */ /* 0x000ee20000000c00 */
[C---:B0-----:R-:W-:Y:S01]  /*7af20*/  IMAD.WIDE R12, R16.reuse, 0x2, R28 ;  /* 0x00000002100c7825 */ /* 0x041fe200078e021c */
[----:B-1----:R-:W-:-:S04]  /*7af30*/  IADD3 R0, R16, c[0x0][0x198], RZ ;  /* 0x0000660010007a10 */ /* 0x002fc80007ffe0ff */
[----:B------:R-:W-:Y:S01]  /*7af40*/  @P5 STG.E.U16 [R12.64], R18 ;  /* 0x000000120c005986 */ /* 0x000fe2000c101506 */
[----:B------:R-:W-:Y:S01]  /*7af50*/  IMAD.WIDE R14, R0, 0x2, R2 ;  /* 0x00000002000e7825 */ /* 0x000fe200078e0202 */
[----:B------:R-:W-:-:S03]  /*7af60*/  ISETP.LT.AND P0, PT, R27, c[0x0][0x178], !P0 ;  /* 0x00005e001b007a0c */ /* 0x000fc60004701270 */
[----:B------:R-:W-:Y:S01]  /*7af70*/  IMAD.WIDE R16, R0, 0x2, R28 ;  /* 0x0000000200107825 */ /* 0x000fe200078e021c */
[----:B---3--:R-:W-:Y:S04]  /*7af80*/  STL.64 [R1+0x1ca0], R10 ;  /* 0x001ca00a01007387 */ /* 0x008fe80000100a00 */
[----:B--2---:R-:W-:Y:S04]  /*7af90*/  @P6 STG.E.U16 [R14.64], R25 ;  /* 0x000000190e006986 */ /* 0x004fe8000c101506 */
[----:B------:R-:W0:Y:S04]  /*7afa0*/  LDS.128 R12, [R23+0x1000] ;  /* 0x00100000170c7984 */ /* 0x000e280000000c00 */
[----:B------:R-:W-:Y:S01]  /*7afb0*/  @P0 STG.E.U16 [R16.64], R4 ;  /* 0x0000000410000986 */ /* 0x000fe2000c101506 */
[----:B------:R-:W-:-:S02]  /*7afc0*/  ISETP.LT.AND P0, PT, R7, c[0x0][0x178], !P1 ;  /* 0x00005e0007007a0c */ /* 0x000fc40004f01270 */
[----:B------:R-:W-:Y:S02]  /*7afd0*/  ISETP.LT.AND P1, PT, R27, c[0x0][0x178], !P1 ;  /* 0x00005e001b007a0c */ /* 0x000fe40004f21270 */
[----:B------:R-:W2:Y:S04]  /*7afe0*/  LDL.LU R27, [R1+0x1cdc] ;  /* 0x001cdc00011b7983 */ /* 0x000ea80000300800 */
[----:B0-----:R0:W-:Y:S04]  /*7aff0*/  STL.64 [R1+0x1ca8], R14 ;  /* 0x001ca80e01007387 */ /* 0x0011e80000100a00 */
[----:B0-----:R-:W3:Y:S01]  /*7b000*/  LDL R15, [R1+0x106c] ;  /* 0x00106c00010f7983 */ /* 0x001ee20000100800 */
[----:B------:R-:W-:-:S02]  /*7b010*/  IADD3 R18, R0, c[0x0][0x198], RZ ;  /* 0x0000660000127a10 */ /* 0x000fc40007ffe0ff */
[----:B------:R-:W-:Y:S02]  /*7b020*/  ISETP.LT.AND P6, PT, R7, c[0x0][0x178], !P3 ;  /* 0x00005e0007007a0c */ /* 0x000fe40005fc1270 */
[C---:B------:R-:W-:Y:S02]  /*7b030*/  IADD3 R19, R26.reuse, 0xc8, RZ ;  /* 0x000000c81a137810 */ /* 0x040fe40007ffe0ff */
[----:B------:R-:W-:Y:S02]  /*7b040*/  IADD3 R20, R26, 0xc9, RZ ;  /* 0x000000c91a147810 */ /* 0x000fe40007ffe0ff */
[----:B------:R-:W-:Y:S02]  /*7b050*/  PRMT R4, R25, 0x7632, R4 ;  /* 0x0000763219047816 */ /* 0x000fe40000000004 */
[C---:B------:R-:W-:Y:S01]  /*7b060*/  IADD3 R0, R18.reuse, c[0x0][0x198], RZ ;  /* 0x0000660012007a10 */ /* 0x040fe20007ffe0ff */
[----:B------:R-:W-:Y:S01]  /*7b070*/  IMAD.WIDE R16, R18, 0x2, R2 ;  /* 0x0000000212107825 */ /* 0x000fe200078e0202 */
[----:B------:R-:W-:-:S02]  /*7b080*/  ISETP.GE.AND P2, PT, R19, c[0x0][0x17c], PT ;  /* 0x00005f0013007a0c */ /* 0x000fc40003f46270 */
[----:B------:R-:W-:Y:S01]  /*7b090*/  ISETP.GE.AND P5, PT, R20, c[0x0][0x17c], PT ;  /* 0x00005f0014007a0c */ /* 0x000fe20003fa6270 */
[----:B------:R-:W-:Y:S01]  /*7b0a0*/  IMAD.WIDE R18, R18, 0x2, R28 ;  /* 0x0000000212127825 */ /* 0x000fe200078e021c */
[----:B------:R-:W-:-:S03]  /*7b0b0*/  PRMT R24, R4, 0x7632, R24 ;  /* 0x0000763204187816 */ /* 0x000fc60000000018 */
[C---:B------:R-:W-:Y:S01]  /*7b0c0*/  IMAD.WIDE R20, R0.reuse, 0x2, R2 ;  /* 0x0000000200147825 */ /* 0x040fe200078e0202 */
[----:B------:R-:W-:Y:S03]  /*7b0d0*/  @P0 STG.E.U16 [R16.64], R4 ;  /* 0x0000000410000986 */ /* 0x000fe6000c101506 */
[----:B------:R-:W-:Y:S01]  /*7b0e0*/  IMAD.WIDE R22, R0, 0x2, R28 ;  /* 0x0000000200167825 */ /* 0x000fe200078e021c */
[----:B------:R-:W-:Y:S04]  /*7b0f0*/  @P1 STG.E.U16 [R18.64], R24 ;  /* 0x0000001812001986 */ /* 0x000fe8000c101506 */
[----:B------:R-:W0:Y:S04]  /*7b100*/  S2R R11, SR_TID.X ;  /* 0x00000000000b7919 */ /* 0x000e280000002100 */
[----:B--2---:R-:W-:Y:S01]  /*7b110*/  @P6 STG.E.U16 [R20.64], R27 ;  /* 0x0000001b14006986 */ /* 0x004fe2000c101506 */
[----:B---3--:R-:W-:-:S13]  /*7b120*/  ISETP.LT.AND P3, PT, R15, c[0x0][0x178], !P3 ;  /* 0x00005e000f007a0c */ /* 0x008fda0005f61270 */
[----:B------:R1:W-:Y:S02]  /*7b130*/  @P3 STG.E.U16 [R22.64], R8 ;  /* 0x0000000816003986 */ /* 0x0003e4000c101506 */
[----:B-1----:R-:W-:Y:S02]  /*7b140*/  PRMT R8, R27, 0x7632, R8 ;  /* 0x000076321b087816 */ /* 0x002fe40000000008 */
[----:B------:R-:W2:Y:S01]  /*7b150*/  LDL.LU R27, [R1+0x1cd8] ;  /* 0x001cd800011b7983 */ /* 0x000ea20000300800 */
[C---:B0-----:R-:W-:Y:S01]  /*7b160*/  LOP3.LUT R10, R11.reuse, 0xff, RZ, 0xc0, !PT ;  /* 0x000000ff0b0a7812 */ /* 0x041fe200078ec0ff */
[----:B------:R-:W-:-:S05]  /*7b170*/  IMAD.SHL.U32 R11, R11, 0x1000, RZ ;  /* 0x000010000b0b7824 */ /* 0x000fca00078e00ff */
[----:B------:R-:W-:-:S05]  /*7b180*/  LOP3.LUT R11, R11, 0x6000, RZ, 0xc0, !PT ;  /* 0x000060000b0b7812 */ /* 0x000fca00078ec0ff */
[----:B------:R-:W-:-:S05]  /*7b190*/  IMAD R11, R10, 0x10, R11 ;  /* 0x000000100a0b7824 */ /* 0x000fca00078e020b */
[----:B------:R-:W-:-:S05]  /*7b1a0*/  LOP3.LUT R11, R11, 0x20, RZ, 0x3c, !PT ;  /* 0x000000200b0b7812 */ /* 0x000fca00078e3cff */
[----:B------:R-:W0:Y:S01]  /*7b1b0*/  LDS.128 R16, [R11+0x1000] ;  /* 0x001000000b107984 */ /* 0x000e220000000c00 */
[----:B------:R-:W-:Y:S02]  /*7b1c0*/  ISETP.LT.AND P1, PT, R7, c[0x0][0x178], !P4 ;  /* 0x00005e0007007a0c */ /* 0x000fe40006721270 */
[----:B------:R-:W-:Y:S02]  /*7b1d0*/  ISETP.LT.AND P4, PT, R15, c[0x0][0x178], !P4 ;  /* 0x00005e000f007a0c */ /* 0x000fe40006781270 */
[----:B------:R-:W-:Y:S02]  /*7b1e0*/  IADD3 R20, R0, c[0x0][0x198], RZ ;  /* 0x0000660000147a10 */ /* 0x000fe40007ffe0ff */
[----:B------:R-:W-:Y:S02]  /*7b1f0*/  PRMT R4, R8, 0x7632, R4 ;  /* 0x0000763208047816 */ /* 0x000fe40000000004 */
[C---:B------:R-:W-:Y:S01]  /*7b200*/  IADD3 R0, R20.reuse, c[0x0][0x198], RZ ;  /* 0x0000660014007a10 */ /* 0x040fe20007ffe0ff */
[----:B------:R-:W-:Y:S01]  /*7b210*/  IMAD.WIDE R22, R20, 0x2, R2 ;  /* 0x0000000214167825 */ /* 0x000fe200078e0202 */
[----:B------:R-:W-:-:S03]  /*7b220*/  IADD3 R25, R26, 0xca, RZ ;  /* 0x000000ca1a197810 */ /* 0x000fc60007ffe0ff */
[----:B------:R-:W-:Y:S01]  /*7b230*/  IMAD.WIDE R20, R20, 0x2, R28 ;  /* 0x0000000214147825 */ /* 0x000fe200078e021c */
[----:B------:R-:W-:Y:S01]  /*7b240*/  @P1 STG.E.U16 [R22.64], R8 ;  /* 0x0000000816001986 */ /* 0x000fe2000c101506 */
[----:B------:R-:W-:Y:S02]  /*7b250*/  ISETP.GE.AND P0, PT, R25, c[0x0][0x17c], PT ;  /* 0x00005f0019007a0c */ /* 0x000fe40003f06270 */
[C---:B------:R-:W-:Y:S01]  /*7b260*/  IADD3 R24, R26.reuse, 0xcb, RZ ;  /* 0x000000cb1a187810 */ /* 0x040fe20007ffe0ff */
[----:B------:R1:W-:Y:S01]  /*7b270*/  @P4 STG.E.U16 [R20.64], R4 ;  /* 0x0000000414004986 */ /* 0x0003e2000c101506 */
[C---:B------:R-:W-:Y:S02]  /*7b280*/  IADD3 R25, R26.reuse, 0xcc, RZ ;  /* 0x000000cc1a197810 */ /* 0x040fe40007ffe0ff */
[----:B-1----:R-:W-:Y:S02]  /*7b290*/  IADD3 R4, R26, 0xcd, RZ ;  /* 0x000000cd1a047810 */ /* 0x002fe40007ffe0ff */
[----:B------:R-:W1:Y:S01]  /*7b2a0*/  S2R R26, SR_TID.X ;  /* 0x00000000001a7919 */ /* 0x000e620000002100 */
[----:B------:R-:W-:-:S02]  /*7b2b0*/  ISETP.LT.AND P3, PT, R7, c[0x0][0x178], !P2 ;  /* 0x00005e0007007a0c */ /* 0x000fc40005761270 */
[----:B------:R-:W-:Y:S01]  /*7b2c0*/  ISETP.LT.AND P2, PT, R15, c[0x0][0x178], !P2 ;  /* 0x00005e000f007a0c */ /* 0x000fe20005741270 */
[----:B0-----:R0:W-:Y:S01]  /*7b2d0*/  STL.64 [R1+0x1cb0], R18 ;  /* 0x001cb01201007387 */ /* 0x0011e20000100a00 */
[C---:B------:R-:W-:Y:S01]  /*7b2e0*/  IMAD.WIDE R22, R0.reuse, 0x2, R2 ;  /* 0x0000000200167825 */ /* 0x040fe200078e0202 */
[----:B------:R-:W-:Y:S02]  /*7b2f0*/  ISETP.LT.AND P4, PT, R7, c[0x0][0x178], !P5 ;  /* 0x00005e0007007a0c */ /* 0x000fe40006f81270 */
[----:B0-----:R-:W0:Y:S01]  /*7b300*/  S2R R19, SR_TID.X ;  /* 0x0000000000137919 */ /* 0x001e220000002100 */
[C---:B------:R-:W-:Y:S01]  /*7b310*/  IMAD.WIDE R20, R0.reuse, 0x2, R28 ;  /* 0x0000000200147825 */ /* 0x040fe200078e021c */
[----:B------:R-:W-:-:S03]  /*7b320*/  IADD3 R0, R0, c[0x0][0x198], RZ ;  /* 0x0000660000007a10 */ /* 0x000fc60007ffe0ff */
[C---:B-1----:R-:W-:Y:S01]  /*7b330*/  IMAD.SHL.U32 R11, R26.reuse, 0x1000, RZ ;  /* 0x000010001a0b7824 */ /* 0x042fe200078e00ff */
[----:B------:R-:W-:Y:S01]  /*7b340*/  LOP3.LUT R14, R26, 0xff, RZ, 0xc0, !PT ;  /* 0x000000ff1a0e7812 */ /* 0x000fe200078ec0ff */
[----:B------:R-:W3:Y:S03]  /*7b350*/  LDL.LU R10, [R1+0x290] ;  /* 0x00029000010a7983 */ /* 0x000ee60000300800 */
[----:B------:R-:W-:-:S05]  /*7b360*/  LOP3.LUT R11, R11, 0x6000, RZ, 0xc0, !PT ;  /* 0x000060000b0b7812 */ /* 0x000fca00078ec0ff */
[----:B------:R-:W-:Y:S01]  /*7b370*/  IMAD R11, R14, 0x10, R11 ;  /* 0x000000100e0b7824 */ /* 0x000fe200078e020b */
[----:B------:R-:W-:-:S04]  /*7b380*/  ISETP.LT.AND P5, PT, R15, c[0x0][0x178], !P5 ;  /* 0x00005e000f007a0c */ /* 0x000fc80006fa1270 */
[----:B------:R-:W-:Y:S02]  /*7b390*/  LOP3.LUT R11, R11, 0x40, RZ, 0x3c, !PT ;  /* 0x000000400b0b7812 */ /* 0x000fe400078e3cff */
[----:B0-----:R-:W-:Y:S02]  /*7b3a0*/  LOP3.LUT R14, R19, 0xff, RZ, 0xc0, !PT ;  /* 0x000000ff130e7812 */ /* 0x001fe400078ec0ff */
[----:B------:R-:W-:Y:S02]  /*7b3b0*/  ISETP.GE.AND P6, PT, R24, c[0x0][0x17c], PT ;  /* 0x00005f0018007a0c */ /* 0x000fe40003fc6270 */
[----:B------:R-:W-:Y:S01]  /*7b3c0*/  ISETP.GE.AND P1, PT, R25, c[0x0][0x17c], PT ;  /* 0x00005f0019007a0c */ /* 0x000fe20003f26270 */
[C---:B------:R-:W-:Y:S01]  /*7b3d0*/  IMAD.WIDE R24, R0.reuse, 0x2, R28 ;  /* 0x0000000200187825 */ /* 0x040fe200078e021c */
[----:B--2---:R-:W-:Y:S04]  /*7b3e0*/  @P3 STG.E.U16 [R22.64], R27 ;  /* 0x0000001b16003986 */ /* 0x004fe8000c101506 */
[----:B------:R0:W-:Y:S04]  /*7b3f0*/  @P2 STG.E.U16 [R20.64], R12 ;  /* 0x0000000c14002986 */ /* 0x0001e8000c101506 */
[----:B------:R1:W2:Y:S01]  /*7b400*/  LDS.128 R20, [R11+0x1000] ;  /* 0x001000000b147984 */ /* 0x0002a20000000c00 */
[----:B0-----:R-:W-:Y:S01]  /*7b410*/  PRMT R12, R27, 0x7632, R12 ;  /* 0x000076321b0c7816 */ /* 0x001fe2000000000c */
[----:B------:R-:W-:Y:S01]  /*7b420*/  IMAD.WIDE R26, R0, 0x2, R2 ;  /* 0x00000002001a7825 */ /* 0x000fe200078e0202 */
[----:B------:R-:W-:Y:S01]  /*7b430*/  ISETP.GE.AND P3, PT, R4, c[0x0][0x17c], PT ;  /* 0x00005f0004007a0c */ /* 0x000fe20003f66270 */
[----:B-1----:R-:W4:Y:S04]  /*7b440*/  LDL.LU R11, [R1+0x280] ;  /* 0x00028000010b7983 */ /* 0x002f280000300800 */
[----:B------:R0:W-:Y:S02]  /*7b450*/  @P4 STG.E.U16 [R26.64], R12 ;  /* 0x0000000c1a004986 */ /* 0x0001e4000c101506 */
[----:B0-----:R-:W-:-:S05]  /*7b460*/  IMAD.SHL.U32 R27, R19, 0x1000, RZ ;  /* 0x00001000131b7824 */ /* 0x001fca00078e00ff */
[----:B------:R-:W-:-:S05]  /*7b470*/  LOP3.LUT R27, R27, 0x6000, RZ, 0xc0, !PT ;  /* 0x000060001b1b7812 */ /* 0x000fca00078ec0ff */
[----:B------:R-:W-:Y:S01]  /*7b480*/  IMAD R27, R14, 0x10, R27 ;  /* 0x000000100e1b7824 */ /* 0x000fe200078e021b */
[----:B------:R-:W-:-:S04]  /*7b490*/  PRMT R4, R12, 0x7632, R4 ;  /* 0x000076320c047816 */ /* 0x000fc80000000004 */
[----:B------:R-:W-:Y:S01]  /*7b4a0*/  LOP3.LUT R27, R27, 0x60, RZ, 0x3c, !PT ;  /* 0x000000601b1b7812 */ /* 0x000fe200078e3cff */
[----:B------:R-:W-:Y:S05]  /*7b4b0*/  @P5 STG.E.U16 [R24.64], R4 ;  /* 0x0000000418005986 */ /* 0x000fea000c101506 */
[----:B------:R-:W0:Y:S04]  /*7b4c0*/  LDS.128 R24, [R27+0x1000] ;  /* 0x001000001b187984 */ /* 0x000e280000000c00 */
[----:B--2---:R1:W-:Y:S04]  /*7b4d0*/  STL [R1+0x1c98], R23 ;  /* 0x001c981701007387 */ /* 0x0043e80000100800 */
[----:B-1----:R-:W2:Y:S04]  /*7b4e0*/  LDL.LU R23, [R1+0x1054] ;  /* 0x0010540001177983 */ /* 0x002ea80000300800 */
[----:B0-----:R0:W-:Y:S04]  /*7b4f0*/  STL [R1+0x1c94], R27 ;  /* 0x001c941b01007387 */ /* 0x0011e80000100800 */
[----:B0-----:R-:W4:Y:S01]  /*7b500*/  LDL.LU R27, [R1+0x106c] ;  /* 0x00106c00011b7983 */ /* 0x001f220000300800 */
[----:B------:R-:W-:-:S02]  /*7b510*/  ISETP.LT.AND P2, PT, R7, c[0x0][0x178], !P0 ;  /* 0x00005e0007007a0c */ /* 0x000fc40004741270 */
[----:B------:R-:W-:Y:S02]  /*7b520*/  ISETP.LT.AND P4, PT, R15, c[0x0][0x178], !P0 ;  /* 0x00005e000f007a0c */ /* 0x000fe40004781270 */
[----:B------:R-:W-:Y:S02]  /*7b530*/  IADD3 R0, R0, c[0x0][0x198], RZ ;  /* 0x0000660000007a10 */ /* 0x000fe40007ffe0ff */
[----:B------:R-:W-:Y:S02]  /*7b540*/  ISETP.LT.AND P5, PT, R7, c[0x0][0x178], !P6 ;  /* 0x00005e0007007a0c */ /* 0x000fe400077a1270 */
[----:B------:R-:W-:Y:S01]  /*7b550*/  ISETP.LT.AND P6, PT, R15, c[0x0][0x178], !P6 ;  /* 0x00005e000f007a0c */ /* 0x000fe200077c1270 */
[----:B------:R-:W-:-:S04]  /*7b560*/  IMAD.WIDE R18, R0, 0x2, R2 ;  /* 0x0000000200127825 */ /* 0x000fc800078e0202 */
[C---:B------:R-:W-:Y:S01]  /*7b570*/  IMAD.WIDE R14, R0.reuse, 0x2, R28 ;  /* 0x00000002000e7825 */ /* 0x040fe200078e021c */
[----:B------:R-:W-:Y:S01]  /*7b580*/  IADD3 R0, R0, c[0x0][0x198], RZ ;  /* 0x0000660000007a10 */ /* 0x000fe20007ffe0ff */
[----:B---3--:R0:W-:Y:S01]  /*7b590*/  @P2 STG.E.U16 [R18.64], R10 ;  /* 0x0000000a12002986 */ /* 0x0081e2000c101506 */
[----:B------:R-:W-:-:S03]  /*7b5a0*/  PRMT R12, R16, 0x7632, R12 ;  /* 0x00007632100c7816 */ /* 0x000fc6000000000c */
[----:B------:R1:W-:Y:S01]  /*7b5b0*/  @P4 STG.E.U16 [R14.64], R16 ;  /* 0x000000100e004986 */ /* 0x0003e2000c101506 */
[----:B------:R-:W-:Y:S01]  /*7b5c0*/  ISETP.LT.AND P4, PT, R7, c[0x0][0x178], !P1 ;  /* 0x00005e0007007a0c */ /* 0x000fe20004f81270 */
[----:B0-----:R-:W-:-:S04]  /*7b5d0*/  IMAD.WIDE R18, R0, 0x2, R2 ;  /* 0x0000000200127825 */ /* 0x001fc800078e0202 */
[----:B-1----:R-:W-:Y:S01]  /*7b5e0*/  IMAD.WIDE R14, R0, 0x2, R28 ;  /* 0x00000002000e7825 */ /* 0x002fe200078e021c */
[----:B------:R0:W-:Y:S01]  /*7b5f0*/  STL.64 [R1+0x1cc8], R16 ;  /* 0x001cc81001007387 */ /* 0x0001e20000100a00 */
[C---:B--2---:R-:W-:Y:S02]  /*7b600*/  IADD3 R8, R23.reuse, 0xce, RZ ;  /* 0x000000ce17087810 */ /* 0x044fe40007ffe0ff */
[----:B------:R-:W-:Y:S02]  /*7b610*/  IADD3 R4, R23, 0xcf, RZ ;  /* 0x000000cf17047810 */ /* 0x000fe40007ffe0ff */
[----:B------:R-:W-:Y:S02]  /*7b620*/  ISETP.GE.AND P0, PT, R8, c[0x0][0x17c], PT ;  /* 0x00005f0008007a0c */ /* 0x000fe40003f06270 */
[----:B------:R-:W-:Y:S02]  /*7b630*/  PRMT R8, R10, 0x7632, R8 ;  /* 0x000076320a087816 */ /* 0x000fe40000000008 */
[----:B------:R-:W-:Y:S01]  /*7b640*/  ISETP.GE.AND P2, PT, R4, c[0x0][0x17c], PT ;  /* 0x00005f0004007a0c */ /* 0x000fe20003f46270 */
[----:B------:R-:W2:Y:S01]  /*7b650*/  LDL.LU R10, [R1+0x240] ;  /* 0x00024000010a7983 */ /* 0x000ea20000300800 */
[----:B------:R-:W-:-:S02]  /*7b660*/  IADD3 R4, R0, c[0x0][0x198], RZ ;  /* 0x0000660000047a10 */ /* 0x000fc40007ffe0ff */
[----:B------:R-:W-:Y:S01]  /*7b670*/  IADD3 R0, R23, 0xd0, RZ ;  /* 0x000000d017007810 */ /* 0x000fe20007ffe0ff */
[----:B------:R-:W-:Y:S04]  /*7b680*/  @P5 STG.E.U16 [R18.64], R8 ;  /* 0x0000000812005986 */ /* 0x000fe8000c101506 */
[----:B------:R1:W-:Y:S01]  /*7b690*/  @P6 STG.E.U16 [R14.64], R12 ;  /* 0x0000000c0e006986 */ /* 0x0003e2000c101506 */
[----:B------:R-:W-:Y:S02]  /*7b6a0*/  ISETP.LT.AND P6, PT, R7, c[0x0][0x178], !P3 ;  /* 0x00005e0007007a0c */ /* 0x000fe40005fc1270 */
[----:B------:R-:W-:Y:S02]  /*7b6b0*/  ISETP.GE.AND P5, PT, R0, c[0x0][0x17c], PT ;  /* 0x00005f0000007a0c */ /* 0x000fe40003fa6270 */
[C---:B------:R-:W-:Y:S01]  /*7b6c0*/  IADD3 R0, R4.reuse, c[0x0][0x198], RZ ;  /* 0x0000660004007a10 */ /* 0x040fe20007ffe0ff */
[----:B0-----:R-:W-:-:S04]  /*7b6d0*/  IMAD.WIDE R16, R4, 0x2, R28 ;  /* 0x0000000204107825 */ /* 0x001fc800078e021c */
[----:B-1----:R-:W-:Y:S01]  /*7b6e0*/  IMAD.WIDE R14, R4, 0x2, R2 ;  /* 0x00000002040e7825 */ /* 0x002fe200078e0202 */
[----:B----4-:R-:W-:-:S04]  /*7b6f0*/  ISETP.LT.AND P1, PT, R27, c[0x0][0x178], !P1 ;  /* 0x00005e001b007a0c */ /* 0x010fc80004f21270 */
[----:B------:R0:W-:Y:S01]  /*7b700*/  @P4 STG.E.U16 [R14.64], R11 ;  /* 0x0000000b0e004986 */ /* 0x0001e2000c101506 */
[----:B------:R-:W-:Y:S01]  /*7b710*/  PRMT R4, R11, 0x7632, R4 ;  /* 0x000076320b047816 */ /* 0x000fe20000000004 */
[----:B0-----:R-:W-:-:S07]  /*7b720*/  IMAD.WIDE R14, R0, 0x2, R2 ;  /* 0x00000002000e7825 */ /* 0x001fce00078e0202 */
[----:B------:R-:W-:Y:S04]  /*7b730*/  @P1 STG.E.U16 [R16.64], R20 ;  /* 0x0000001410001986 */ /* 0x000fe8000c101506 */
[----:B------:R0:W-:Y:S04]  /*7b740*/  @P6 STG.E.U16 [R14.64], R4 ;  /* 0x000000040e006986 */ /* 0x0001e8000c101506 */
[----:B0-----:R-:W3:Y:S04]  /*7b750*/  LDL.LU R14, [R1+0x234] ;  /* 0x00023400010e7983 */ /* 0x001ee80000300800 */
[----:B------:R-:W4:Y:S04]  /*7b760*/  LDL.LU R11, [R1+0x24] ;  /* 0x00002400010b7983 */ /* 0x000f280000300800 */
[----:B------:R0:W-:Y:S04]  /*7b770*/  STL.64 [R1+0x1cd0], R20 ;  /* 0x001cd01401007387 */ /* 0x0001e80000100a00 */
[----:B------:R-:W3:Y:S01]  /*7b780*/  LDL.LU R15, [R1+0x254] ;  /* 0x00025400010f7983 */ /* 0x000ee20000300800 */
[----:B------:R-:W-:-:S02]  /*7b790*/  ISETP.LT.AND P3, PT, R27, c[0x0][0x178], !P3 ;  /* 0x00005e001b007a0c */ /* 0x000fc40005f61270 */
[----:B------:R-:W-:Y:S02]  /*7b7a0*/  ISETP.LT.AND P1, PT, R7, c[0x0][0x178], !P0 ;  /* 0x00005e0007007a0c */ /* 0x000fe40004721270 */
[----:B------:R-:W-:Y:S02]  /*7b7b0*/  ISETP.LT.AND P0, PT, R27, c[0x0][0x178], !P0 ;  /* 0x00005e001b007a0c */ /* 0x000fe40004701270 */
[----:B------:R-:W-:Y:S02]  /*7b7c0*/  IADD3 R4, R0, c[0x0][0x198], RZ ;  /* 0x0000660000047a10 */ /* 0x000fe40007ffe0ff */
[----:B------:R-:W-:Y:S02]  /*7b7d0*/  IADD3 R8, R23, 0xd1, RZ ;  /* 0x000000d117087810 */ /* 0x000fe40007ffe0ff */
[----:B------:R-:W-:Y:S01]  /*7b7e0*/  PRMT R12, R20, 0x7632, R12 ;  /* 0x00007632140c7816 */ /* 0x000fe2000000000c */
[----:B0-----:R-:W-:Y:S01]  /*7b7f0*/  IMAD.WIDE R20, R0, 0x2, R28 ;  /* 0x0000000200147825 */ /* 0x001fe200078e021c */
[----:B------:R-:W-:-:S02]  /*7b800*/  ISETP.GE.AND P4, PT, R8, c[0x0][0x17c], PT ;  /* 0x00005f0008007a0c */ /* 0x000fc40003f86270 */
[C---:B------:R-:W-:Y:S01]  /*7b810*/  IADD3 R8, R23.reuse, 0xd2, RZ ;  /* 0x000000d217087810 */ /* 0x040fe20007ffe0ff */
[C---:B------:R-:W-:Y:S01]  /*7b820*/  IMAD.WIDE R18, R4.reuse, 0x2, R2 ;  /* 0x0000000204127825 */ /* 0x040fe200078e0202 */
[----:B------:R0:W-:Y:S03]  /*7b830*/  @P3 STG.E.U16 [R20.64], R12 ;  /* 0x0000000c14003986 */ /* 0x0001e6000c101506 */
[----:B------:R-:W-:Y:S01]  /*7b840*/  IMAD.WIDE R16, R4, 0x2, R28 ;  /* 0x0000000204107825 */ /* 0x000fe200078e021c */
[----:B------:R-:W-:Y:S02]  /*7b850*/  IADD3 R0, R23, 0xd3, RZ ;  /* 0x000000d317007810 */ /* 0x000fe40007ffe0ff */
[----:B------:R-:W-:Y:S02]  /*7b860*/  ISETP.GE.AND P6, PT, R8, c[0x0][0x17c], PT ;  /* 0x00005f0008007a0c */ /* 0x000fe40003fc6270 */
[----:B------:R-:W-:-:S02]  /*7b870*/  IADD3 R8, R4, c[0x0][0x198], RZ ;  /* 0x0000660004087a10 */ /* 0x000fc40007ffe0ff */
[----:B------:R-:W-:Y:S02]  /*7b880*/  ISETP.GE.AND P3, PT, R0, c[0x0][0x17c], PT ;  /* 0x00005f0000007a0c */ /* 0x000fe40003f66270 */
[C---:B------:R-:W-:Y:S01]  /*7b890*/  IADD3 R0, R8.reuse, c[0x0][0x198], RZ ;  /* 0x0000660008007a10 */ /* 0x040fe20007ffe0ff */
[----:B0-----:R-:W-:Y:S01]  /*7b8a0*/  IMAD.WIDE R20, R8, 0x2, R2 ;  /* 0x0000000208147825 */ /* 0x001fe200078e0202 */
[----:B--2---:R0:W-:Y:S04]  /*7b8b0*/  @P1 STG.E.U16 [R18.64], R10 ;  /* 0x0000000a12001986 */ /* 0x0041e8000c101506 */
[----:B------:R1:W-:Y:S01]  /*7b8c0*/  @P0 STG.E.U16 [R16.64], R24 ;  /* 0x0000001810000986 */ /* 0x0003e2000c101506 */
[----:B------:R-:W-:Y:S02]  /*7b8d0*/  ISETP.LT.AND P0, PT, R7, c[0x0][0x178], !P2 ;  /* 0x00005e0007007a0c */ /* 0x000fe40005701270 */
[----:B------:R-:W-:-:S02]  /*7b8e0*/  ISETP.LT.AND P2, PT, R27, c[0x0][0x178], !P2 ;  /* 0x00005e001b007a0c */ /* 0x000fc40005741270 */
[----:B------:R-:W-:Y:S01]  /*7b8f0*/  PRMT R12, R10, 0x7632, R12 ;  /* 0x000076320a0c7816 */ /* 0x000fe2000000000c */
[----:B0-----:R-:W-:Y:S01]  /*7b900*/  IMAD.WIDE R18, R0, 0x2, R2 ;  /* 0x0000000200127825 */ /* 0x001fe200078e0202 */
[----:B-1----:R-:W-:-:S03]  /*7b910*/  PRMT R24, R24, 0x7632, R24 ;  /* 0x0000763218187816 */ /* 0x002fc60000000018 */
[----:B------:R-:W-:-:S04]  /*7b920*/  IMAD.WIDE R16, R8, 0x2, R28 ;  /* 0x0000000208107825 */ /* 0x000fc800078e021c */
[----:B------:R0:W-:Y:S04]  /*7b930*/  @P0 STG.E.U16 [R20.64], R12 ;  /* 0x0000000c14000986 */ /* 0x0001e8000c101506 */
[----:B------:R1:W-:Y:S04]  /*7b940*/  @P2 STG.E.U16 [R16.64], R24 ;  /* 0x0000001810002986 */ /* 0x0003e8000c101506 */
[----:B---3--:R-:W-:Y:S04]  /*7b950*/  STL [R1+0x1cb8], R15 ;  /* 0x001cb80f01007387 */ /* 0x008fe80000100800 */
[----:B------:R-:W2:Y:S04]  /*7b960*/  LDL.LU R10, [R1+0x34] ;  /* 0x00003400010a7983 */ /* 0x000ea80000300800 */
[----:B------:R-:W-:Y:S04]  /*7b970*/  STL.64 [R1+0x8], R18 ;  /* 0x0000081201007387 */ /* 0x000fe80000100a00 */
[----:B0-----:R-:W3:Y:S04]  /*7b980*/  LDL.LU.64 R20, [R1+0x1cd0] ;  /* 0x001cd00001147983 */ /* 0x001ee80000300a00 */
[----:B-1----:R-:W4:Y:S04]  /*7b990*/  LDL.LU.64 R16, [R1+0x1cc8] ;  /* 0x001cc80001107983 */ /* 0x002f280000300a00 */
[----:B------:R0:W-:Y:S04]  /*7b9a0*/  STL.64 [R1+0x1cc0], R24 ;  /* 0x001cc01801007387 */ /* 0x0001e80000100a00 */
[----:B0-----:R-:W2:Y:S01]  /*7b9b0*/  LDL.LU.64 R24, [R1+0x8] ;  /* 0x0000080001187983 */ /* 0x001ea20000300a00 */
[----:B------:R-:W-:-:S02]  /*7b9c0*/  ISETP.LT.AND P1, PT, R7, c[0x0][0x178], !P5 ;  /* 0x00005e0007007a0c */ /* 0x000fc40006f21270 */
[----:B------:R-:W-:Y:S02]  /*7b9d0*/  ISETP.LT.AND P5, PT, R27, c[0x0][0x178], !P5 ;  /* 0x00005e001b007a0c */ /* 0x000fe40006fa1270 */
[C---:B------:R-:W-:Y:S01]  /*7b9e0*/  IADD3 R12, R0.reuse, c[0x0][0x198], RZ ;  /* 0x00006600000c7a10 */ /* 0x040fe20007ffe0ff */
[----:B------:R-:W-:Y:S01]  /*7b9f0*/  IMAD.WIDE R18, R0, 0x2, R28 ;  /* 0x0000000200127825 */ /* 0x000fe200078e021c */
[----:B---3--:R-:W-:Y:S02]  /*7ba00*/  PRMT R20, R14, 0x7632, R20 ;  /* 0x000076320e147816 */ /* 0x008fe40000000014 */
[----:B----4-:R-:W-:-:S05]  /*7ba10*/  PRMT R16, R11, 0x7632, R16 ;  /* 0x000076320b107816 */ /* 0x010fca0000000010 */
[----:B--2---:R0:W-:Y:S01]  /*7ba20*/  @P1 STG.E.U16 [R24.64], R14 ;  /* 0x0000000e18001986 */ /* 0x0041e2000c101506 */
[----:B------:R-:W-:Y:S02]  /*7ba30*/  ISETP.LT.AND P1, PT, R7, c[0x0][0x178], !P4 ;  /* 0x00005e0007007a0c */ /* 0x000fe40006721270 */
[----:B------:R-:W-:Y:S01]  /*7ba40*/  ISETP.LT.AND P4, PT, R27, c[0x0][0x178], !P4 ;  /* 0x00005e001b007a0c */ /* 0x000fe20006781270 */
[----:B------:R1:W-:Y:S01]  /*7ba50*/  @P5 STG.E.U16 [R18.64], R11 ;  /* 0x0000000b12005986 */ /* 0x0003e2000c101506 */
[----:B0-----:R-:W-:-:S04]  /*7ba60*/  IMAD.WIDE R24, R12, 0x2, R2 ;  /* 0x000000020c187825 */ /* 0x001fc800078e0202 */
[----:B------:R-:W-:Y:S01]  /*7ba70*/  IMAD.WIDE R14, R12, 0x2, R28 ;  /* 0x000000020c0e7825 */ /* 0x000fe200078e021c */
[----:B-1----:R-:W2:Y:S04]  /*7ba80*/  LDL.LU R11, [R1+0x264] ;  /* 0x00026400010b7983 */ /* 0x002ea80000300800 */
[----:B------:R0:W-:Y:S04]  /*7ba90*/  @P1 STG.E.U16 [R24.64], R20 ;  /* 0x0000001418001986 */ /* 0x0001e8000c101506 */
[----:B------:R1:W-:Y:S04]  /*7baa0*/  @P4 STG.E.U16 [R14.64], R16 ;  /* 0x000000100e004986 */ /* 0x0003e8000c101506 */
[----:B0-----:R-:W3:Y:S04]  /*7bab0*/  LDL.LU.64 R24, [R1+0x1cc0] ;  /* 0x001cc00001187983 */ /* 0x001ee80000300a00 */
[----:B-1----:R-:W4:Y:S01]  /*7bac0*/  LDL.LU R15, [R1+0x1cb8] ;  /* 0x001cb800010f7983 */ /* 0x002f220000300800 */
[----:B------:R-:W-:-:S02]  /*7bad0*/  ISETP.LT.AND P2, PT, R7, c[0x0][0x178], !P6 ;  /* 0x00005e0007007a0c */ /* 0x000fc40007741270 */
[----:B------:R-:W-:Y:S02]  /*7bae0*/  IADD3 R0, R12, c[0x0][0x198], RZ ;  /* 0x000066000c007a10 */ /* 0x000fe40007ffe0ff */
[----:B------:R-:W-:-:S03]  /*7baf0*/  ISETP.LT.AND P6, PT, R27, c[0x0][0x178], !P6 ;  /* 0x00005e001b007a0c */ /* 0x000fc600077c1270 */
[----:B------:R-:W-:Y:S01]  /*7bb00*/  IMAD.WIDE R18, R0, 0x2, R2 ;  /* 0x0000000200127825 */ /* 0x000fe200078e0202 */
[C---:B------:R-:W-:Y:S02]  /*7bb10*/  IADD3 R4, R23.reuse, 0xd4, RZ ;  /* 0x000000d417047810 */ /* 0x040fe40007ffe0ff */
[----:B------:R-:W-:Y:S02]  /*7bb20*/  IADD3 R8, R23, 0xd5, RZ ;  /* 0x000000d517087810 */ /* 0x000fe40007ffe0ff */
[----:B------:R-:W-:Y:S02]  /*7bb30*/  ISETP.LT.AND P4, PT, R7, c[0x0][0x178], !P3 ;  /* 0x00005e0007007a0c */ /* 0x000fe40005f81270 */
[----:B------:R-:W-:Y:S02]  /*7bb40*/  ISETP.GE.AND P0, PT, R4, c[0x0][0x17c], PT ;  /* 0x00005f0004007a0c */ /* 0x000fe40003f06270 */
[----:B------:R-:W-:Y:S02]  /*7bb50*/  ISETP.GE.AND P5, PT, R8, c[0x0][0x17c], PT ;  /* 0x00005f0008007a0c */ /* 0x000fe40003fa6270 */
[----:B------:R-:W-:-:S02]  /*7bb60*/  PRMT R8, R10, 0x7632, R8 ;  /* 0x000076320a087816 */ /* 0x000fc40000000008 */
[----:B------:R-:W-:Y:S02]  /*7bb70*/  ISETP.LT.AND P3, PT, R27, c[0x0][0x178], !P3 ;  /* 0x00005e001b007a0c */ /* 0x000fe40005f61270 */
[----:B------:R-:W-:Y:S01]  /*7bb80*/  IADD3 R4, R23, 0xd6, RZ ;  /* 0x000000d617047810 */ /* 0x000fe20007ffe0ff */
[----:B----4-:R0:W-:Y:S01]  /*7bb90*/  @P2 STG.E.U16 [R18.64], R15 ;  /* 0x0000000f12002986 */ /* 0x0101e2000c101506 */
[----:B------:R-:W-:Y:S01]  /*7bba0*/  PRMT R12, R15, 0x7632, R12 ;  /* 0x000076320f0c7816 */ /* 0x000fe2000000000c */
[C---:B0-----:R-:W-:Y:S01]  /*7bbb0*/  IMAD.WIDE R18, R0.reuse, 0x2, R28 ;  /* 0x0000000200127825 */ /* 0x041fe200078e021c */
[----:B------:R-:W-:-:S04]  /*7bbc0*/  IADD3 R0, R0, c[0x0][0x198], RZ ;  /* 0x0000660000007a10 */ /* 0x000fc80007ffe0ff */
[----:B------:R0:W-:Y:S01]  /*7bbd0*/  @P6 STG.E.U16 [R18.64], R10 ;  /* 0x0000000a12006986 */ /* 0x0001e2000c101506 */
[----:B------:R-:W-:Y:S01]  /*7bbe0*/  ISETP.LT.AND P6, PT, R7, c[0x0][0x178], !P0 ;  /* 0x00005e0007007a0c */ /* 0x000fe200047c1270 */
[C---:B------:R-:W-:Y:S02]  /*7bbf0*/  IMAD.WIDE R14, R0.reuse, 0x2, R28 ;  /* 0x00000002000e7825 */ /* 0x040fe400078e021c */
[----:B0-----:R-:W4:Y:S02]  /*7bc00*/  LDL.LU R10, [R1+0x274] ;  /* 0x00027400010a7983 */ /* 0x001f240000300800 */
[C---:B------:R-:W-:Y:S01]  /*7bc10*/  IMAD.WIDE R18, R0.reuse, 0x2, R2 ;  /* 0x0000000200127825 */ /* 0x040fe200078e0202 */
[----:B------:R-:W-:-:S04]  /*7bc20*/  IADD3 R0, R0, c[0x0][0x198], RZ ;  /* 0x0000660000007a10 */ /* 0x000fc80007ffe0ff */
[----:B------:R0:W-:Y:S04]  /*7bc30*/  @P4 STG.E.U16 [R18.64], R12 ;  /* 0x0000000c12004986 */ /* 0x0001e8000c101506 */
[----:B------:R2:W-:Y:S01]  /*7bc40*/  @P3 STG.E.U16 [R14.64], R8 ;  /* 0x000000080e003986 */ /* 0x0005e2000c101506 */
[----:B0-----:R-:W-:Y:S01]  /*7bc50*/  IMAD.WIDE R18, R0, 0x2, R2 ;  /* 0x0000000200127825 */ /* 0x001fe200078e0202 */
[----:B--2---:R-:W-:-:S04]  /*7bc60*/  PRMT R8, R11, 0x7632, R8 ;  /* 0x000076320b087816 */ /* 0x004fc80000000008 */
[----:B------:R0:W-:Y:S04]  /*7bc70*/  @P6 STG.E.U16 [R18.64], R11 ;  /* 0x0000000b12006986 */ /* 0x0001e8000c101506 */
[----:B0-----:R-:W2:Y:S04]  /*7bc80*/  LDL.LU.64 R18, [R1+0x1cb0] ;  /* 0x001cb00001127983 */ /* 0x001ea80000300a00 */
[----:B------:R-:W2:Y:S01]  /*7bc90*/  LDL.LU R11, [R1+0x2a4] ;  /* 0x0002a400010b7983 */ /* 0x000ea20000300800 */
[----:B------:R-:W-:Y:S02]  /*7bca0*/  ISETP.GE.AND P1, PT, R4, c[0x0][0x17c], PT ;  /* 0x00005f0004007a0c */ /* 0x000fe40003f26270 */
[----:B------:R-:W-:-:S02]  /*7bcb0*/  ISETP.LT.AND P0, PT, R27, c[0x0][0x178], !P0 ;  /* 0x00005e001b007a0c */ /* 0x000fc40004701270 */
[----:B------:R-:W-:Y:S02]  /*7bcc0*/  IADD3 R4, R23, 0xd7, RZ ;  /* 0x000000d717047810 */ /* 0x000fe40007ffe0ff */
[----:B------:R-:W-:Y:S02]  /*7bcd0*/  ISETP.LT.AND P3, PT, R7, c[0x0][0x178], !P5 ;  /* 0x00005e0007007a0c */ /* 0x000fe40006f61270 */
[----:B------:R-:W-:Y:S02]  /*7bce0*/  ISETP.GE.AND P2, PT, R4, c[0x0][0x17c], PT ;  /* 0x00005f0004007a0c */ /* 0x000fe40003f46270 */
[----:B------:R-:W-:Y:S01]  /*7bcf0*/  IADD3 R4, R23, 0xd8, RZ ;  /* 0x000000d817047810 */ /* 0x000fe20007ffe0ff */
[C---:B------:R-:W-:Y:S01]  /*7bd00*/  IMAD.WIDE R14, R0.reuse, 0x2, R28 ;  /* 0x00000002000e7825 */ /* 0x040fe200078e021c */
[----:B------:R-:W-:Y:S02]  /*7bd10*/  ISETP.LT.AND P5, PT, R27, c[0x0][0x178], !P5 ;  /* 0x00005e001b007a0c */ /* 0x000fe40006fa1270 */
[----:B------:R-:W-:-:S02]  /*7bd20*/  IADD3 R0, R0, c[0x0][0x198], RZ ;  /* 0x0000660000007a10 */ /* 0x000fc40007ffe0ff */
[----:B------:R-:W-:Y:S02]  /*7bd30*/  ISETP.GE.AND P4, PT, R4, c[0x0][0x17c], PT ;  /* 0x00005f0004007a0c */ /* 0x000fe40003f86270 */
[----:B------:R-:W-:Y:S01]  /*7bd40*/  IADD3 R4, R23, 0xd9, RZ ;  /* 0x000000d917047810 */ /* 0x000fe20007ffe0ff */
[----:B------:R0:W-:Y:S01]  /*7bd50*/  @P0 STG.E.U16 [R14.64], R5 ;  /* 0x000000050e000986 */ /* 0x0001e2000c101506 */
[----:B------:R-:W-:Y:S02]  /*7bd60*/  PRMT R12, R5, 0x7632, R12 ;  /* 0x00007632050c7816 */ /* 0x000fe4000000000c */
[----:B------:R-:W-:Y:S02]  /*7bd70*/  ISETP.GE.AND P6, PT, R4, c[0x0][0x17c], PT ;  /* 0x00005f0004007a0c */ /* 0x000fe40003fc6270 */
[----:B------:R-:W-:Y:S02]  /*7bd80*/  ISETP.LT.AND P0, PT, R7, c[0x0][0x178], !P1 ;  /* 0x00005e0007007a0c */ /* 0x000fe40004f01270 */
[----:B------:R-:W-:Y:S01]  /*7bd90*/  ISETP.LT.AND P1, PT, R27, c[0x0][0x178], !P1 ;  /* 0x00005e001b007a0c */ /* 0x000fe20004f21270 */
[----:B0-----:R-:W-:-:S04]  /*7bda0*/  IMAD.WIDE R14, R0, 0x2, R2 ;  /* 0x00000002000e7825 */ /* 0x001fc800078e0202 */
[C-C-:B------:R-:W-:Y:S01]  /*7bdb0*/  IMAD.WIDE R4, R0.reuse, 0x2, R28.reuse ;  /* 0x0000000200047825 */ /* 0x140fe200078e021c */
[----:B------:R-:W-:Y:S01]  /*7bdc0*/  IADD3 R0, R0, c[0x0][0x198], RZ ;  /* 0x0000660000007a10 */ /* 0x000fe20007ffe0ff */
[----:B------:R0:W-:Y:S04]  /*7bdd0*/  @P3 STG.E.U16 [R14.64], R8 ;  /* 0x000000080e003986 */ /* 0x0001e8000c101506 */
[----:B------:R1:W-:Y:S01]  /*7bde0*/  @P5 STG.E.U16 [R4.64], R12 ;  /* 0x0000000c04005986 */ /* 0x0003e2000c101506 */
[----:B------:R-:W-:Y:S02]  /*7bdf0*/  ISETP.LT.AND P5, PT, R7, c[0x0][0x178], !P2 ;  /* 0x00005e0007007a0c */ /* 0x000fe400057a1270 */
[----:B0-----:R-:W-:Y:S01]  /*7be00*/  IADD3 R8, R23, 0xda, RZ ;  /* 0x000000da17087810 */ /* 0x001fe20007ffe0ff */
[----:B------:R-:W-:-:S03]  /*7be10*/  IMAD.WIDE R14, R0, 0x2, R28 ;  /* 0x00000002000e7825 */ /* 0x000fc600078e021c */
[----:B------:R-:W-:Y:S01]  /*7be20*/  ISETP.GE.AND P3, PT, R8, c[0x0][0x17c], PT ;  /* 0x00005f0008007a0c */ /* 0x000fe20003f66270 */
[C---:B-1----:R-:W-:Y:S01]  /*7be30*/  IMAD.WIDE R4, R0.reuse, 0x2, R2 ;  /* 0x0000000200047825 */ /* 0x042fe200078e0202 */
[----:B------:R-:W-:Y:S02]  /*7be40*/  IADD3 R8, R0, c[0x0][0x198], RZ ;  /* 0x0000660000087a10 */ /* 0x000fe40007ffe0ff */
[----:B------:R-:W-:Y:S02]  /*7be50*/  ISETP.LT.AND P2, PT, R27, c[0x0][0x178], !P2 ;  /* 0x00005e001b007a0c */ /* 0x000fe40005741270 */
[----:B------:R-:W-:Y:S01]  /*7be60*/  PRMT R20, R9, 0x7632, R20 ;  /* 0x0000763209147816 */ /* 0x000fe20000000014 */
[----:B----4-:R0:W-:Y:S01]  /*7be70*/  @P0 STG.E.U16 [R4.64], R10 ;  /* 0x0000000a04000986 */ /* 0x0101e2000c101506 */
[----:B------:R-:W-:-:S03]  /*7be80*/  PRMT R0, R10, 0x7632, R0 ;  /* 0x000076320a007816 */ /* 0x000fc60000000000 */
[----:B------:R1:W-:Y:S01]  /*7be90*/  @P1 STG.E.U16 [R14.64], R9 ;  /* 0x000000090e001986 */ /* 0x0003e2000c101506 */
[----:B------:R-:W-:Y:S01]  /*7bea0*/  ISETP.LT.AND P1, PT, R7, c[0x0][0x178], !P4 ;  /* 0x00005e0007007a0c */ /* 0x000fe20006721270 */
[----:B0-----:R-:W-:-:S05]  /*7beb0*/  IMAD.WIDE R4, R8, 0x2, R2 ;  /* 0x0000000208047825 */ /* 0x001fca00078e0202 */
[----:B------:R0:W-:Y:S01]  /*7bec0*/  @P5 STG.E.U16 [R4.64], R0 ;  /* 0x0000000004005986 */ /* 0x0001e2000c101506 */
[C---:B-1----:R-:W-:Y:S01]  /*7bed0*/  IMAD.WIDE R14, R8.reuse, 0x2, R28 ;  /* 0x00000002080e7825 */ /* 0x042fe200078e021c */
[----:B------:R-:W-:Y:S02]  /*7bee0*/  ISETP.LT.AND P4, PT, R27, c[0x0][0x178], !P4 ;  /* 0x00005e001b007a0c */ /* 0x000fe40006781270 */
[----:B0-----:R-:W-:Y:S02]  /*7bef0*/  IADD3 R0, R8, c[0x0][0x198], RZ ;  /* 0x0000660008007a10 */ /* 0x001fe40007ffe0ff */
[----:B------:R0:W-:Y:S03]  /*7bf00*/  @P2 STG.E.U16 [R14.64], R20 ;  /* 0x000000140e002986 */ /* 0x0001e6000c101506 */
[----:B------:R-:W-:-:S05]  /*7bf10*/  IMAD.WIDE R4, R0, 0x2, R2 ;  /* 0x0000000200047825 */ /* 0x000fca00078e0202 */
[----:B--2---:R1:W-:Y:S01]  /*7bf20*/  @P1 STG.E.U16 [R4.64], R11 ;  /* 0x0000000b04001986 */ /* 0x0043e2000c101506 */
[----:B------:R-:W-:Y:S01]  /*7bf30*/  ISETP.LT.AND P1, PT, R7, c[0x0][0x178], !P6 ;  /* 0x00005e0007007a0c */ /* 0x000fe20007721270 */
[C---:B------:R-:W-:Y:S01]  /*7bf40*/  IMAD.WIDE R8, R0.reuse, 0x2, R28 ;  /* 0x0000000200087825 */ /* 0x040fe200078e021c */
[----:B---3--:R-:W-:Y:S01]  /*7bf50*/  PRMT R24, R11, 0x7632, R24 ;  /* 0x000076320b187816 */ /* 0x008fe20000000018 */
[----:B0-----:R-:W2:Y:S01]  /*7bf60*/  LDL.LU.64 R14, [R1+0x1ca8] ;  /* 0x001ca800010e7983 */ /* 0x001ea20000300a00 */
[----:B-1----:R-:W-:-:S03]  /*7bf70*/  IADD3 R4, R0, c[0x0][0x198], RZ ;  /* 0x0000660000047a10 */ /* 0x002fc60007ffe0ff */
[----:B------:R-:W-:Y:S02]  /*7bf80*/  @P4 STG.E.U16 [R8.64], R13 ;  /* 0x0000000d08004986 */ /* 0x000fe4000c101506 */
[----:B------:R-:W-:-:S05]  /*7bf90*/  IMAD.WIDE R10, R4, 0x2, R2 ;  /* 0x00000002040a7825 */ /* 0x000fca00078e0202 */
[----:B------:R0:W-:Y:S04]  /*7bfa0*/  @P1 STG.E.U16 [R10.64], R24 ;  /* 0x000000180a001986 */ /* 0x0001e8000c101506 */
[----:B0-----:R-:W3:Y:S04]  /*7bfb0*/  LDL.LU.64 R10, [R1+0x1ca0] ;  /* 0x001ca000010a7983 */ /* 0x001ee80000300a00 */
[----:B------:R-:W4:Y:S01]  /*7bfc0*/  LDL.LU R24, [R1+0x294] ;  /* 0x0002940001187983 */ /* 0x000f220000300800 */
[----:B------:R-:W-:Y:S02]  /*7bfd0*/  ISETP.LT.AND P6, PT, R27, c[0x0][0x178], !P6 ;  /* 0x00005e001b007a0c */ /* 0x000fe400077c1270 */
[----:B------:R-:W-:-:S02]  /*7bfe0*/  ISETP.LT.AND P4, PT, R7, c[0x0][0x178], !P3 ;  /* 0x00005e0007007a0c */ /* 0x000fc40005f81270 */
[C---:B------:R-:W-:Y:S01]  /*7bff0*/  IADD3 R0, R4.reuse, c[0x0][0x198], RZ ;  /* 0x0000660004007a10 */ /* 0x040fe20007ffe0ff */
[----:B------:R-:W-:Y:S01]  /*7c000*/  IMAD.WIDE R4, R4, 0x2, R28 ;  /* 0x0000000204047825 */ /* 0x000fe200078e021c */
[----:B------:R-:W-:Y:S02]  /*7c010*/  IADD3 R12, R23, 0xdb, RZ ;  /* 0x000000db170c7810 */ /* 0x000fe40007ffe0ff */
[----:B------:R-:W-:Y:S01]  /*7c020*/  PRMT R20, R13, 0x7632, R20 ;  /* 0x000076320d147816 */ /* 0x000fe20000000014 */
[----:B------:R-:W-:Y:S01]  /*7c030*/  IMAD.WIDE R8, R0, 0x2, R2 ;  /* 0x0000000200087825 */ /* 0x000fe200078e0202 */
[----:B------:R-:W-:Y:S02]  /*7c040*/  ISETP.LT.AND P3, PT, R27, c[0x0][0x178], !P3 ;  /* 0x00005e001b007a0c */ /* 0x000fe40005f61270 */
[----:B------:R-:W-:Y:S01]  /*7c050*/  ISETP.GE.AND P0, PT, R12, c[0x0][0x17c], PT ;  /* 0x00005f000c007a0c */ /* 0x000fe20003f06270 */
[----:B------:R-:W-:Y:S01]  /*7c060*/  @P6 STG.E.U16 [R4.64], R20 ;  /* 0x0000001404006986 */ /* 0x000fe2000c101506 */
[----:B------:R-:W-:-:S02]  /*7c070*/  IADD3 R12, R23, 0xdc, RZ ;  /* 0x000000dc170c7810 */ /* 0x000fc40007ffe0ff */
[C---:B------:R-:W-:Y:S02]  /*7c080*/  IADD3 R16, R23.reuse, 0xdd, RZ ;  /* 0x000000dd17107810 */ /* 0x040fe40007ffe0ff */
[----:B------:R-:W-:Y:S01]  /*7c090*/  ISETP.GE.AND P5, PT, R12, c[0x0][0x17c], PT ;  /* 0x00005f000c007a0c */ /* 0x000fe20003fa6270 */
[----:B------:R-:W-:Y:S01]  /*7c0a0*/  IMAD.WIDE R12, R0, 0x2, R28 ;  /* 0x00000002000c7825 */ /* 0x000fe200078e021c */
[----:B------:R-:W-:Y:S02]  /*7c0b0*/  ISETP.GE.AND P2, PT, R16, c[0x0][0x17c], PT ;  /* 0x00005f0010007a0c */ /* 0x000fe40003f46270 */
[----:B------:R-:W-:-:S04]  /*7c0c0*/  IADD3 R16, R23, 0xde, RZ ;  /* 0x000000de17107810 */ /* 0x000fc80007ffe0ff */
[----:B------:R-:W-:Y:S01]  /*7c0d0*/  ISETP.GE.AND P1, PT, R16, c[0x0][0x17c], PT ;  /* 0x00005f0010007a0c */ /* 0x000fe20003f26270 */
[----:B----4-:R0:W-:Y:S01]  /*7c0e0*/  @P4 STG.E.U16 [R8.64], R24 ;  /* 0x0000001808004986 */ /* 0x0101e2000c101506 */
[----:B------:R-:W-:Y:S02]  /*7c0f0*/  ISETP.LT.AND P4, PT, R7, c[0x0][0x178], !P0 ;  /* 0x00005e0007007a0c */ /* 0x000fe40004781270 */
[----:B------:R-:W-:Y:S01]  /*7c100*/  ISETP.LT.AND P0, PT, R27, c[0x0][0x178], !P0 ;  /* 0x00005e001b007a0c */ /* 0x000fe20004701270 */
[----:B------:R1:W-:Y:S01]  /*7c110*/  @P3 STG.E.U16 [R12.64], R17 ;  /* 0x000000110c003986 */ /* 0x0003e2000c101506 */
[----:B------:R-:W-:Y:S02]  /*7c120*/  PRMT R16, R24, 0x7632, R16 ;  /* 0x0000763218107816 */ /* 0x000fe40000000010 */
[----:B0-----:R-:W-:Y:S01]  /*7c130*/  IADD3 R8, R0, c[0x0][0x198], RZ ;  /* 0x0000660000087a10 */ /* 0x001fe20007ffe0ff */
[----:B------:R-:W4:Y:S03]  /*7c140*/  LDL.LU R24, [R1+0x244] ;  /* 0x0002440001187983 */ /* 0x000f260000300800 */
[C---:B------:R-:W-:Y:S01]  /*7c150*/  IADD3 R20, R8.reuse, c[0x0][0x198], RZ ;  /* 0x0000660008147a10 */ /* 0x040fe20007ffe0ff */
[----:B------:R-:W-:Y:S01]  /*7c160*/  IMAD.WIDE R4, R8, 0x2, R2 ;  /* 0x0000000208047825 */ /* 0x000fe200078e0202 */
[----:B-1----:R-:W-:-:S03]  /*7c170*/  PRMT R17, R17, 0x7632, R17 ;  /* 0x0000763211117816 */ /* 0x002fc60000000011 */
[----:B------:R-:W-:Y:S01]  /*7c180*/  IMAD.WIDE R8, R8, 0x2, R28 ;  /* 0x0000000208087825 */ /* 0x000fe200078e021c */
[----:B------:R-:W-:Y:S04]  /*7c190*/  @P4 STG.E.U16 [R4.64], R16 ;  /* 0x0000001004004986 */ /* 0x000fe8000c101506 */
[----:B------:R0:W-:Y:S04]  /*7c1a0*/  @P0 STG.E.U16 [R8.64], R17 ;  /* 0x0000001108000986 */ /* 0x0001e8000c101506 */
[----:B0-----:R-:W2:Y:S01]  /*7c1b0*/  LDL.LU R9, [R1+0x284] ;  /* 0x0002840001097983 */ /* 0x001ea20000300800 */
[----:B------:R-:W-:-:S02]  /*7c1c0*/  ISETP.LT.AND P6, PT, R7, c[0x0][0x178], !P5 ;  /* 0x00005e0007007a0c */ /* 0x000fc40006fc1270 */
[C---:B------:R-:W-:Y:S02]  /*7c1d0*/  IADD3 R12, R23.reuse, 0xdf, RZ ;  /* 0x000000df170c7810 */ /* 0x040fe40007ffe0ff */
[----:B------:R-:W-:Y:S02]  /*7c1e0*/  IADD3 R0, R23, 0xe0, RZ ;  /* 0x000000e017007810 */ /* 0x000fe40007ffe0ff */
[----:B------:R-:W-:Y:S01]  /*7c1f0*/  ISETP.GE.AND P3, PT, R12, c[0x0][0x17c], PT ;  /* 0x00005f000c007a0c */ /* 0x000fe20003f66270 */
[----:B------:R-:W-:Y:S01]  /*7c200*/  IMAD.WIDE R12, R20, 0x2, R2 ;  /* 0x00000002140c7825 */ /* 0x000fe200078e0202 */
[----:B------:R-:W-:Y:S02]  /*7c210*/  ISETP.LT.AND P5, PT, R27, c[0x0][0x178], !P5 ;  /* 0x00005e001b007a0c */ /* 0x000fe40006fa1270 */
[----:B------:R-:W-:Y:S02]  /*7c220*/  ISETP.GE.AND P4, PT, R0, c[0x0][0x17c], PT ;  /* 0x00005f0000007a0c */ /* 0x000fe40003f86270 */
[----:B------:R-:W-:Y:S01]  /*7c230*/  IADD3 R0, R23, 0xe1, RZ ;  /* 0x000000e117007810 */ /* 0x000fe20007ffe0ff */
[----:B------:R-:W-:-:S03]  /*7c240*/  IMAD.WIDE R4, R20, 0x2, R28 ;  /* 0x0000000214047825 */ /* 0x000fc600078e021c */
[----:B------:R-:W-:Y:S02]  /*7c250*/  ISETP.GE.AND P0, PT, R0, c[0x0][0x17c], PT ;  /* 0x00005f0000007a0c */ /* 0x000fe40003f06270 */
[----:B------:R-:W-:Y:S02]  /*7c260*/  IADD3 R0, R20, c[0x0][0x198], RZ ;  /* 0x0000660014007a10 */ /* 0x000fe40007ffe0ff */
[----:B------:R-:W3:Y:S04]  /*7c270*/  LDL.LU R20, [R1+0x238] ;  /* 0x0002380001147983 */ /* 0x000ee80000300800 */
[----:B------:R-:W3:Y:S04]  /*7c280*/  LDL.LU R17, [R1+0x28] ;  /* 0x0000280001117983 */ /* 0x000ee80000300800 */
[----:B--2---:R0:W-:Y:S01]  /*7c290*/  @P6 STG.E.U16 [R12.64], R9 ;  /* 0x000000090c006986 */ /* 0x0041e2000c101506 */
[----:B------:R-:W-:-:S02]  /*7c2a0*/  ISETP.LT.AND P6, PT, R7, c[0x0][0x178], !P2 ;  /* 0x00005e0007007a0c */ /* 0x000fc400057c1270 */
[----:B------:R-:W-:Y:S01]  /*7c2b0*/  ISETP.LT.AND P2, PT, R27, c[0x0][0x178], !P2 ;  /* 0x00005e001b007a0c */ /* 0x000fe20005741270 */
[----:B------:R1:W-:Y:S01]  /*7c2c0*/  @P5 STG.E.U16 [R4.64], R21 ;  /* 0x0000001504005986 */ /* 0x0003e2000c101506 */
[----:B------:R-:W-:Y:S02]  /*7c2d0*/  ISETP.LT.AND P5, PT, R7, c[0x0][0x178], !P1 ;  /* 0x00005e0007007a0c */ /* 0x000fe40004fa1270 */
[----:B------:R-:W-:Y:S02]  /*7c2e0*/  ISETP.LT.AND P1, PT, R27, c[0x0][0x178], !P1 ;  /* 0x00005e001b007a0c */ /* 0x000fe40004f21270 */
[----:B0-----:R-:W-:Y:S01]  /*7c2f0*/  PRMT R12, R9, 0x7632, R12 ;  /* 0x00007632090c7816 */ /* 0x001fe2000000000c */
[----:B------:R-:W-:Y:S01]  /*7c300*/  IMAD.WIDE R8, R0, 0x2, R2 ;  /* 0x0000000200087825 */ /* 0x000fe200078e0202 */
[----:B-1----:R-:W-:-:S03]  /*7c310*/  PRMT R21, R21, 0x7632, R21 ;  /* 0x0000763215157816 */ /* 0x002fc60000000015 */
[C-C-:B------:R-:W-:Y:S01]  /*7c320*/  IMAD.WIDE R4, R0.reuse, 0x2, R28.reuse ;  /* 0x0000000200047825 */ /* 0x140fe200078e021c */
[----:B------:R-:W-:Y:S01]  /*7c330*/  IADD3 R0, R0, c[0x0][0x198], RZ ;  /* 0x0000660000007a10 */ /* 0x000fe20007ffe0ff */
[----:B------:R0:W-:Y:S04]  /*7c340*/  @P6 STG.E.U16 [R8.64], R12 ;  /* 0x0000000c08006986 */ /* 0x0001e8000c101506 */
[----:B------:R1:W-:Y:S01]  /*7c350*/  @P2 STG.E.U16 [R4.64], R21 ;  /* 0x0000001504002986 */ /* 0x0003e2000c101506 */
[----:B------:R-:W-:Y:S02]  /*7c360*/  ISETP.LT.AND P2, PT, R7, c[0x0][0x178], !P3 ;  /* 0x00005e0007007a0c */ /* 0x000fe40005f41270 */
[----:B------:R-:W-:Y:S01]  /*7c370*/  ISETP.LT.AND P3, PT, R27, c[0x0][0x178], !P3 ;  /* 0x00005e001b007a0c */ /* 0x000fe20005f61270 */
[----:B0-----:R-:W-:Y:S01]  /*7c380*/  IMAD.WIDE R8, R0, 0x2, R28 ;  /* 0x0000000200087825 */ /* 0x001fe200078e021c */
[----:B------:R-:W-:-:S03]  /*7c390*/  IADD3 R12, R23, 0xe3, RZ ;  /* 0x000000e3170c7810 */ /* 0x000fc60007ffe0ff */
[C---:B-1----:R-:W-:Y:S01]  /*7c3a0*/  IMAD.WIDE R4, R0.reuse, 0x2, R2 ;  /* 0x0000000200047825 */ /* 0x042fe200078e0202 */
[----:B------:R-:W-:-:S04]  /*7c3b0*/  IADD3 R0, R0, c[0x0][0x198], RZ ;  /* 0x0000660000007a10 */ /* 0x000fc80007ffe0ff */
[----:B----4-:R0:W-:Y:S01]  /*7c3c0*/  @P5 STG.E.U16 [R4.64], R24 ;  /* 0x0000001804005986 */ /* 0x0101e2000c101506 */
[----:B------:R-:W-:Y:S02]  /*7c3d0*/  ISETP.GE.AND P5, PT, R12, c[0x0][0x17c], PT ;  /* 0x00005f000c007a0c */ /* 0x000fe40003fa6270 */
[----:B------:R-:W-:Y:S01]  /*7c3e0*/  PRMT R12, R24, 0x7632, R12 ;  /* 0x00007632180c7816 */ /* 0x000fe2000000000c */
[----:B------:R1:W-:Y:S01]  /*7c3f0*/  @P1 STG.E.U16 [R8.64], R25 ;  /* 0x0000001908001986 */ /* 0x0003e2000c101506 */
[----:B0-----:R-:W-:-:S03]  /*7c400*/  IMAD.WIDE R4, R0, 0x2, R2 ;  /* 0x0000000200047825 */ /* 0x001fc600078e0202 */
[----:B------:R-:W2:Y:S01]  /*7c410*/  LDL.LU R24, [R1+0x38] ;  /* 0x0000380001187983 */ /* 0x000ea20000300800 */
[----:B-1----:R-:W-:Y:S01]  /*7c420*/  PRMT R25, R25, 0x7632, R25 ;  /* 0x0000763219197816 */ /* 0x002fe20000000019 */
[----:B------:R-:W-:Y:S02]  /*7c430*/  IMAD.WIDE R8, R0, 0x2, R28 ;  /* 0x0000000200087825 */ /* 0x000fe400078e021c */
[----:B------:R-:W-:Y:S04]  /*7c440*/  @P2 STG.E.U16 [R4.64], R12 ;  /* 0x0000000c04002986 */ /* 0x000fe8000c101506 */
        /* <DEDUP_REMOVED lines=8> */
[----:B------:R-:W-:Y:S02]  /*7c4d0*/  ISETP.GE.AND P2, PT, R12, c[0x0][0x17c], PT ;  /* 0x00005f000c007a0c */ /* 0x000fe40003f46270 */
[C---:B------:R-:W-:Y:S01]  /*7c4e0*/  IADD3 R13, R23.reuse, 0xe2, RZ ;  /* 0x000000e2170d7810 */ /* 0x040fe20007ffe0ff */
[----:B---3--:R0:W-:Y:S01]  /*7c4f0*/  @P1 STG.E.U16 [R4.64], R20 ;  /* 0x0000001404001986 */ /* 0x0081e2000c101506 */
[----:B------:R-:W-:-:S02]  /*7c500*/  IADD3 R8, R23, 0xe5, RZ ;  /* 0x000000e517087810 */ /* 0x000fc40007ffe0ff */
[----:B------:R-:W-:Y:S02]  /*7c510*/  IADD3 R12, R0, c[0x0][0x198], RZ ;  /* 0x00006600000c7a10 */ /* 0x000fe40007ffe0ff */
[----:B------:R-:W-:Y:S02]  /*7c520*/  ISETP.GE.AND P6, PT, R13, c[0x0][0x17c], PT ;  /* 0x00005f000d007a0c */ /* 0x000fe40003fc6270 */
[----:B------:R-:W-:Y:S01]  /*7c530*/  ISETP.GE.AND P1, PT, R8, c[0x0][0x17c], PT ;  /* 0x00005f0008007a0c */ /* 0x000fe20003f26270 */
[----:B------:R-:W-:-:S04]  /*7c540*/  IMAD.WIDE R8, R12, 0x2, R2 ;  /* 0x000000020c087825 */ /* 0x000fc800078e0202 */
[----:B0-----:R-:W-:Y:S01]  /*7c550*/  IMAD.WIDE R4, R0, 0x2, R28 ;  /* 0x0000000200047825 */ /* 0x001fe200078e021c */
[----:B------:R-:W-:Y:S02]  /*7c560*/  PRMT R0, R20, 0x7632, R0 ;  /* 0x0000763214007816 */ /* 0x000fe40000000000 */
[----:B------:R-:W-:Y:S02]  /*7c570*/  ISETP.LT.AND P0, PT, R27, c[0x0][0x178], !P0 ;  /* 0x00005e001b007a0c */ /* 0x000fe40004701270 */
[----:B------:R0:W-:Y:S01]  /*7c580*/  @P4 STG.E.U16 [R4.64], R17 ;  /* 0x0000001104004986 */ /* 0x0001e2000c101506 */
[----:B------:R-:W-:-:S03]  /*7c590*/  ISETP.LT.AND P4, PT, R7, c[0x0][0x178], !P6 ;  /* 0x00005e0007007a0c */ /* 0x000fc60007781270 */
[----:B------:R1:W-:Y:S01]  /*7c5a0*/  @P3 STG.E.U16 [R8.64], R0 ;  /* 0x0000000008003986 */ /* 0x0003e2000c101506 */
[----:B------:R-:W-:Y:S02]  /*7c5b0*/  PRMT R16, R17, 0x7632, R16 ;  /* 0x0000763211107816 */ /* 0x000fe40000000010 */
[----:B------:R-:W-:Y:S01]  /*7c5c0*/  ISETP.LT.AND P6, PT, R27, c[0x0][0x178], !P6 ;  /* 0x00005e001b007a0c */ /* 0x000fe200077c1270 */
[C---:B0-----:R-:W-:Y:S01]  /*7c5d0*/  IMAD.WIDE R4, R12.reuse, 0x2, R28 ;  /* 0x000000020c047825 */ /* 0x041fe200078e021c */
[----:B-1----:R-:W-:-:S04]  /*7c5e0*/  IADD3 R0, R12, c[0x0][0x198], RZ ;  /* 0x000066000c007a10 */ /* 0x002fc80007ffe0ff */
[----:B------:R-:W-:Y:S01]  /*7c5f0*/  @P0 STG.E.U16 [R4.64], R16 ;  /* 0x0000001004000986 */ /* 0x000fe2000c101506 */
[----:B------:R-:W-:Y:S01]  /*7c600*/  IMAD.WIDE R8, R0, 0x2, R2 ;  /* 0x0000000200087825 */ /* 0x000fe200078e0202 */
[----:B------:R-:W-:-:S03]  /*7c610*/  IADD3 R20, R23, 0xe7, RZ ;  /* 0x000000e717147810 */ /* 0x000fc60007ffe0ff */
[----:B------:R-:W-:Y:S01]  /*7c620*/  IMAD.WIDE R12, R0, 0x2, R28 ;  /* 0x00000002000c7825 */ /* 0x000fe200078e021c */
[----:B------:R-:W-:Y:S02]  /*7c630*/  ISETP.GE.AND P0, PT, R20, c[0x0][0x17c], PT ;  /* 0x00005f0014007a0c */ /* 0x000fe40003f06270 */
[----:B------:R-:W-:-:S04]  /*7c640*/  IADD3 R17, R23, 0xe6, RZ ;  /* 0x000000e617117810 */ /* 0x000fc80007ffe0ff */
[----:B------:R-:W-:Y:S02]  /*7c650*/  ISETP.GE.AND P3, PT, R17, c[0x0][0x17c], PT ;  /* 0x00005f0011007a0c */ /* 0x000fe40003f66270 */
[----:B--2---:R-:W-:Y:S01]  /*7c660*/  PRMT R21, R24, 0x7632, R21 ;  /* 0x0000763218157816 */ /* 0x004fe20000000015 */
[----:B----4-:R0:W-:Y:S01]  /*7c670*/  @P4 STG.E.U16 [R8.64], R25 ;  /* 0x0000001908004986 */ /* 0x0101e2000c101506 */
[----:B------:R-:W-:Y:S02]  /*7c680*/  ISETP.LT.AND P4, PT, R7, c[0x0][0x178], !P5 ;  /* 0x00005e0007007a0c */ /* 0x000fe40006f81270 */
[----:B------:R-:W-:Y:S01]  /*7c690*/  ISETP.LT.AND P5, PT, R27, c[0x0][0x178], !P5 ;  /* 0x00005e001b007a0c */ /* 0x000fe20006fa1270 */
[----:B------:R1:W-:Y:S01]  /*7c6a0*/  @P6 STG.E.U16 [R12.64], R24 ;  /* 0x000000180c006986 */ /* 0x0003e2000c101506 */
[----:B0-----:R-:W-:Y:S02]  /*7c6b0*/  IADD3 R8, R0, c[0x0][0x198], RZ ;  /* 0x0000660000087a10 */ /* 0x001fe40007ffe0ff */
[----:B------:R-:W-:-:S02]  /*7c6c0*/  PRMT R0, R25, 0x7632, R0 ;  /* 0x0000763219007816 */ /* 0x000fc40000000000 */
[C---:B------:R-:W-:Y:S01]  /*7c6d0*/  IADD3 R20, R8.reuse, c[0x0][0x198], RZ ;  /* 0x0000660008147a10 */ /* 0x040fe20007ffe0ff */
[C---:B------:R-:W-:Y:S01]  /*7c6e0*/  IMAD.WIDE R4, R8.reuse, 0x2, R2 ;  /* 0x0000000208047825 */ /* 0x040fe200078e0202 */
[----:B-1----:R-:W-:Y:S01]  /*7c6f0*/  IADD3 R24, R23, 0xe8, RZ ;  /* 0x000000e817187810 */ /* 0x002fe20007ffe0ff */
[----:B------:R-:W2:Y:S02]  /*7c700*/  LDL.LU R25, [R1+0x278] ;  /* 0x0002780001197983 */ /* 0x000ea40000300800 */
[----:B------:R-:W-:Y:S02]  /*7c710*/  IMAD.WIDE R8, R8, 0x2, R28 ;  /* 0x0000000208087825 */ /* 0x000fe400078e021c */
[----:B------:R0:W-:Y:S01]  /*7c720*/  @P4 STG.E.U16 [R4.64], R0 ;  /* 0x0000000004004986 */ /* 0x0001e2000c101506 */
[----:B------:R-:W-:-:S03]  /*7c730*/  ISETP.LT.AND P6, PT, R7, c[0x0][0x178], !P2 ;  /* 0x00005e0007007a0c */ /* 0x000fc600057c1270 */
[----:B------:R1:W-:Y:S01]  /*7c740*/  @P5 STG.E.U16 [R8.64], R21 ;  /* 0x0000001508005986 */ /* 0x0003e2000c101506 */
[----:B------:R-:W-:Y:S01]  /*7c750*/  ISETP.LT.AND P5, PT, R7, c[0x0][0x178], !P1 ;  /* 0x00005e0007007a0c */ /* 0x000fe20004fa1270 */
[----:B------:R-:W-:Y:S01]  /*7c760*/  IMAD.WIDE R12, R20, 0x2, R2 ;  /* 0x00000002140c7825 */ /* 0x000fe200078e0202 */
[----:B------:R-:W-:-:S03]  /*7c770*/  ISETP.GE.AND P4, PT, R24, c[0x0][0x17c], PT ;  /* 0x00005f0018007a0c */ /* 0x000fc60003f86270 */
[C---:B------:R-:W-:Y:S01]  /*7c780*/  IMAD.WIDE R16, R20.reuse, 0x2, R28 ;  /* 0x0000000214107825 */ /* 0x040fe200078e021c */
[----:B0-----:R-:W3:Y:S04]  /*7c790*/  LDL.LU R5, [R1+0x268] ;  /* 0x0002680001057983 */ /* 0x001ee80000300800 */
[----:B------:R-:W4:Y:S01]  /*7c7a0*/  LDL.LU R7, [R1+0x1c9c] ;  /* 0x001c9c0001077983 */ /* 0x000f220000300800 */
[----:B-1----:R-:W-:-:S03]  /*7c7b0*/  IADD3 R8, R20, c[0x0][0x198], RZ ;  /* 0x0000660014087a10 */ /* 0x002fc60007ffe0ff */
[----:B------:R-:W2:Y:S04]  /*7c7c0*/  LDL.LU R24, [R1+0x2a8] ;  /* 0x0002a80001187983 */ /* 0x000ea80000300800 */
[----:B------:R-:W2:Y:S01]  /*7c7d0*/  LDL.LU R20, [R1+0x1068] ;  /* 0x0010680001147983 */ /* 0x000ea20000300800 */
[C---:B------:R-:W-:Y:S02]  /*7c7e0*/  ISETP.LT.AND P2, PT, R27.reuse, c[0x0][0x178], !P2 ;  /* 0x00005e001b007a0c */ /* 0x040fe40005741270 */
[----:B------:R-:W-:Y:S01]  /*7c7f0*/  ISETP.LT.AND P1, PT, R27, c[0x0][0x178], !P1 ;  /* 0x00005e001b007a0c */ /* 0x000fe20004f21270 */
[----:B---3--:R0:W-:Y:S01]  /*7c800*/  @P6 STG.E.U16 [R12.64], R5 ;  /* 0x000000050c006986 */ /* 0x0081e2000c101506 */
[----:B------:R-:W-:-:S09]  /*7c810*/  PRMT R0, R5, 0x7632, R0 ;  /* 0x0000763205007816 */ /* 0x000fd20000000000 */
[----:B------:R1:W-:Y:S01]  /*7c820*/  @P2 STG.E.U16 [R16.64], R6 ;  /* 0x0000000610002986 */ /* 0x0003e2000c101506 */
[----:B--2---:R-:W-:Y:S02]  /*7c830*/  ISETP.LT.AND P6, PT, R20, c[0x0][0x178], !P3 ;  /* 0x00005e0014007a0c */ /* 0x004fe40005fc1270 */
[----:B0-----:R-:W-:Y:S02]  /*7c840*/  IADD3 R12, R23, 0xe9, RZ ;  /* 0x000000e9170c7810 */ /* 0x001fe40007ffe0ff */
[C---:B-1----:R-:W-:Y:S01]  /*7c850*/  IADD3 R16, R8.reuse, c[0x0][0x198], RZ ;  /* 0x0000660008107a10 */ /* 0x042fe20007ffe0ff */
[----:B------:R-:W-:Y:S01]  /*7c860*/  IMAD.WIDE R4, R8, 0x2, R2 ;  /* 0x0000000208047825 */ /* 0x000fe200078e0202 */
[----:B------:R-:W-:Y:S02]  /*7c870*/  PRMT R6, R6, 0x7632, R6 ;  /* 0x0000763206067816 */ /* 0x000fe40000000006 */
[----:B------:R-:W-:Y:S01]  /*7c880*/  ISETP.GE.AND P2, PT, R12, c[0x0][0x17c], PT ;  /* 0x00005f000c007a0c */ /* 0x000fe20003f46270 */
[----:B------:R-:W-:Y:S01]  /*7c890*/  IMAD.WIDE R8, R8, 0x2, R28 ;  /* 0x0000000208087825 */ /* 0x000fe200078e021c */
[----:B------:R-:W-:-:S03]  /*7c8a0*/  ISETP.LT.AND P3, PT, R27, c[0x0][0x178], !P3 ;  /* 0x00005e001b007a0c */ /* 0x000fc60005f61270 */
[----:B------:R-:W-:Y:S01]  /*7c8b0*/  IMAD.WIDE R12, R16, 0x2, R2 ;  /* 0x00000002100c7825 */ /* 0x000fe200078e0202 */
[----:B------:R0:W-:Y:S04]  /*7c8c0*/  @P5 STG.E.U16 [R4.64], R0 ;  /* 0x0000000004005986 */ /* 0x0001e8000c101506 */
[----:B------:R1:W-:Y:S04]  /*7c8d0*/  @P1 STG.E.U16 [R8.64], R6 ;  /* 0x0000000608001986 */ /* 0x0003e8000c101506 */
[----:B------:R2:W-:Y:S01]  /*7c8e0*/  @P6 STG.E.U16 [R12.64], R25 ;  /* 0x000000190c006986 */ /* 0x0005e2000c101506 */
[----:B------:R-:W-:-:S02]  /*7c8f0*/  ISETP.LT.AND P6, PT, R20, c[0x0][0x178], !P0 ;  /* 0x00005e0014007a0c */ /* 0x000fc400047c1270 */
[----:B0-----:R-:W-:Y:S01]  /*7c900*/  IADD3 R0, R23, 0xeb, RZ ;  /* 0x000000eb17007810 */ /* 0x001fe20007ffe0ff */
[----:B------:R-:W-:Y:S01]  /*7c910*/  IMAD.WIDE R4, R16, 0x2, R28 ;  /* 0x0000000210047825 */ /* 0x000fe200078e021c */
[----:B-1----:R-:W-:Y:S02]  /*7c920*/  PRMT R6, R25, 0x7632, R6 ;  /* 0x0000763219067816 */ /* 0x002fe40000000006 */
[----:B--2---:R-:W2:Y:S01]  /*7c930*/  LDL.LU R25, [R1+0x298] ;  /* 0x0002980001197983 */ /* 0x004ea20000300800 */
[----:B------:R-:W-:Y:S02]  /*7c940*/  ISETP.GE.AND P1, PT, R0, c[0x0][0x17c], PT ;  /* 0x00005f0000007a0c */ /* 0x000fe40003f26270 */
[----:B------:R-:W-:Y:S01]  /*7c950*/  IADD3 R0, R16, c[0x0][0x198], RZ ;  /* 0x0000660010007a10 */ /* 0x000fe20007ffe0ff */
[----:B------:R0:W-:Y:S01]  /*7c960*/  @P3 STG.E.U16 [R4.64], R10 ;  /* 0x0000000a04003986 */ /* 0x0001e2000c101506 */
[----:B------:R-:W-:Y:S02]  /*7c970*/  ISETP.LT.AND P0, PT, R27, c[0x0][0x178], !P0 ;  /* 0x00005e001b007a0c */ /* 0x000fe40004701270 */
[----:B------:R-:W-:Y:S01]  /*7c980*/  ISETP.LT.AND P3, PT, R20, c[0x0][0x178], !P4 ;  /* 0x00005e0014007a0c */ /* 0x000fe20006761270 */
[----:B------:R-:W-:-:S04]  /*7c990*/  IMAD.WIDE R8, R0, 0x2, R28 ;  /* 0x0000000200087825 */ /* 0x000fc800078e021c */
[C---:B0-----:R-:W-:Y:S01]  /*7c9a0*/  IMAD.WIDE R4, R0.reuse, 0x2, R2 ;  /* 0x0000000200047825 */ /* 0x041fe200078e0202 */
[----:B------:R-:W-:Y:S02]  /*7c9b0*/  IADD3 R0, R0, c[0x0][0x198], RZ ;  /* 0x0000660000007a10 */ /* 0x000fe40007ffe0ff */
[----:B------:R-:W-:Y:S02]  /*7c9c0*/  PRMT R10, R10, 0x7632, R10 ;  /* 0x000076320a0a7816 */ /* 0x000fe4000000000a */
[----:B------:R0:W-:Y:S04]  /*7c9d0*/  @P6 STG.E.U16 [R4.64], R6 ;  /* 0x0000000604006986 */ /* 0x0001e8000c101506 */
[----:B------:R-:W-:Y:S01]  /*7c9e0*/  @P0 STG.E.U16 [R8.64], R10 ;  /* 0x0000000a08000986 */ /* 0x000fe2000c101506 */
[----:B0-----:R-:W-:Y:S01]  /*7c9f0*/  IMAD.WIDE R4, R0, 0x2, R2 ;  /* 0x0000000200047825 */ /* 0x001fe200078e0202 */
[----:B------:R-:W-:-:S04]  /*7ca00*/  IADD3 R6, R23, 0xed, RZ ;  /* 0x000000ed17067810 */ /* 0x000fc80007ffe0ff */
[----:B------:R0:W-:Y:S01]  /*7ca10*/  @P3 STG.E.U16 [R4.64], R24 ;  /* 0x0000001804003986 */ /* 0x0001e2000c101506 */
[----:B------:R-:W-:Y:S02]  /*7ca20*/  ISETP.GE.AND P3, PT, R6, c[0x0][0x17c], PT ;  /* 0x00005f0006007a0c */ /* 0x000fe40003f66270 */
[----:B------:R-:W-:Y:S02]  /*7ca30*/  PRMT R6, R24, 0x7632, R6 ;  /* 0x0000763218067816 */ /* 0x000fe40000000006 */
[----:B0-----:R-:W3:Y:S01]  /*7ca40*/  LDL.LU R24, [R1+0x288] ;  /* 0x0002880001187983 */ /* 0x001ee20000300800 */
[----:B------:R-:W-:Y:S02]  /*7ca50*/  ISETP.LT.AND P4, PT, R27, c[0x0][0x178], !P4 ;  /* 0x00005e001b007a0c */ /* 0x000fe40006781270 */
[----:B------:R-:W-:Y:S01]  /*7ca60*/  IADD3 R17, R23, 0xea, RZ ;  /* 0x000000ea17117810 */ /* 0x000fe20007ffe0ff */
[----:B------:R-:W-:Y:S01]  /*7ca70*/  IMAD.WIDE R8, R0, 0x2, R28 ;  /* 0x0000000200087825 */ /* 0x000fe200078e021c */
[----:B------:R-:W-:-:S02]  /*7ca80*/  ISETP.LT.AND P0, PT, R20, c[0x0][0x178], !P2 ;  /* 0x00005e0014007a0c */ /* 0x000fc40005701270 */
[----:B------:R-:W-:Y:S02]  /*7ca90*/  ISETP.GE.AND P5, PT, R17, c[0x0][0x17c], PT ;  /* 0x00005f0011007a0c */ /* 0x000fe40003fa6270 */
[----:B------:R-:W-:Y:S02]  /*7caa0*/  IADD3 R0, R0, c[0x0][0x198], RZ ;  /* 0x0000660000007a10 */ /* 0x000fe40007ffe0ff */
[----:B------:R-:W-:-:S03]  /*7cab0*/  ISETP.LT.AND P2, PT, R27, c[0x0][0x178], !P2 ;  /* 0x00005e001b007a0c */ /* 0x000fc60005741270 */
[----:B------:R0:W-:Y:S01]  /*7cac0*/  @P4 STG.E.U16 [R8.64], R14 ;  /* 0x0000000e08004986 */ /* 0x0001e2000c101506 */
[----:B------:R-:W-:Y:S01]  /*7cad0*/  ISETP.LT.AND P4, PT, R20, c[0x0][0x178], !P5 ;  /* 0x00005e0014007a0c */ /* 0x000fe20006f81270 */
[----:B------:R-:W-:Y:S01]  /*7cae0*/  IMAD.WIDE R4, R0, 0x2, R2 ;  /* 0x0000000200047825 */ /* 0x000fe200078e0202 */
[----:B------:R-:W-:-:S04]  /*7caf0*/  ISETP.LT.AND P5, PT, R27, c[0x0][0x178], !P5 ;  /* 0x00005e001b007a0c */ /* 0x000fc80006fa1270 */
[----:B------:R1:W-:Y:S01]  /*7cb00*/  @P0 STG.E.U16 [R4.64], R6 ;  /* 0x0000000604000986 */ /* 0x0003e2000c101506 */
[C---:B0-----:R-:W-:Y:S01]  /*7cb10*/  IMAD.WIDE R8, R0.reuse, 0x2, R28 ;  /* 0x0000000200087825 */ /* 0x041fe200078e021c */
[----:B------:R-:W-:Y:S02]  /*7cb20*/  IADD3 R0, R0, c[0x0][0x198], RZ ;  /* 0x0000660000007a10 */ /* 0x000fe40007ffe0ff */
[----:B------:R-:W-:-:S03]  /*7cb30*/  PRMT R14, R14, 0x7632, R14 ;  /* 0x000076320e0e7816 */ /* 0x000fc6000000000e */
[----:B-1----:R-:W-:Y:S01]  /*7cb40*/  IMAD.WIDE R4, R0, 0x2, R2 ;  /* 0x0000000200047825 */ /* 0x002fe200078e0202 */
[C---:B------:R-:W-:Y:S01]  /*7cb50*/  IADD3 R6, R23.reuse, 0xee, RZ ;  /* 0x000000ee17067810 */ /* 0x040fe20007ffe0ff */
[----:B------:R0:W-:Y:S01]  /*7cb60*/  @P2 STG.E.U16 [R8.64], R14 ;  /* 0x0000000e08002986 */ /* 0x0001e2000c101506 */
[----:B------:R-:W-:Y:S02]  /*7cb70*/  ISETP.LT.AND P2, PT, R20, c[0x0][0x178], !P1 ;  /* 0x00005e0014007a0c */ /* 0x000fe40004f41270 */
[----:B------:R-:W-:Y:S02]  /*7cb80*/  ISETP.GE.AND P0, PT, R6, c[0x0][0x17c], PT ;  /* 0x00005f0006007a0c */ /* 0x000fe40003f06270 */
[----:B------:R-:W-:Y:S02]  /*7cb90*/  IADD3 R6, R0, c[0x0][0x198], RZ ;  /* 0x0000660000067a10 */ /* 0x000fe40007ffe0ff */
[C---:B------:R-:W-:Y:S02]  /*7cba0*/  IADD3 R12, R23.reuse, 0xec, RZ ;  /* 0x000000ec170c7810 */ /* 0x040fe40007ffe0ff */
[----:B0-----:R-:W-:-:S02]  /*7cbb0*/  IADD3 R8, R23, 0xef, RZ ;  /* 0x000000ef17087810 */ /* 0x001fc40007ffe0ff */
[----:B------:R-:W-:Y:S02]  /*7cbc0*/  ISETP.GE.AND P6, PT, R12, c[0x0][0x17c], PT ;  /* 0x00005f000c007a0c */ /* 0x000fe40003fc6270 */
[----:B------:R-:W-:Y:S01]  /*7cbd0*/  ISETP.LT.AND P1, PT, R27, c[0x0][0x178], !P1 ;  /* 0x00005e001b007a0c */ /* 0x000fe20004f21270 */
[----:B--2---:R0:W-:Y:S01]  /*7cbe0*/  @P4 STG.E.U16 [R4.64], R25 ;  /* 0x0000001904004986 */ /* 0x0041e2000c101506 */
[----:B------:R-:W-:Y:S01]  /*7cbf0*/  ISETP.GE.AND P4, PT, R8, c[0x0][0x17c], PT ;  /* 0x00005f0008007a0c */ /* 0x000fe20003f86270 */
[----:B------:R-:W-:-:S04]  /*7cc00*/  IMAD.WIDE R8, R6, 0x2, R2 ;  /* 0x0000000206087825 */ /* 0x000fc800078e0202 */
[----:B0-----:R-:W-:Y:S01]  /*7cc10*/  IMAD.WIDE R4, R0, 0x2, R28 ;  /* 0x0000000200047825 */ /* 0x001fe200078e021c */
[----:B------:R-:W-:Y:S02]  /*7cc20*/  PRMT R0, R25, 0x7632, R0 ;  /* 0x0000763219007816 */ /* 0x000fe40000000000 */
[----:B------:R-:W2:Y:S04]  /*7cc30*/  LDL.LU R25, [R1+0x248] ;  /* 0x0002480001197983 */ /* 0x000ea80000300800 */
[----:B------:R0:W-:Y:S01]  /*7cc40*/  @P5 STG.E.U16 [R4.64], R18 ;  /* 0x0000001204005986 */ /* 0x0001e2000c101506 */
[----:B------:R-:W-:-:S03]  /*7cc50*/  ISETP.LT.AND P5, PT, R20, c[0x0][0x178], !P6 ;  /* 0x00005e0014007a0c */ /* 0x000fc600077a1270 */
[----:B------:R1:W-:Y:S04]  /*7cc60*/  @P2 STG.E.U16 [R8.64], R0 ;  /* 0x0000000008002986 */ /* 0x0003e8000c101506 */
[----:B------:R-:W4:Y:S01]  /*7cc70*/  LDL.LU R14, [R1+0x23c] ;  /* 0x00023c00010e7983 */ /* 0x000f220000300800 */
[----:B0-----:R-:W-:Y:S01]  /*7cc80*/  PRMT R18, R18, 0x7632, R18 ;  /* 0x0000763212127816 */ /* 0x001fe20000000012 */
[C---:B------:R-:W-:Y:S01]  /*7cc90*/  IMAD.WIDE R4, R6.reuse, 0x2, R28 ;  /* 0x0000000206047825 */ /* 0x040fe200078e021c */
[----:B-1----:R-:W-:Y:S02]  /*7cca0*/  IADD3 R0, R6, c[0x0][0x198], RZ ;  /* 0x0000660006007a10 */ /* 0x002fe40007ffe0ff */
[----:B------:R-:W-:-:S03]  /*7ccb0*/  IADD3 R6, R23, 0xf1, RZ ;  /* 0x000000f117067810 */ /* 0x000fc60007ffe0ff */
[----:B------:R-:W-:Y:S01]  /*7ccc0*/  IMAD.WIDE R8, R0, 0x2, R2 ;  /* 0x0000000200087825 */ /* 0x000fe200078e0202 */
[----:B------:R-:W-:Y:S01]  /*7ccd0*/  @P1 STG.E.U16 [R4.64], R18 ;  /* 0x0000001204001986 */ /* 0x000fe2000c101506 */
[----:B------:R-:W-:-:S03]  /*7cce0*/  ISETP.GE.AND P1, PT, R6, c[0x0][0x17c], PT ;  /* 0x00005f0006007a0c */ /* 0x000fc60003f26270 */
[----:B---3--:R0:W-:Y:S01]  /*7ccf0*/  @P5 STG.E.U16 [R8.64], R24 ;  /* 0x0000001808005986 */ /* 0x0081e2000c101506 */
[----:B------:R-:W-:-:S03]  /*7cd00*/  PRMT R6, R24, 0x7632, R6 ;  /* 0x0000763218067816 */ /* 0x000fc60000000006 */
[----:B0-----:R-:W3:Y:S01]  /*7cd10*/  LDL.LU R24, [R1+0x2c] ;  /* 0x00002c0001187983 */ /* 0x001ee20000300800 */
[C---:B------:R-:W-:Y:S01]  /*7cd20*/  ISETP.LT.AND P6, PT, R27.reuse, c[0x0][0x178], !P6 ;  /* 0x00005e001b007a0c */ /* 0x040fe200077c1270 */
[----:B------:R-:W-:Y:S01]  /*7cd30*/  IMAD.WIDE R12, R0, 0x2, R28 ;  /* 0x00000002000c7825 */ /* 0x000fe200078e021c */
[----:B------:R-:W-:Y:S01]  /*7cd40*/  ISETP.LT.AND P5, PT, R20, c[0x0][0x178], !P3 ;  /* 0x00005e0014007a0c */ /* 0x000fe20005fa1270 */
[----:B------:R-:W3:Y:S01]  /*7cd50*/  LDL.LU R21, [R1+0x25c] ;  /* 0x00025c0001157983 */ /* 0x000ee20000300800 */
[----:B------:R-:W-:Y:S02]  /*7cd60*/  ISETP.LT.AND P3, PT, R27, c[0x0][0x178], !P3 ;  /* 0x00005e001b007a0c */ /* 0x000fe40005f61270 */
[----:B------:R-:W-:-:S07]  /*7cd70*/  IADD3 R8, R0, c[0x0][0x198], RZ ;  /* 0x0000660000087a10 */ /* 0x000fce0007ffe0ff */
[----:B------:R0:W-:Y:S01]  /*7cd80*/  @P6 STG.E.U16 [R12.64], R22 ;  /* 0x000000160c006986 */ /* 0x0001e2000c101506 */
[----:B------:R-:W-:Y:S02]  /*7cd90*/  ISETP.LT.AND P6, PT, R20, c[0x0][0x178], !P0 ;  /* 0x00005e0014007a0c */ /* 0x000fe400047c1270 */
[----:B------:R-:W-:Y:S02]  /*7cda0*/  ISETP.LT.AND P0, PT, R27, c[0x0][0x178], !P0 ;  /* 0x00005e001b007a0c */ /* 0x000fe40004701270 */
[C---:B------:R-:W-:Y:S01]  /*7cdb0*/  IADD3 R0, R8.reuse, c[0x0][0x198], RZ ;  /* 0x0000660008007a10 */ /* 0x040fe20007ffe0ff */
[----:B------:R-:W-:Y:S01]  /*7cdc0*/  IMAD.WIDE R4, R8, 0x2, R2 ;  /* 0x0000000208047825 */ /* 0x000fe200078e0202 */
[----:B------:R-:W-:-:S03]  /*7cdd0*/  IADD3 R10, R23, 0xf0, RZ ;  /* 0x000000f0170a7810 */ /* 0x000fc60007ffe0ff */
[----:B------:R-:W-:Y:S01]  /*7cde0*/  IMAD.WIDE R8, R8, 0x2, R28 ;  /* 0x0000000208087825 */ /* 0x000fe200078e021c */
[----:B0-----:R-:W-:-:S03]  /*7cdf0*/  PRMT R22, R22, 0x7632, R22 ;  /* 0x0000763216167816 */ /* 0x001fc60000000016 */
[C---:B------:R-:W-:Y:S01]  /*7ce00*/  IMAD.WIDE R12, R0.reuse, 0x2, R2 ;  /* 0x00000002000c7825 */ /* 0x040fe200078e0202 */
[----:B------:R0:W-:Y:S03]  /*7ce10*/  @P5 STG.E.U16 [R4.64], R6 ;  /* 0x0000000604005986 */ /* 0x0001e6000c101506 */
[----:B------:R-:W-:Y:S01]  /*7ce20*/  IMAD.WIDE R16, R0, 0x2, R28 ;  /* 0x0000000200107825 */ /* 0x000fe200078e021c */
[----:B------:R1:W-:Y:S01]  /*7ce30*/  @P3 STG.E.U16 [R8.64], R22 ;  /* 0x0000001608003986 */ /* 0x0003e2000c101506 */
[----:B------:R-:W-:Y:S02]  /*7ce40*/  ISETP.GE.AND P2, PT, R10, c[0x0][0x17c], PT ;  /* 0x00005f000a007a0c */ /* 0x000fe40003f46270 */
[----:B------:R-:W-:Y:S02]  /*7ce50*/  IADD3 R10, R23, 0xf2, RZ ;  /* 0x000000f2170a7810 */ /* 0x000fe40007ffe0ff */
[----:B------:R-:W-:-:S02]  /*7ce60*/  ISETP.LT.AND P3, PT, R20, c[0x0][0x178], !P2 ;  /* 0x00005e0014007a0c */ /* 0x000fc40005761270 */
[----:B------:R-:W-:Y:S02]  /*7ce70*/  ISETP.GE.AND P5, PT, R10, c[0x0][0x17c], PT ;  /* 0x00005f000a007a0c */ /* 0x000fe40003fa6270 */
[----:B0-----:R-:W-:Y:S02]  /*7ce80*/  IADD3 R4, R0, c[0x0][0x198], RZ ;  /* 0x0000660000047a10 */ /* 0x001fe40007ffe0ff */
[----:B------:R-:W-:Y:S02]  /*7ce90*/  ISETP.LT.AND P2, PT, R27, c[0x0][0x178], !P2 ;  /* 0x00005e001b007a0c */ /* 0x000fe40005741270 */
[C---:B------:R-:W-:Y:S01]  /*7cea0*/  IADD3 R6, R4.reuse, c[0x0][0x198], RZ ;  /* 0x0000660004067a10 */ /* 0x040fe20007ffe0ff */
[----:B-1----:R-:W-:-:S04]  /*7ceb0*/  IMAD.WIDE R8, R4, 0x2, R2 ;  /* 0x0000000204087825 */ /* 0x002fc800078e0202 */
[----:B------:R-:W-:Y:S01]  /*7cec0*/  IMAD.WIDE R4, R4, 0x2, R28 ;  /* 0x0000000204047825 */ /* 0x000fe200078e021c */
[----:B--2---:R0:W-:Y:S04]  /*7ced0*/  @P6 STG.E.U16 [R12.64], R25 ;  /* 0x000000190c006986 */ /* 0x0041e8000c101506 */
[----:B------:R1:W-:Y:S01]  /*7cee0*/  @P0 STG.E.U16 [R16.64], R26 ;  /* 0x0000001a10000986 */ /* 0x0003e2000c101506 */
[----:B------:R-:W-:Y:S02]  /*7cef0*/  ISETP.LT.AND P0, PT, R20, c[0x0][0x178], !P4 ;  /* 0x00005e0014007a0c */ /* 0x000fe40006701270 */
[----:B------:R-:W-:Y:S02]  /*7cf00*/  ISETP.LT.AND P4, PT, R27, c[0x0][0x178], !P4 ;  /* 0x00005e001b007a0c */ /* 0x000fe40006781270 */
[----:B------:R-:W-:-:S02]  /*7cf10*/  PRMT R10, R25, 0x7632, R10 ;  /* 0x00007632190a7816 */ /* 0x000fc4000000000a */
[----:B0-----:R-:W2:Y:S01]  /*7cf20*/  LDL.LU R25, [R1+0x3c] ;  /* 0x00003c0001197983 */ /* 0x001ea20000300800 */
[----:B-1----:R-:W-:-:S06]  /*7cf30*/  PRMT R26, R26, 0x7632, R26 ;  /* 0x000076321a1a7816 */ /* 0x002fcc000000001a */
[----:B------:R0:W-:Y:S04]  /*7cf40*/  @P0 STG.E.U16 [R8.64], R10 ;  /* 0x0000000a08000986 */ /* 0x0001e8000c101506 */
[----:B------:R1:W-:Y:S01]  /*7cf50*/  @P4 STG.E.U16 [R4.64], R26 ;  /* 0x0000001a04004986 */ /* 0x0003e2000c101506 */
[----:B0-----:R-:W-:-:S04]  /*7cf60*/  IMAD.WIDE R8, R6, 0x2, R2 ;  /* 0x0000000206087825 */ /* 0x001fc800078e0202 */
[----:B-1----:R-:W-:Y:S01]  /*7cf70*/  IMAD.WIDE R4, R6, 0x2, R28 ;  /* 0x0000000206047825 */ /* 0x002fe200078e021c */
[----:B----4-:R-:W-:Y:S01]  /*7cf80*/  @P3 STG.E.U16 [R8.64], R14 ;  /* 0x0000000e08003986 */ /* 0x010fe2000c101506 */
[----:B---3--:R-:W-:-:S03]  /*7cf90*/  PRMT R10, R24, 0x7632, R10 ;  /* 0x00007632180a7816 */ /* 0x008fc6000000000a */
[----:B------:R0:W-:Y:S04]  /*7cfa0*/  @P2 STG.E.U16 [R4.64], R24 ;  /* 0x0000001804002986 */ /* 0x0001e8000c101506 */
[----:B0-----:R-:W3:Y:S01]  /*7cfb0*/  LDL.LU R24, [R1+0x26c] ;  /* 0x00026c0001187983 */ /* 0x001ee20000300800 */
[----:B------:R-:W-:Y:S02]  /*7cfc0*/  ISETP.LT.AND P3, PT, R20, c[0x0][0x178], !P1 ;  /* 0x00005e0014007a0c */ /* 0x000fe40004f61270 */
[----:B------:R-:W-:Y:S02]  /*7cfd0*/  ISETP.LT.AND P1, PT, R27, c[0x0][0x178], !P1 ;  /* 0x00005e001b007a0c */ /* 0x000fe40004f21270 */
[C---:B------:R-:W-:Y:S02]  /*7cfe0*/  IADD3 R12, R23.reuse, 0xf3, RZ ;  /* 0x000000f3170c7810 */ /* 0x040fe40007ffe0ff */
[----:B------:R-:W-:-:S02]  /*7cff0*/  IADD3 R0, R23, 0xf4, RZ ;  /* 0x000000f417007810 */ /* 0x000fc40007ffe0ff */
[----:B------:R-:W-:Y:S02]  /*7d000*/  IADD3 R13, R6, c[0x0][0x198], RZ ;  /* 0x00006600060d7a10 */ /* 0x000fe40007ffe0ff */
[----:B------:R-:W-:Y:S02]  /*7d010*/  ISETP.LT.AND P4, PT, R20, c[0x0][0x178], !P5 ;  /* 0x00005e0014007a0c */ /* 0x000fe40006f81270 */
[----:B------:R-:W-:Y:S01]  /*7d020*/  ISETP.LT.AND P5, PT, R27, c[0x0][0x178], !P5 ;  /* 0x00005e001b007a0c */ /* 0x000fe20006fa1270 */
[C---:B------:R-:W-:Y:S01]  /*7d030*/  IMAD.WIDE R4, R13.reuse, 0x2, R2 ;  /* 0x000000020d047825 */ /* 0x040fe200078e0202 */
[----:B------:R-:W-:Y:S02]  /*7d040*/  ISETP.GE.AND P6, PT, R12, c[0x0][0x17c], PT ;  /* 0x00005f000c007a0c */ /* 0x000fe40003fc6270 */
[----:B------:R-:W-:Y:S01]  /*7d050*/  ISETP.GE.AND P0, PT, R0, c[0x0][0x17c], PT ;  /* 0x00005f0000007a0c */ /* 0x000fe20003f06270 */
[----:B------:R-:W-:Y:S01]  /*7d060*/  IMAD.WIDE R8, R13, 0x2, R28 ;  /* 0x000000020d087825 */ /* 0x000fe200078e021c */
[----:B------:R-:W-:-:S02]  /*7d070*/  PRMT R0, R14, 0x7632, R0 ;  /* 0x000076320e007816 */ /* 0x000fc40000000000 */
[----:B------:R-:W-:Y:S02]  /*7d080*/  IADD3 R12, R23, 0xf5, RZ ;  /* 0x000000f5170c7810 */ /* 0x000fe40007ffe0ff */
[----:B------:R-:W-:Y:S01]  /*7d090*/  IADD3 R6, R13, c[0x0][0x198], RZ ;  /* 0x000066000d067a10 */ /* 0x000fe20007ffe0ff */
[----:B------:R0:W-:Y:S01]  /*7d0a0*/  @P3 STG.E.U16 [R4.64], R0 ;  /* 0x0000000004003986 */ /* 0x0001e2000c101506 */
[----:B------:R-:W-:-:S03]  /*7d0b0*/  ISETP.GE.AND P2, PT, R12, c[0x0][0x17c], PT ;  /* 0x00005f000c007a0c */ /* 0x000fc60003f46270 */
[----:B------:R-:W-:Y:S01]  /*7d0c0*/  IMAD.WIDE R12, R6, 0x2, R2 ;  /* 0x00000002060c7825 */ /* 0x000fe200078e0202 */
[----:B------:R1:W-:Y:S01]  /*7d0d0*/  @P1 STG.E.U16 [R8.64], R10 ;  /* 0x0000000a08001986 */ /* 0x0003e2000c101506 */
[----:B------:R-:W-:Y:S02]  /*7d0e0*/  ISETP.LT.AND P1, PT, R20, c[0x0][0x178], !P6 ;  /* 0x00005e0014007a0c */ /* 0x000fe40007721270 */
[C---:B------:R-:W-:Y:S01]  /*7d0f0*/  IADD3 R17, R6.reuse, c[0x0][0x198], RZ ;  /* 0x0000660006117a10 */ /* 0x040fe20007ffe0ff */
[----:B0-----:R-:W-:Y:S01]  /*7d100*/  IMAD.WIDE R4, R6, 0x2, R28 ;  /* 0x0000000206047825 */ /* 0x001fe200078e021c */
[----:B------:R-:W-:Y:S01]  /*7d110*/  @P4 STG.E.U16 [R12.64], R21 ;  /* 0x000000150c004986 */ /* 0x000fe2000c101506 */
[----:B------:R-:W-:Y:S02]  /*7d120*/  ISETP.LT.AND P6, PT, R27, c[0x0][0x178], !P6 ;  /* 0x00005e001b007a0c */ /* 0x000fe400077c1270 */
[----:B------:R-:W-:Y:S01]  /*7d130*/  ISETP.LT.AND P4, PT, R20, c[0x0][0x178], !P0 ;  /* 0x00005e0014007a0c */ /* 0x000fe20004781270 */
[----:B-1----:R-:W-:Y:S01]  /*7d140*/  IMAD.WIDE R8, R17, 0x2, R2 ;  /* 0x0000000211087825 */ /* 0x002fe200078e0202 */
[----:B------:R-:W-:-:S02]  /*7d150*/  PRMT R0, R21, 0x7632, R0 ;  /* 0x0000763215007816 */ /* 0x000fc40000000000 */
[----:B------:R-:W-:Y:S02]  /*7d160*/  IADD3 R6, R17, c[0x0][0x198], RZ ;  /* 0x0000660011067a10 */ /* 0x000fe40007ffe0ff */
[----:B--2---:R-:W-:Y:S01]  /*7d170*/  PRMT R10, R25, 0x7632, R10 ;  /* 0x00007632190a7816 */ /* 0x004fe2000000000a */
[----:B------:R0:W-:Y:S04]  /*7d180*/  @P5 STG.E.U16 [R4.64], R25 ;  /* 0x0000001904005986 */ /* 0x0001e8000c101506 */
[----:B------:R1:W-:Y:S04]  /*7d190*/  @P1 STG.E.U16 [R8.64], R0 ;  /* 0x0000000008001986 */ /* 0x0003e8000c101506 */
[----:B0-----:R-:W2:Y:S01]  /*7d1a0*/  LDL.LU R25, [R1+0x27c] ;  /* 0x00027c0001197983 */ /* 0x001ea20000300800 */
[----:B------:R-:W-:-:S04]  /*7d1b0*/  IMAD.WIDE R4, R17, 0x2, R28 ;  /* 0x0000000211047825 */ /* 0x000fc800078e021c */
[----:B-1----:R-:W-:Y:S01]  /*7d1c0*/  IMAD.WIDE R8, R6, 0x2, R2 ;  /* 0x0000000206087825 */ /* 0x002fe200078e0202 */
[----:B------:R-:W-:Y:S04]  /*7d1d0*/  @P6 STG.E.U16 [R4.64], R10 ;  /* 0x0000000a04006986 */ /* 0x000fe8000c101506 */
[----:B---3--:R0:W-:Y:S02]  /*7d1e0*/  @P4 STG.E.U16 [R8.64], R24 ;  /* 0x0000001808004986 */ /* 0x0081e4000c101506 */
[----:B0-----:R-:W-:Y:S02]  /*7d1f0*/  PRMT R9, R24, 0x7632, R9 ;  /* 0x0000763218097816 */ /* 0x001fe40000000009 */
[----:B------:R-:W3:Y:S01]  /*7d200*/  LDL.LU R24, [R1+0x2ac] ;  /* 0x0002ac0001187983 */ /* 0x000ee20000300800 */
[----:B------:R-:W-:-:S02]  /*7d210*/  ISETP.LT.AND P0, PT, R27, c[0x0][0x178], !P0 ;  /* 0x00005e001b007a0c */ /* 0x000fc40004701270 */
[----:B------:R-:W-:Y:S01]  /*7d220*/  IADD3 R14, R23, 0xf6, RZ ;  /* 0x000000f6170e7810 */ /* 0x000fe20007ffe0ff */
[----:B------:R-:W-:Y:S01]  /*7d230*/  IMAD.WIDE R4, R6, 0x2, R28 ;  /* 0x0000000206047825 */ /* 0x000fe200078e021c */
[----:B------:R-:W-:Y:S02]  /*7d240*/  ISETP.LT.AND P6, PT, R20, c[0x0][0x178], !P2 ;  /* 0x00005e0014007a0c */ /* 0x000fe400057c1270 */
[----:B------:R-:W-:Y:S02]  /*7d250*/  ISETP.GE.AND P3, PT, R14, c[0x0][0x17c], PT ;  /* 0x00005f000e007a0c */ /* 0x000fe40003f66270 */
[----:B------:R-:W-:Y:S02]  /*7d260*/  IADD3 R17, R6, c[0x0][0x198], RZ ;  /* 0x0000660006117a10 */ /* 0x000fe40007ffe0ff */
[----:B------:R-:W-:-:S03]  /*7d270*/  ISETP.LT.AND P2, PT, R27, c[0x0][0x178], !P2 ;  /* 0x00005e001b007a0c */ /* 0x000fc60005741270 */
[----:B------:R0:W-:Y:S01]  /*7d280*/  @P0 STG.E.U16 [R4.64], R7 ;  /* 0x0000000704000986 */ /* 0x0001e2000c101506 */
[----:B------:R-:W-:Y:S02]  /*7d290*/  ISETP.LT.AND P0, PT, R20, c[0x0][0x178], !P3 ;  /* 0x00005e0014007a0c */ /* 0x000fe40005f01270 */
[----:B------:R-:W-:Y:S02]  /*7d2a0*/  ISETP.LT.AND P3, PT, R27, c[0x0][0x178], !P3 ;  /* 0x00005e001b007a0c */ /* 0x000fe40005f61270 */
[----:B------:R-:W-:Y:S02]  /*7d2b0*/  IADD3 R13, R17, c[0x0][0x198], RZ ;  /* 0x00006600110d7a10 */ /* 0x000fe40007ffe0ff */
[----:B------:R-:W-:Y:S01]  /*7d2c0*/  IADD3 R8, R23, 0xfa, RZ ;  /* 0x000000fa17087810 */ /* 0x000fe20007ffe0ff */
[----:B0-----:R-:W-:Y:S01]  /*7d2d0*/  IMAD.WIDE R4, R17, 0x2, R2 ;  /* 0x0000000211047825 */ /* 0x001fe200078e0202 */
[----:B------:R-:W-:Y:S02]  /*7d2e0*/  IADD3 R16, R23, 0xf7, RZ ;  /* 0x000000f717107810 */ /* 0x000fe40007ffe0ff */
[----:B------:R-:W-:-:S02]  /*7d2f0*/  PRMT R0, R7, 0x7632, R0 ;  /* 0x0000763207007816 */ /* 0x000fc40000000000 */
[----:B------:R0:W-:Y:S01]  /*7d300*/  @P6 STG.E.U16 [R4.64], R9 ;  /* 0x0000000904006986 */ /* 0x0001e2000c101506 */
[----:B------:R-:W-:Y:S01]  /*7d310*/  IADD3 R14, R23, 0xf8, RZ ;  /* 0x000000f8170e7810 */ /* 0x000fe20007ffe0ff */
[----:B------:R-:W-:Y:S01]  /*7d320*/  IMAD.WIDE R6, R13, 0x2, R2 ;  /* 0x000000020d067825 */ /* 0x000fe200078e0202 */
[----:B------:R-:W-:Y:S02]  /*7d330*/  ISETP.GE.AND P6, PT, R8, c[0x0][0x17c], PT ;  /* 0x00005f0008007a0c */ /* 0x000fe40003fc6270 */
[----:B------:R-:W-:Y:S02]  /*7d340*/  ISETP.GE.AND P5, PT, R16, c[0x0][0x17c], PT ;  /* 0x00005f0010007a0c */ /* 0x000fe40003fa6270 */
[----:B------:R-:W-:Y:S01]  /*7d350*/  IADD3 R12, R23, 0xf9, RZ ;  /* 0x000000f9170c7810 */ /* 0x000fe20007ffe0ff */
[----:B0-----:R-:W-:Y:S01]  /*7d360*/  IMAD.WIDE R4, R17, 0x2, R28 ;  /* 0x0000000211047825 */ /* 0x001fe200078e021c */
[----:B------:R-:W-:-:S03]  /*7d370*/  ISETP.GE.AND P1, PT, R14, c[0x0][0x17c], PT ;  /* 0x00005f000e007a0c */ /* 0x000fc60003f26270 */
[C---:B------:R-:W-:Y:S01]  /*7d380*/  IMAD.WIDE R8, R13.reuse, 0x2, R28 ;  /* 0x000000020d087825 */ /* 0x040fe200078e021c */
[----:B------:R0:W-:Y:S01]  /*7d390*/  @P2 STG.E.U16 [R4.64], R0 ;  /* 0x0000000004002986 */ /* 0x0001e2000c101506 */
[----:B------:R-:W-:Y:S02]  /*7d3a0*/  ISETP.GE.AND P4, PT, R12, c[0x0][0x17c], PT ;  /* 0x00005f000c007a0c */ /* 0x000fe40003f86270 */
[----:B------:R-:W-:-:S04]  /*7d3b0*/  IADD3 R13, R13, c[0x0][0x198], RZ ;  /* 0x000066000d0d7a10 */ /* 0x000fc80007ffe0ff */
[----:B------:R-:W-:Y:S02]  /*7d3c0*/  IADD3 R17, R13, c[0x0][0x198], RZ ;  /* 0x000066000d117a10 */ /* 0x000fe40007ffe0ff */
[----:B------:R-:W-:Y:S01]  /*7d3d0*/  PRMT R14, R11, 0x7632, R14 ;  /* 0x000076320b0e7816 */ /* 0x000fe2000000000e */
[----:B0-----:R-:W-:Y:S01]  /*7d3e0*/  IMAD.WIDE R4, R13, 0x2, R2 ;  /* 0x000000020d047825 */ /* 0x001fe200078e0202 */
[----:B------:R-:W-:Y:S01]  /*7d3f0*/  IADD3 R0, R23, 0xfc, RZ ;  /* 0x000000fc17007810 */ /* 0x000fe20007ffe0ff */
[----:B--2---:R0:W-:Y:S01]  /*7d400*/  @P0 STG.E.U16 [R6.64], R25 ;  /* 0x0000001906000986 */ /* 0x0041e2000c101506 */
[----:B------:R-:W-:Y:S02]  /*7d410*/  ISETP.LT.AND P0, PT, R20, c[0x0][0x178], !P5 ;  /* 0x00005e0014007a0c */ /* 0x000fe40006f01270 */
[----:B------:R-:W-:Y:S01]  /*7d420*/  ISETP.LT.AND P5, PT, R27, c[0x0][0x178], !P5 ;  /* 0x00005e001b007a0c */ /* 0x000fe20006fa1270 */
[----:B------:R1:W-:Y:S01]  /*7d430*/  @P3 STG.E.U16 [R8.64], R11 ;  /* 0x0000000b08003986 */ /* 0x0003e2000c101506 */
[----:B------:R-:W-:-:S02]  /*7d440*/  PRMT R12, R25, 0x7632, R12 ;  /* 0x00007632190c7816 */ /* 0x000fc4000000000c */
[----:B------:R-:W-:Y:S01]  /*7d450*/  ISETP.LT.AND P3, PT, R20, c[0x0][0x178], !P1 ;  /* 0x00005e0014007a0c */ /* 0x000fe20004f61270 */
[----:B0-----:R-:W2:Y:S01]  /*7d460*/  LDL.LU R25, [R1+0x29c] ;  /* 0x00029c0001197983 */ /* 0x001ea20000300800 */
[----:B------:R-:W-:-:S04]  /*7d470*/  IMAD.WIDE R6, R13, 0x2, R28 ;  /* 0x000000020d067825 */ /* 0x000fc800078e021c */
[----:B-1----:R-:W-:Y:S01]  /*7d480*/  IMAD.WIDE R8, R17, 0x2, R2 ;  /* 0x0000000211087825 */ /* 0x002fe200078e0202 */
[----:B------:R-:W-:Y:S01]  /*7d490*/  @P0 STG.E.U16 [R4.64], R12 ;  /* 0x0000000c04000986 */ /* 0x000fe2000c101506 */
[----:B------:R-:W-:-:S03]  /*7d4a0*/  ISETP.GE.AND P0, PT, R0, c[0x0][0x17c], PT ;  /* 0x00005f0000007a0c */ /* 0x000fc60003f06270 */
[----:B------:R-:W-:Y:S01]  /*7d4b0*/  @P5 STG.E.U16 [R6.64], R14 ;  /* 0x0000000e06005986 */ /* 0x000fe2000c101506 */
[----:B---3--:R-:W-:-:S03]  /*7d4c0*/  PRMT R0, R24, 0x7632, R0 ;  /* 0x0000763218007816 */ /* 0x008fc60000000000 */
[----:B------:R0:W-:Y:S04]  /*7d4d0*/  @P3 STG.E.U16 [R8.64], R24 ;  /* 0x0000001808003986 */ /* 0x0001e8000c101506 */
[----:B0-----:R-:W3:Y:S01]  /*7d4e0*/  LDL.LU R24, [R1+0x28c] ;  /* 0x00028c0001187983 */ /* 0x001ee20000300800 */
[----:B------:R-:W-:Y:S02]  /*7d4f0*/  IADD3 R10, R23, 0xfb, RZ ;  /* 0x000000fb170a7810 */ /* 0x000fe40007ffe0ff */
[----:B------:R-:W-:Y:S02]  /*7d500*/  ISETP.LT.AND P1, PT, R27, c[0x0][0x178], !P1 ;  /* 0x00005e001b007a0c */ /* 0x000fe40004f21270 */
[----:B------:R-:W-:Y:S01]  /*7d510*/  ISETP.GE.AND P2, PT, R10, c[0x0][0x17c], PT ;  /* 0x00005f000a007a0c */ /* 0x000fe20003f46270 */
[----:B------:R-:W-:Y:S01]  /*7d520*/  IMAD.WIDE R10, R17, 0x2, R28 ;  /* 0x00000002110a7825 */ /* 0x000fe200078e021c */
[----:B------:R-:W-:-:S02]  /*7d530*/  ISETP.LT.AND P3, PT, R20, c[0x0][0x178], !P4 ;  /* 0x00005e0014007a0c */ /* 0x000fc40006761270 */
[----:B------:R-:W-:Y:S02]  /*7d540*/  ISETP.LT.AND P4, PT, R27, c[0x0][0x178], !P4 ;  /* 0x00005e001b007a0c */ /* 0x000fe40006781270 */
[----:B------:R-:W-:Y:S02]  /*7d550*/  IADD3 R17, R17, c[0x0][0x198], RZ ;  /* 0x0000660011117a10 */ /* 0x000fe40007ffe0ff */
[----:B------:R-:W-:Y:S02]  /*7d560*/  ISETP.LT.AND P5, PT, R20, c[0x0][0x178], !P6 ;  /* 0x00005e0014007a0c */ /* 0x000fe400077a1270 */
[C---:B------:R-:W-:Y:S01]  /*7d570*/  IADD3 R21, R17.reuse, c[0x0][0x198], RZ ;  /* 0x0000660011157a10 */ /* 0x040fe20007ffe0ff */
[----:B------:R-:W-:Y:S01]  /*7d580*/  IMAD.WIDE R4, R17, 0x2, R2 ;  /* 0x0000000211047825 */ /* 0x000fe200078e0202 */
[----:B------:R-:W-:-:S03]  /*7d590*/  PRMT R16, R15, 0x7632, R16 ;  /* 0x000076320f107816 */ /* 0x000fc60000000010 */
[----:B------:R-:W-:Y:S01]  /*7d5a0*/  IMAD.WIDE R6, R17, 0x2, R28 ;  /* 0x0000000211067825 */ /* 0x000fe200078e021c */
[----:B------:R0:W-:Y:S01]  /*7d5b0*/  @P1 STG.E.U16 [R10.64], R15 ;  /* 0x0000000f0a001986 */ /* 0x0001e2000c101506 */
[----:B------:R-:W-:Y:S02]  /*7d5c0*/  ISETP.LT.AND P6, PT, R27, c[0x0][0x178], !P6 ;  /* 0x00005e001b007a0c */ /* 0x000fe400077c1270 */
[----:B------:R-:W-:Y:S01]  /*7d5d0*/  IMAD.WIDE R8, R21, 0x2, R2 ;  /* 0x0000000215087825 */ /* 0x000fe200078e0202 */
[----:B------:R1:W-:Y:S01]  /*7d5e0*/  @P3 STG.E.U16 [R4.64], R0 ;  /* 0x0000000004003986 */ /* 0x0003e2000c101506 */
[----:B------:R-:W-:-:S03]  /*7d5f0*/  IADD3 R13, R23, 0xfd, RZ ;  /* 0x000000fd170d7810 */ /* 0x000fc60007ffe0ff */
[----:B------:R4:W-:Y:S01]  /*7d600*/  @P4 STG.E.U16 [R6.64], R16 ;  /* 0x0000001006004986 */ /* 0x0009e2000c101506 */
[----:B------:R-:W-:Y:S02]  /*7d610*/  ISETP.LT.AND P4, PT, R20, c[0x0][0x178], !P2 ;  /* 0x00005e0014007a0c */ /* 0x000fe40005781270 */
[----:B------:R-:W-:Y:S02]  /*7d620*/  ISETP.LT.AND P2, PT, R27, c[0x0][0x178], !P2 ;  /* 0x00005e001b007a0c */ /* 0x000fe40005741270 */
[----:B0-----:R-:W-:Y:S02]  /*7d630*/  IADD3 R11, R21, c[0x0][0x198], RZ ;  /* 0x00006600150b7a10 */ /* 0x001fe40007ffe0ff */
[----:B------:R-:W-:Y:S02]  /*7d640*/  IADD3 R12, R23, 0xfe, RZ ;  /* 0x000000fe170c7810 */ /* 0x000fe40007ffe0ff */
[----:B------:R-:W-:Y:S01]  /*7d650*/  ISETP.GE.AND P1, PT, R13, c[0x0][0x17c], PT ;  /* 0x00005f000d007a0c */ /* 0x000fe20003f26270 */
[----:B-1----:R-:W-:Y:S01]  /*7d660*/  IMAD.WIDE R4, R21, 0x2, R28 ;  /* 0x0000000215047825 */ /* 0x002fe200078e021c */
[----:B------:R-:W-:-:S02]  /*7d670*/  IADD3 R13, R11, c[0x0][0x198], RZ ;  /* 0x000066000b0d7a10 */ /* 0x000fc40007ffe0ff */
[----:B------:R-:W-:Y:S01]  /*7d680*/  ISETP.GE.AND P3, PT, R12, c[0x0][0x17c], PT ;  /* 0x00005f000c007a0c */ /* 0x000fe20003f66270 */
[----:B----4-:R-:W-:Y:S01]  /*7d690*/  IMAD.WIDE R6, R11, 0x2, R2 ;  /* 0x000000020b067825 */ /* 0x010fe200078e0202 */
[----:B------:R-:W-:Y:S02]  /*7d6a0*/  IADD3 R12, R23, 0xff, RZ ;  /* 0x000000ff170c7810 */ /* 0x000fe40007ffe0ff */
[----:B------:R-:W-:Y:S01]  /*7d6b0*/  PRMT R0, R19, 0x7632, R0 ;  /* 0x0000763213007816 */ /* 0x000fe20000000000 */
[----:B------:R-:W2:Y:S04]  /*7d6c0*/  LDL.LU R23, [R1+0x1c98] ;  /* 0x001c980001177983 */ /* 0x000ea80000300800 */
[----:B--2---:R0:W-:Y:S01]  /*7d6d0*/  @P5 STG.E.U16 [R8.64], R25 ;  /* 0x0000001908005986 */ /* 0x0041e2000c101506 */
[----:B------:R-:W-:-:S02]  /*7d6e0*/  ISETP.LT.AND P5, PT, R20, c[0x0][0x178], !P0 ;  /* 0x00005e0014007a0c */ /* 0x000fc400047a1270 */
[----:B------:R-:W-:Y:S01]  /*7d6f0*/  PRMT R14, R25, 0x7632, R14 ;  /* 0x00007632190e7816 */ /* 0x000fe2000000000e */
[----:B------:R1:W-:Y:S01]  /*7d700*/  @P6 STG.E.U16 [R4.64], R19 ;  /* 0x0000001304006986 */ /* 0x0003e2000c101506 */
[----:B------:R-:W-:-:S03]  /*7d710*/  ISETP.GE.AND P6, PT, R12, c[0x0][0x17c], PT ;  /* 0x00005f000c007a0c */ /* 0x000fc60003fc6270 */
[----:B------:R2:W-:Y:S01]  /*7d720*/  @P4 STG.E.U16 [R6.64], R14 ;  /* 0x0000000e06004986 */ /* 0x0005e2000c101506 */
[----:B0-----:R-:W-:-:S03]  /*7d730*/  IMAD.WIDE R8, R11, 0x2, R28 ;  /* 0x000000020b087825 */ /* 0x001fc600078e021c */
[----:B------:R-:W4:Y:S01]  /*7d740*/  LDL.LU R25, [R1+0x24c] ;  /* 0x00024c0001197983 */ /* 0x000f220000300800 */
[----:B------:R-:W-:-:S03]  /*7d750*/  IMAD.WIDE R10, R13, 0x2, R2 ;  /* 0x000000020d0a7825 */ /* 0x000fc600078e0202 */
[----:B------:R0:W-:Y:S01]  /*7d760*/  @P2 STG.E.U16 [R8.64], R0 ;  /* 0x0000000008002986 */ /* 0x0001e2000c101506 */
[C---:B------:R-:W-:Y:S02]  /*7d770*/  ISETP.LT.AND P4, PT, R20.reuse, c[0x0][0x178], !P3 ;  /* 0x00005e0014007a0c */ /* 0x040fe40005f81270 */
[C---:B------:R-:W-:Y:S02]  /*7d780*/  ISETP.LT.AND P2, PT, R20.reuse, c[0x0][0x178], !P6 ;  /* 0x00005e0014007a0c */ /* 0x040fe40007741270 */
[C---:B------:R-:W-:Y:S02]  /*7d790*/  ISETP.LT.AND P0, PT, R27.reuse, c[0x0][0x178], !P0 ;  /* 0x00005e001b007a0c */ /* 0x040fe40004701270 */
[C---:B------:R-:W-:Y:S02]  /*7d7a0*/  ISETP.LT.AND P3, PT, R27.reuse, c[0x0][0x178], !P3 ;  /* 0x00005e001b007a0c */ /* 0x040fe40005f61270 */
[----:B------:R-:W-:Y:S01]  /*7d7b0*/  ISETP.LT.AND P6, PT, R27, c[0x0][0x178], !P6 ;  /* 0x00005e001b007a0c */ /* 0x000fe200077c1270 */
[----:B---3--:R3:W-:Y:S01]  /*7d7c0*/  @P5 STG.E.U16 [R10.64], R24 ;  /* 0x000000180a005986 */ /* 0x0087e2000c101506 */
[----:B------:R-:W-:-:S02]  /*7d7d0*/  ISETP.LT.AND P5, PT, R20, c[0x0][0x178], !P1 ;  /* 0x00005e0014007a0c */ /* 0x000fc40004fa1270 */
[----:B------:R-:W-:Y:S02]  /*7d7e0*/  ISETP.LT.AND P1, PT, R27, c[0x0][0x178], !P1 ;  /* 0x00005e001b007a0c */ /* 0x000fe40004f21270 */
[----:B------:R-:W4:Y:S01]  /*7d7f0*/  LDL.LU R27, [R1+0x1c94] ;  /* 0x001c9400011b7983 */ /* 0x000f220000300800 */
[C---:B------:R-:W-:Y:S01]  /*7d800*/  IADD3 R15, R13.reuse, c[0x0][0x198], RZ ;  /* 0x000066000d0f7a10 */ /* 0x040fe20007ffe0ff */
[----:B-1----:R-:W-:-:S03]  /*7d810*/  IMAD.WIDE R4, R13, 0x2, R28 ;  /* 0x000000020d047825 */ /* 0x002fc600078e021c */
[C---:B------:R-:W-:Y:S01]  /*7d820*/  IADD3 R17, R15.reuse, c[0x0][0x198], RZ ;  /* 0x000066000f117a10 */ /* 0x040fe20007ffe0ff */
[----:B--2---:R-:W-:Y:S01]  /*7d830*/  IMAD.WIDE R6, R15, 0x2, R2 ;  /* 0x000000020f067825 */ /* 0x004fe200078e0202 */
[----:B0-----:R-:W-:Y:S02]  /*7d840*/  PRMT R0, R24, 0x7632, R0 ;  /* 0x0000763218007816 */ /* 0x001fe40000000000 */
[----:B------:R-:W-:Y:S01]  /*7d850*/  IADD3 R19, R17, c[0x0][0x198], RZ ;  /* 0x0000660011137a10 */ /* 0x000fe20007ffe0ff */
[----:B------:R-:W-:-:S04]  /*7d860*/  IMAD.WIDE R8, R15, 0x2, R28 ;  /* 0x000000020f087825 */ /* 0x000fc800078e021c */
[----:B---3--:R-:W-:-:S04]  /*7d870*/  IMAD.WIDE R10, R17, 0x2, R2 ;  /* 0x00000002110a7825 */ /* 0x008fc800078e0202 */
[----:B------:R-:W-:-:S04]  /*7d880*/  IMAD.WIDE R12, R17, 0x2, R28 ;  /* 0x00000002110c7825 */ /* 0x000fc800078e021c */
[----:B------:R-:W-:-:S04]  /*7d890*/  IMAD.WIDE R2, R19, 0x2, R2 ;  /* 0x0000000213027825 */ /* 0x000fc800078e0202 */
[----:B------:R-:W-:Y:S01]  /*7d8a0*/  IMAD.WIDE R28, R19, 0x2, R28 ;  /* 0x00000002131c7825 */ /* 0x000fe200078e021c */
[----:B------:R-:W-:Y:S01]  /*7d8b0*/  PRMT R14, R23, 0x7632, R14 ;  /* 0x00007632170e7816 */ /* 0x000fe2000000000e */
[----:B------:R4:W-:Y:S04]  /*7d8c0*/  @P0 STG.E.U16 [R4.64], R23 ;  /* 0x0000001704000986 */ /* 0x0009e8000c101506 */
[----:B------:R0:W-:Y:S04]  /*7d8d0*/  @P5 STG.E.U16 [R6.64], R0 ;  /* 0x0000000006005986 */ /* 0x0001e8000c101506 */
[----:B------:R0:W-:Y:S01]  /*7d8e0*/  @P1 STG.E.U16 [R8.64], R14 ;  /* 0x0000000e08001986 */ /* 0x0001e2000c101506 */
[----:B----4-:R-:W-:-:S03]  /*7d8f0*/  PRMT R5, R25, 0x7632, R5 ;  /* 0x0000763219057816 */ /* 0x010fc60000000005 */
[----:B------:R0:W-:Y:S04]  /*7d900*/  @P4 STG.E.U16 [R10.64], R25 ;  /* 0x000000190a004986 */ /* 0x0001e8000c101506 */
[----:B------:R0:W-:Y:S04]  /*7d910*/  @P3 STG.E.U16 [R12.64], R27 ;  /* 0x0000001b0c003986 */ /* 0x0001e8000c101506 */
[----:B------:R0:W-:Y:S01]  /*7d920*/  @P2 STG.E.U16 [R2.64], R5 ;  /* 0x0000000502002986 */ /* 0x0001e2000c101506 */
[----:B------:R-:W-:Y:S05]  /*7d930*/  @!P6 EXIT ;  /* 0x000000000000e94d */ /* 0x000fea0003800000 */
[----:B0-----:R-:W-:-:S05]  /*7d940*/  PRMT R14, R27, 0x7632, R14 ;  /* 0x000076321b0e7816 */ /* 0x001fca000000000e */
[----:B------:R-:W-:Y:S01]  /*7d950*/  STG.E.U16 [R28.64], R14 ;  /* 0x0000000e1c007986 */ /* 0x000fe2000c101506 */
[----:B------:R-:W-:Y:S05]  /*7d960*/  EXIT ;  /* 0x000000000000794d */ /* 0x000fea0003800000 */
.L_x_3:
[----:B------:R-:W-:-:S00]  /*7d970*/  BRA `(.L_x_3) ;  /* 0xfffffff000007947 */ /* 0x000fc0000383ffff */
[----:B------:R-:W-:-:S00]  /*7d980*/  NOP ;  /* 0x0000000000007918 */ /* 0x000fc00000000000 */
[----:B------:R-:W-:-:S00]  /*7d990*/  NOP ;  /* 0x0000000000007918 */ /* 0x000fc00000000000 */
[----:B------:R-:W-:-:S00]  /*7d9a0*/  NOP ;  /* 0x0000000000007918 */ /* 0x000fc00000000000 */
[----:B------:R-:W-:-:S00]  /*7d9b0*/  NOP ;  /* 0x0000000000007918 */ /* 0x000fc00000000000 */
[----:B------:R-:W-:-:S00]  /*7d9c0*/  NOP ;  /* 0x0000000000007918 */ /* 0x000fc00000000000 */
[----:B------:R-:W-:-:S00]  /*7d9d0*/  NOP ;  /* 0x0000000000007918 */ /* 0x000fc00000000000 */
[----:B------:R-:W-:-:S00]  /*7d9e0*/  NOP ;  /* 0x0000000000007918 */ /* 0x000fc00000000000 */
[----:B------:R-:W-:-:S00]  /*7d9f0*/  NOP ;  /* 0x0000000000007918 */ /* 0x000fc00000000000 */
.L_x_4:


//--------------------- .nv.shared.matmul_kernel  --------------------------
	.section	.nv.shared.matmul_kernel,"aw",@nobits
	.sectionflags	@""
	.align	16
